//
// Generated by NVIDIA NVVM Compiler
//
// Compiler Build ID: CL-36424714
// Cuda compilation tools, release 13.0, V13.0.88
// Based on NVVM 20.0.0
//

.version 9.0
.target sm_100
.address_size 64

	// .globl	_ZN3cub18CUB_300001_SM_10006detail11EmptyKernelIvEEvv
// _ZZN3cub18CUB_300001_SM_10006detail6reduce28DeviceReduceSingleTileKernelINS2_10policy_hubIijN4cuda3std3__44plusIiEEE10Policy1000EN6thrust24THRUST_300001_SM_1000_NS6detail15normal_iteratorINSD_10device_ptrIiEEEEPijS9_iiNS7_10__identityEEEvT0_T1_T2_T3_T4_T6_E12temp_storage has been demoted
// _ZZN3cub18CUB_300001_SM_10006detail6reduce18DeviceReduceKernelINS2_10policy_hubIijN4cuda3std3__44plusIiEEE10Policy1000EN6thrust24THRUST_300001_SM_1000_NS6detail15normal_iteratorINSD_10device_ptrIiEEEEjS9_iNS7_10__identityEEEvT0_PT3_T1_NS0_13GridEvenShareISN_EET2_T4_E12temp_storage has been demoted
// _ZZN3cub18CUB_300001_SM_10006detail6reduce28DeviceReduceSingleTileKernelINS2_10policy_hubIijN4cuda3std3__44plusIiEEE10Policy1000EPiSC_iS9_iiNS7_10__identityEEEvT0_T1_T2_T3_T4_T6_E12temp_storage has been demoted
// _ZZN3cub18CUB_300001_SM_10006detail6reduce28DeviceReduceSingleTileKernelINS2_10policy_hubIiyN4cuda3std3__44plusIiEEE10Policy1000EN6thrust24THRUST_300001_SM_1000_NS6detail15normal_iteratorINSD_10device_ptrIiEEEEPiyS9_iiNS7_10__identityEEEvT0_T1_T2_T3_T4_T6_E12temp_storage has been demoted
// _ZZN3cub18CUB_300001_SM_10006detail6reduce18DeviceReduceKernelINS2_10policy_hubIiyN4cuda3std3__44plusIiEEE10Policy1000EN6thrust24THRUST_300001_SM_1000_NS6detail15normal_iteratorINSD_10device_ptrIiEEEEyS9_iNS7_10__identityEEEvT0_PT3_T1_NS0_13GridEvenShareISN_EET2_T4_E12temp_storage has been demoted
// _ZZN3cub18CUB_300001_SM_10006detail6reduce28DeviceReduceSingleTileKernelINS2_10policy_hubIiyN4cuda3std3__44plusIiEEE10Policy1000EPiSC_iS9_iiNS7_10__identityEEEvT0_T1_T2_T3_T4_T6_E12temp_storage has been demoted
.global .align 1 .b8 _ZN34_INTERNAL_a36c0673_4_k_cu_10bfe95a4cuda3std3__45__cpo5beginE[1];
.global .align 1 .b8 _ZN34_INTERNAL_a36c0673_4_k_cu_10bfe95a4cuda3std3__45__cpo3endE[1];
.global .align 1 .b8 _ZN34_INTERNAL_a36c0673_4_k_cu_10bfe95a4cuda3std3__45__cpo6cbeginE[1];
.global .align 1 .b8 _ZN34_INTERNAL_a36c0673_4_k_cu_10bfe95a4cuda3std3__45__cpo4cendE[1];
.global .align 1 .b8 _ZN34_INTERNAL_a36c0673_4_k_cu_10bfe95a4cuda3std3__45__cpo6rbeginE[1];
.global .align 1 .b8 _ZN34_INTERNAL_a36c0673_4_k_cu_10bfe95a4cuda3std3__45__cpo4rendE[1];
.global .align 1 .b8 _ZN34_INTERNAL_a36c0673_4_k_cu_10bfe95a4cuda3std3__45__cpo7crbeginE[1];
.global .align 1 .b8 _ZN34_INTERNAL_a36c0673_4_k_cu_10bfe95a4cuda3std3__45__cpo5crendE[1];
.global .align 1 .b8 _ZN34_INTERNAL_a36c0673_4_k_cu_10bfe95a4cuda3std3__436_GLOBAL__N__a36c0673_4_k_cu_10bfe95a6ignoreE[1];
.global .align 1 .b8 _ZN34_INTERNAL_a36c0673_4_k_cu_10bfe95a4cuda3std3__419piecewise_constructE[1];
.global .align 1 .b8 _ZN34_INTERNAL_a36c0673_4_k_cu_10bfe95a4cuda3std3__48in_placeE[1];
.global .align 1 .b8 _ZN34_INTERNAL_a36c0673_4_k_cu_10bfe95a4cuda3std3__420unreachable_sentinelE[1];
.global .align 1 .b8 _ZN34_INTERNAL_a36c0673_4_k_cu_10bfe95a4cuda3std3__47nulloptE[1];
.global .align 1 .b8 _ZN34_INTERNAL_a36c0673_4_k_cu_10bfe95a4cuda3std3__48unexpectE[1];
.global .align 1 .b8 _ZN34_INTERNAL_a36c0673_4_k_cu_10bfe95a4cuda3std6ranges3__45__cpo4swapE[1];
.global .align 1 .b8 _ZN34_INTERNAL_a36c0673_4_k_cu_10bfe95a4cuda3std6ranges3__45__cpo9iter_moveE[1];
.global .align 1 .b8 _ZN34_INTERNAL_a36c0673_4_k_cu_10bfe95a4cuda3std6ranges3__45__cpo5beginE[1];
.global .align 1 .b8 _ZN34_INTERNAL_a36c0673_4_k_cu_10bfe95a4cuda3std6ranges3__45__cpo3endE[1];
.global .align 1 .b8 _ZN34_INTERNAL_a36c0673_4_k_cu_10bfe95a4cuda3std6ranges3__45__cpo6cbeginE[1];
.global .align 1 .b8 _ZN34_INTERNAL_a36c0673_4_k_cu_10bfe95a4cuda3std6ranges3__45__cpo4cendE[1];
.global .align 1 .b8 _ZN34_INTERNAL_a36c0673_4_k_cu_10bfe95a4cuda3std6ranges3__45__cpo7advanceE[1];
.global .align 1 .b8 _ZN34_INTERNAL_a36c0673_4_k_cu_10bfe95a4cuda3std6ranges3__45__cpo9iter_swapE[1];
.global .align 1 .b8 _ZN34_INTERNAL_a36c0673_4_k_cu_10bfe95a4cuda3std6ranges3__45__cpo4nextE[1];
.global .align 1 .b8 _ZN34_INTERNAL_a36c0673_4_k_cu_10bfe95a4cuda3std6ranges3__45__cpo4prevE[1];
.global .align 1 .b8 _ZN34_INTERNAL_a36c0673_4_k_cu_10bfe95a4cuda3std6ranges3__45__cpo4dataE[1];
.global .align 1 .b8 _ZN34_INTERNAL_a36c0673_4_k_cu_10bfe95a4cuda3std6ranges3__45__cpo5cdataE[1];
.global .align 1 .b8 _ZN34_INTERNAL_a36c0673_4_k_cu_10bfe95a4cuda3std6ranges3__45__cpo4sizeE[1];
.global .align 1 .b8 _ZN34_INTERNAL_a36c0673_4_k_cu_10bfe95a4cuda3std6ranges3__45__cpo5ssizeE[1];
.global .align 1 .b8 _ZN34_INTERNAL_a36c0673_4_k_cu_10bfe95a4cuda3std6ranges3__45__cpo8distanceE[1];
.global .align 1 .b8 _ZN34_INTERNAL_a36c0673_4_k_cu_10bfe95a6thrust24THRUST_300001_SM_1000_NS8cuda_cub3parE[1];
.global .align 1 .b8 _ZN34_INTERNAL_a36c0673_4_k_cu_10bfe95a6thrust24THRUST_300001_SM_1000_NS8cuda_cub10par_nosyncE[1];
.global .align 1 .b8 _ZN34_INTERNAL_a36c0673_4_k_cu_10bfe95a6thrust24THRUST_300001_SM_1000_NS6system6detail10sequential3seqE[1];
.global .align 1 .b8 _ZN34_INTERNAL_a36c0673_4_k_cu_10bfe95a6thrust24THRUST_300001_SM_1000_NS12placeholders2_1E[1];
.global .align 1 .b8 _ZN34_INTERNAL_a36c0673_4_k_cu_10bfe95a6thrust24THRUST_300001_SM_1000_NS12placeholders2_2E[1];
.global .align 1 .b8 _ZN34_INTERNAL_a36c0673_4_k_cu_10bfe95a6thrust24THRUST_300001_SM_1000_NS12placeholders2_3E[1];
.global .align 1 .b8 _ZN34_INTERNAL_a36c0673_4_k_cu_10bfe95a6thrust24THRUST_300001_SM_1000_NS12placeholders2_4E[1];
.global .align 1 .b8 _ZN34_INTERNAL_a36c0673_4_k_cu_10bfe95a6thrust24THRUST_300001_SM_1000_NS12placeholders2_5E[1];
.global .align 1 .b8 _ZN34_INTERNAL_a36c0673_4_k_cu_10bfe95a6thrust24THRUST_300001_SM_1000_NS12placeholders2_6E[1];
.global .align 1 .b8 _ZN34_INTERNAL_a36c0673_4_k_cu_10bfe95a6thrust24THRUST_300001_SM_1000_NS12placeholders2_7E[1];
.global .align 1 .b8 _ZN34_INTERNAL_a36c0673_4_k_cu_10bfe95a6thrust24THRUST_300001_SM_1000_NS12placeholders2_8E[1];
.global .align 1 .b8 _ZN34_INTERNAL_a36c0673_4_k_cu_10bfe95a6thrust24THRUST_300001_SM_1000_NS12placeholders2_9E[1];
.global .align 1 .b8 _ZN34_INTERNAL_a36c0673_4_k_cu_10bfe95a6thrust24THRUST_300001_SM_1000_NS12placeholders3_10E[1];
.global .align 1 .b8 _ZN34_INTERNAL_a36c0673_4_k_cu_10bfe95a6thrust24THRUST_300001_SM_1000_NS3seqE[1];

.visible .entry _ZN3cub18CUB_300001_SM_10006detail11EmptyKernelIvEEvv()
{


	ret;

}
	// .globl	_ZN3cub18CUB_300001_SM_10006detail8for_each13static_kernelINS2_12policy_hub_t12policy_500_tEmN6thrust24THRUST_300001_SM_1000_NS8cuda_cub20__uninitialized_fill7functorINS7_10device_ptrIfEEfEEEEvT0_T1_
.visible .entry _ZN3cub18CUB_300001_SM_10006detail8for_each13static_kernelINS2_12policy_hub_t12policy_500_tEmN6thrust24THRUST_300001_SM_1000_NS8cuda_cub20__uninitialized_fill7functorINS7_10device_ptrIfEEfEEEEvT0_T1_(
	.param .u64 _ZN3cub18CUB_300001_SM_10006detail8for_each13static_kernelINS2_12policy_hub_t12policy_500_tEmN6thrust24THRUST_300001_SM_1000_NS8cuda_cub20__uninitialized_fill7functorINS7_10device_ptrIfEEfEEEEvT0_T1__param_0,
	.param .align 8 .b8 _ZN3cub18CUB_300001_SM_10006detail8for_each13static_kernelINS2_12policy_hub_t12policy_500_tEmN6thrust24THRUST_300001_SM_1000_NS8cuda_cub20__uninitialized_fill7functorINS7_10device_ptrIfEEfEEEEvT0_T1__param_1[16]
)
.maxntid 256
{
	.reg .pred 	%p<4>;
	.reg .b16 	%rs<5>;
	.reg .b32 	%r<10>;
	.reg .b32 	%f<3>;
	.reg .b64 	%rd<16>;

	ld.param.f32 	%f2, [_ZN3cub18CUB_300001_SM_10006detail8for_each13static_kernelINS2_12policy_hub_t12policy_500_tEmN6thrust24THRUST_300001_SM_1000_NS8cuda_cub20__uninitialized_fill7functorINS7_10device_ptrIfEEfEEEEvT0_T1__param_1+8];
	ld.param.u64 	%rd4, [_ZN3cub18CUB_300001_SM_10006detail8for_each13static_kernelINS2_12policy_hub_t12policy_500_tEmN6thrust24THRUST_300001_SM_1000_NS8cuda_cub20__uninitialized_fill7functorINS7_10device_ptrIfEEfEEEEvT0_T1__param_1];
	ld.param.u64 	%rd5, [_ZN3cub18CUB_300001_SM_10006detail8for_each13static_kernelINS2_12policy_hub_t12policy_500_tEmN6thrust24THRUST_300001_SM_1000_NS8cuda_cub20__uninitialized_fill7functorINS7_10device_ptrIfEEfEEEEvT0_T1__param_0];
	mov.u32 	%r7, %ctaid.x;
	mul.wide.u32 	%rd1, %r7, 512;
	sub.s64 	%rd2, %rd5, %rd1;
	setp.lt.u64 	%p1, %rd2, 512;
	@%p1 bra 	$L__BB1_2;
	mov.u32 	%r9, %tid.x;
	cvta.to.global.u64 	%rd11, %rd4;
	cvt.u64.u32 	%rd12, %r9;
	add.s64 	%rd13, %rd1, %rd12;
	shl.b64 	%rd14, %rd13, 2;
	add.s64 	%rd15, %rd11, %rd14;
	st.global.f32 	[%rd15], %f2;
	st.global.f32 	[%rd15+1024], %f2;
	bra.uni 	$L__BB1_6;
$L__BB1_2:
	cvta.to.global.u64 	%rd6, %rd4;
	mov.u32 	%r1, %tid.x;
	cvt.u64.u32 	%rd7, %r1;
	setp.le.u64 	%p2, %rd2, %rd7;
	add.s64 	%rd8, %rd1, %rd7;
	shl.b64 	%rd9, %rd8, 2;
	add.s64 	%rd3, %rd6, %rd9;
	@%p2 bra 	$L__BB1_4;
	st.global.f32 	[%rd3], %f2;
$L__BB1_4:
	add.s32 	%r8, %r1, 256;
	cvt.u64.u32 	%rd10, %r8;
	setp.le.u64 	%p3, %rd2, %rd10;
	@%p3 bra 	$L__BB1_6;
	st.global.f32 	[%rd3+1024], %f2;
$L__BB1_6:
	ret;

}
	// .globl	_ZN3cub18CUB_300001_SM_10006detail8for_each13static_kernelINS2_12policy_hub_t12policy_500_tEmN6thrust24THRUST_300001_SM_1000_NS8cuda_cub20__uninitialized_fill7functorINS7_10device_ptrIiEEiEEEEvT0_T1_
.visible .entry _ZN3cub18CUB_300001_SM_10006detail8for_each13static_kernelINS2_12policy_hub_t12policy_500_tEmN6thrust24THRUST_300001_SM_1000_NS8cuda_cub20__uninitialized_fill7functorINS7_10device_ptrIiEEiEEEEvT0_T1_(
	.param .u64 _ZN3cub18CUB_300001_SM_10006detail8for_each13static_kernelINS2_12policy_hub_t12policy_500_tEmN6thrust24THRUST_300001_SM_1000_NS8cuda_cub20__uninitialized_fill7functorINS7_10device_ptrIiEEiEEEEvT0_T1__param_0,
	.param .align 8 .b8 _ZN3cub18CUB_300001_SM_10006detail8for_each13static_kernelINS2_12policy_hub_t12policy_500_tEmN6thrust24THRUST_300001_SM_1000_NS8cuda_cub20__uninitialized_fill7functorINS7_10device_ptrIiEEiEEEEvT0_T1__param_1[16]
)
.maxntid 256
{
	.reg .pred 	%p<4>;
	.reg .b16 	%rs<5>;
	.reg .b32 	%r<12>;
	.reg .b64 	%rd<16>;

	ld.param.u32 	%r3, [_ZN3cub18CUB_300001_SM_10006detail8for_each13static_kernelINS2_12policy_hub_t12policy_500_tEmN6thrust24THRUST_300001_SM_1000_NS8cuda_cub20__uninitialized_fill7functorINS7_10device_ptrIiEEiEEEEvT0_T1__param_1+8];
	ld.param.u64 	%rd4, [_ZN3cub18CUB_300001_SM_10006detail8for_each13static_kernelINS2_12policy_hub_t12policy_500_tEmN6thrust24THRUST_300001_SM_1000_NS8cuda_cub20__uninitialized_fill7functorINS7_10device_ptrIiEEiEEEEvT0_T1__param_1];
	ld.param.u64 	%rd5, [_ZN3cub18CUB_300001_SM_10006detail8for_each13static_kernelINS2_12policy_hub_t12policy_500_tEmN6thrust24THRUST_300001_SM_1000_NS8cuda_cub20__uninitialized_fill7functorINS7_10device_ptrIiEEiEEEEvT0_T1__param_0];
	mov.u32 	%r9, %ctaid.x;
	mul.wide.u32 	%rd1, %r9, 512;
	sub.s64 	%rd2, %rd5, %rd1;
	setp.lt.u64 	%p1, %rd2, 512;
	@%p1 bra 	$L__BB2_2;
	mov.u32 	%r11, %tid.x;
	cvta.to.global.u64 	%rd11, %rd4;
	cvt.u64.u32 	%rd12, %r11;
	add.s64 	%rd13, %rd1, %rd12;
	shl.b64 	%rd14, %rd13, 2;
	add.s64 	%rd15, %rd11, %rd14;
	st.global.u32 	[%rd15], %r3;
	st.global.u32 	[%rd15+1024], %r3;
	bra.uni 	$L__BB2_6;
$L__BB2_2:
	cvta.to.global.u64 	%rd6, %rd4;
	mov.u32 	%r2, %tid.x;
	cvt.u64.u32 	%rd7, %r2;
	setp.le.u64 	%p2, %rd2, %rd7;
	add.s64 	%rd8, %rd1, %rd7;
	shl.b64 	%rd9, %rd8, 2;
	add.s64 	%rd3, %rd6, %rd9;
	@%p2 bra 	$L__BB2_4;
	st.global.u32 	[%rd3], %r3;
$L__BB2_4:
	add.s32 	%r10, %r2, 256;
	cvt.u64.u32 	%rd10, %r10;
	setp.le.u64 	%p3, %rd2, %rd10;
	@%p3 bra 	$L__BB2_6;
	st.global.u32 	[%rd3+1024], %r3;
$L__BB2_6:
	ret;

}
	// .globl	_ZN3cub18CUB_300001_SM_10006detail9transform16transform_kernelINS2_10policy_hubILb1EN4cuda3std3__45tupleIJN6thrust24THRUST_300001_SM_1000_NS6detail15normal_iteratorINSA_10device_ptrIfEEEEEEEE10policy1000Ei8to_rangeSF_JPfEEEvT0_iT1_T2_DpNS2_10kernel_argIT3_EE
.visible .entry _ZN3cub18CUB_300001_SM_10006detail9transform16transform_kernelINS2_10policy_hubILb1EN4cuda3std3__45tupleIJN6thrust24THRUST_300001_SM_1000_NS6detail15normal_iteratorINSA_10device_ptrIfEEEEEEEE10policy1000Ei8to_rangeSF_JPfEEEvT0_iT1_T2_DpNS2_10kernel_argIT3_EE(
	.param .u32 _ZN3cub18CUB_300001_SM_10006detail9transform16transform_kernelINS2_10policy_hubILb1EN4cuda3std3__45tupleIJN6thrust24THRUST_300001_SM_1000_NS6detail15normal_iteratorINSA_10device_ptrIfEEEEEEEE10policy1000Ei8to_rangeSF_JPfEEEvT0_iT1_T2_DpNS2_10kernel_argIT3_EE_param_0,
	.param .u32 _ZN3cub18CUB_300001_SM_10006detail9transform16transform_kernelINS2_10policy_hubILb1EN4cuda3std3__45tupleIJN6thrust24THRUST_300001_SM_1000_NS6detail15normal_iteratorINSA_10device_ptrIfEEEEEEEE10policy1000Ei8to_rangeSF_JPfEEEvT0_iT1_T2_DpNS2_10kernel_argIT3_EE_param_1,
	.param .align 4 .b8 _ZN3cub18CUB_300001_SM_10006detail9transform16transform_kernelINS2_10policy_hubILb1EN4cuda3std3__45tupleIJN6thrust24THRUST_300001_SM_1000_NS6detail15normal_iteratorINSA_10device_ptrIfEEEEEEEE10policy1000Ei8to_rangeSF_JPfEEEvT0_iT1_T2_DpNS2_10kernel_argIT3_EE_param_2[4],
	.param .align 8 .b8 _ZN3cub18CUB_300001_SM_10006detail9transform16transform_kernelINS2_10policy_hubILb1EN4cuda3std3__45tupleIJN6thrust24THRUST_300001_SM_1000_NS6detail15normal_iteratorINSA_10device_ptrIfEEEEEEEE10policy1000Ei8to_rangeSF_JPfEEEvT0_iT1_T2_DpNS2_10kernel_argIT3_EE_param_3[8],
	.param .align 8 .b8 _ZN3cub18CUB_300001_SM_10006detail9transform16transform_kernelINS2_10policy_hubILb1EN4cuda3std3__45tupleIJN6thrust24THRUST_300001_SM_1000_NS6detail15normal_iteratorINSA_10device_ptrIfEEEEEEEE10policy1000Ei8to_rangeSF_JPfEEEvT0_iT1_T2_DpNS2_10kernel_argIT3_EE_param_4[16]
)
.maxntid 128
{
	.reg .pred 	%p<42>;
	.reg .b32 	%r<123>;
	.reg .b32 	%f<109>;
	.reg .b64 	%rd<96>;

	ld.param.u32 	%r77, [_ZN3cub18CUB_300001_SM_10006detail9transform16transform_kernelINS2_10policy_hubILb1EN4cuda3std3__45tupleIJN6thrust24THRUST_300001_SM_1000_NS6detail15normal_iteratorINSA_10device_ptrIfEEEEEEEE10policy1000Ei8to_rangeSF_JPfEEEvT0_iT1_T2_DpNS2_10kernel_argIT3_EE_param_2];
	ld.param.u32 	%r78, [_ZN3cub18CUB_300001_SM_10006detail9transform16transform_kernelINS2_10policy_hubILb1EN4cuda3std3__45tupleIJN6thrust24THRUST_300001_SM_1000_NS6detail15normal_iteratorINSA_10device_ptrIfEEEEEEEE10policy1000Ei8to_rangeSF_JPfEEEvT0_iT1_T2_DpNS2_10kernel_argIT3_EE_param_0];
	ld.param.u64 	%rd21, [_ZN3cub18CUB_300001_SM_10006detail9transform16transform_kernelINS2_10policy_hubILb1EN4cuda3std3__45tupleIJN6thrust24THRUST_300001_SM_1000_NS6detail15normal_iteratorINSA_10device_ptrIfEEEEEEEE10policy1000Ei8to_rangeSF_JPfEEEvT0_iT1_T2_DpNS2_10kernel_argIT3_EE_param_4];
	ld.param.u64 	%rd22, [_ZN3cub18CUB_300001_SM_10006detail9transform16transform_kernelINS2_10policy_hubILb1EN4cuda3std3__45tupleIJN6thrust24THRUST_300001_SM_1000_NS6detail15normal_iteratorINSA_10device_ptrIfEEEEEEEE10policy1000Ei8to_rangeSF_JPfEEEvT0_iT1_T2_DpNS2_10kernel_argIT3_EE_param_3];
	ld.param.u32 	%r76, [_ZN3cub18CUB_300001_SM_10006detail9transform16transform_kernelINS2_10policy_hubILb1EN4cuda3std3__45tupleIJN6thrust24THRUST_300001_SM_1000_NS6detail15normal_iteratorINSA_10device_ptrIfEEEEEEEE10policy1000Ei8to_rangeSF_JPfEEEvT0_iT1_T2_DpNS2_10kernel_argIT3_EE_param_1];
	cvta.to.global.u64 	%rd1, %rd22;
	cvta.to.global.u64 	%rd2, %rd21;
	shl.b32 	%r1, %r76, 7;
	mov.u32 	%r79, %ctaid.x;
	mul.lo.s32 	%r2, %r1, %r79;
	sub.s32 	%r3, %r78, %r2;
	min.s32 	%r4, %r1, %r3;
	shl.b32 	%r5, %r4, 2;
	mov.u32 	%r6, %tid.x;
	shl.b32 	%r102, %r6, 7;
	setp.ge.s32 	%p1, %r102, %r5;
	@%p1 bra 	$L__BB3_3;
	mul.wide.u32 	%rd23, %r6, 128;
	add.s64 	%rd24, %rd2, %rd23;
	mul.wide.s32 	%rd25, %r2, 4;
	add.s64 	%rd93, %rd24, %rd25;
$L__BB3_2:
	.pragma "nounroll";
	// begin inline asm
	prefetch.global.L2 [%rd93];
	// end inline asm
	add.s32 	%r102, %r102, 16384;
	add.s64 	%rd93, %rd93, 16384;
	setp.lt.s32 	%p2, %r102, %r5;
	@%p2 bra 	$L__BB3_2;
$L__BB3_3:
	mul.wide.s32 	%rd27, %r2, 4;
	add.s64 	%rd6, %rd2, %rd27;
	add.s64 	%rd7, %rd1, %rd27;
	setp.gt.s32 	%p3, %r1, %r3;
	@%p3 bra 	$L__BB3_29;
	setp.lt.s32 	%p4, %r76, 1;
	@%p4 bra 	$L__BB3_63;
	setp.ne.s32 	%p5, %r77, 1;
	@%p5 bra 	$L__BB3_17;
	and.b32  	%r11, %r76, 7;
	setp.lt.u32 	%p14, %r76, 8;
	mov.b32 	%r106, 0;
	@%p14 bra 	$L__BB3_9;
	and.b32  	%r106, %r76, 2147483640;
	neg.s32 	%r104, %r106;
	mul.wide.u32 	%rd45, %r6, 4;
	add.s64 	%rd94, %rd27, %rd45;
	add.s32 	%r103, %r6, 128;
$L__BB3_8:
	.pragma "nounroll";
	mul.wide.s32 	%rd46, %r103, 4;
	add.s64 	%rd47, %rd27, %rd46;
	add.s64 	%rd48, %rd2, %rd94;
	ld.global.f32 	%f59, [%rd48];
	fma.rn.f32 	%f60, %f59, 0f40900000, 0f3F000000;
	add.s64 	%rd49, %rd1, %rd94;
	st.global.f32 	[%rd49], %f60;
	add.s64 	%rd50, %rd2, %rd47;
	ld.global.f32 	%f61, [%rd50];
	fma.rn.f32 	%f62, %f61, 0f40900000, 0f3F000000;
	add.s64 	%rd51, %rd1, %rd47;
	st.global.f32 	[%rd51], %f62;
	ld.global.f32 	%f63, [%rd50+512];
	fma.rn.f32 	%f64, %f63, 0f40900000, 0f3F000000;
	st.global.f32 	[%rd51+512], %f64;
	ld.global.f32 	%f65, [%rd50+1024];
	fma.rn.f32 	%f66, %f65, 0f40900000, 0f3F000000;
	st.global.f32 	[%rd51+1024], %f66;
	ld.global.f32 	%f67, [%rd50+1536];
	fma.rn.f32 	%f68, %f67, 0f40900000, 0f3F000000;
	st.global.f32 	[%rd51+1536], %f68;
	ld.global.f32 	%f69, [%rd50+2048];
	fma.rn.f32 	%f70, %f69, 0f40900000, 0f3F000000;
	st.global.f32 	[%rd51+2048], %f70;
	ld.global.f32 	%f71, [%rd50+2560];
	fma.rn.f32 	%f72, %f71, 0f40900000, 0f3F000000;
	st.global.f32 	[%rd51+2560], %f72;
	ld.global.f32 	%f73, [%rd50+3072];
	fma.rn.f32 	%f74, %f73, 0f40900000, 0f3F000000;
	st.global.f32 	[%rd51+3072], %f74;
	add.s32 	%r104, %r104, 8;
	add.s64 	%rd94, %rd94, 4096;
	add.s32 	%r103, %r103, 1024;
	setp.ne.s32 	%p15, %r104, 0;
	@%p15 bra 	$L__BB3_8;
$L__BB3_9:
	setp.eq.s32 	%p16, %r11, 0;
	@%p16 bra 	$L__BB3_63;
	and.b32  	%r20, %r76, 3;
	setp.lt.u32 	%p17, %r11, 4;
	@%p17 bra 	$L__BB3_12;
	shl.b32 	%r87, %r106, 7;
	add.s32 	%r88, %r87, %r6;
	mul.wide.s32 	%rd52, %r88, 4;
	add.s64 	%rd53, %rd6, %rd52;
	ld.global.f32 	%f75, [%rd53];
	fma.rn.f32 	%f76, %f75, 0f40900000, 0f3F000000;
	add.s64 	%rd54, %rd7, %rd52;
	st.global.f32 	[%rd54], %f76;
	ld.global.f32 	%f77, [%rd53+512];
	fma.rn.f32 	%f78, %f77, 0f40900000, 0f3F000000;
	st.global.f32 	[%rd54+512], %f78;
	ld.global.f32 	%f79, [%rd53+1024];
	fma.rn.f32 	%f80, %f79, 0f40900000, 0f3F000000;
	st.global.f32 	[%rd54+1024], %f80;
	ld.global.f32 	%f81, [%rd53+1536];
	fma.rn.f32 	%f82, %f81, 0f40900000, 0f3F000000;
	st.global.f32 	[%rd54+1536], %f82;
	add.s32 	%r106, %r106, 4;
$L__BB3_12:
	setp.eq.s32 	%p18, %r20, 0;
	@%p18 bra 	$L__BB3_63;
	setp.eq.s32 	%p19, %r20, 1;
	@%p19 bra 	$L__BB3_15;
	shl.b32 	%r89, %r106, 7;
	add.s32 	%r90, %r89, %r6;
	mul.wide.s32 	%rd55, %r90, 4;
	add.s64 	%rd56, %rd6, %rd55;
	ld.global.f32 	%f83, [%rd56];
	fma.rn.f32 	%f84, %f83, 0f40900000, 0f3F000000;
	add.s64 	%rd57, %rd7, %rd55;
	st.global.f32 	[%rd57], %f84;
	ld.global.f32 	%f85, [%rd56+512];
	fma.rn.f32 	%f86, %f85, 0f40900000, 0f3F000000;
	st.global.f32 	[%rd57+512], %f86;
	add.s32 	%r106, %r106, 2;
$L__BB3_15:
	and.b32  	%r91, %r76, 1;
	setp.eq.b32 	%p20, %r91, 1;
	not.pred 	%p21, %p20;
	@%p21 bra 	$L__BB3_63;
	shl.b32 	%r92, %r106, 7;
	add.s32 	%r93, %r92, %r6;
	mul.wide.s32 	%rd58, %r93, 4;
	add.s64 	%rd59, %rd6, %rd58;
	ld.global.f32 	%f87, [%rd59];
	fma.rn.f32 	%f88, %f87, 0f40900000, 0f3F000000;
	add.s64 	%rd60, %rd7, %rd58;
	st.global.f32 	[%rd60], %f88;
	bra.uni 	$L__BB3_63;
$L__BB3_17:
	and.b32  	%r25, %r76, 15;
	setp.lt.u32 	%p6, %r76, 16;
	mov.b32 	%r118, 0;
	@%p6 bra 	$L__BB3_20;
	and.b32  	%r118, %r76, 2147483632;
	neg.s32 	%r113, %r118;
	add.s32 	%r112, %r6, 1152;
	mul.wide.u32 	%rd28, %r6, 4;
	or.b64  	%rd95, %rd28, 4096;
$L__BB3_19:
	.pragma "nounroll";
	mul.wide.s32 	%rd29, %r112, 4;
	add.s64 	%rd30, %rd29, 1536;
	add.s64 	%rd31, %rd6, %rd95;
	ld.global.f32 	%f1, [%rd31+-4096];
	mul.f32 	%f2, %f1, 0f408BBBBB;
	add.s64 	%rd32, %rd7, %rd95;
	st.global.f32 	[%rd32+-4096], %f2;
	ld.global.f32 	%f3, [%rd31+-3584];
	mul.f32 	%f4, %f3, 0f408BBBBB;
	st.global.f32 	[%rd32+-3584], %f4;
	ld.global.f32 	%f5, [%rd31+-3072];
	mul.f32 	%f6, %f5, 0f408BBBBB;
	st.global.f32 	[%rd32+-3072], %f6;
	ld.global.f32 	%f7, [%rd31+-2560];
	mul.f32 	%f8, %f7, 0f408BBBBB;
	st.global.f32 	[%rd32+-2560], %f8;
	ld.global.f32 	%f9, [%rd31+-2048];
	mul.f32 	%f10, %f9, 0f408BBBBB;
	st.global.f32 	[%rd32+-2048], %f10;
	ld.global.f32 	%f11, [%rd31+-1536];
	mul.f32 	%f12, %f11, 0f408BBBBB;
	st.global.f32 	[%rd32+-1536], %f12;
	ld.global.f32 	%f13, [%rd31+-1024];
	mul.f32 	%f14, %f13, 0f408BBBBB;
	st.global.f32 	[%rd32+-1024], %f14;
	ld.global.f32 	%f15, [%rd31+-512];
	mul.f32 	%f16, %f15, 0f408BBBBB;
	st.global.f32 	[%rd32+-512], %f16;
	ld.global.f32 	%f17, [%rd31];
	mul.f32 	%f18, %f17, 0f408BBBBB;
	st.global.f32 	[%rd32], %f18;
	add.s64 	%rd33, %rd6, %rd30;
	ld.global.f32 	%f19, [%rd33+-1536];
	mul.f32 	%f20, %f19, 0f408BBBBB;
	add.s64 	%rd34, %rd7, %rd30;
	st.global.f32 	[%rd34+-1536], %f20;
	ld.global.f32 	%f21, [%rd33+-1024];
	mul.f32 	%f22, %f21, 0f408BBBBB;
	st.global.f32 	[%rd34+-1024], %f22;
	ld.global.f32 	%f23, [%rd33+-512];
	mul.f32 	%f24, %f23, 0f408BBBBB;
	st.global.f32 	[%rd34+-512], %f24;
	ld.global.f32 	%f25, [%rd33];
	mul.f32 	%f26, %f25, 0f408BBBBB;
	st.global.f32 	[%rd34], %f26;
	ld.global.f32 	%f27, [%rd33+512];
	mul.f32 	%f28, %f27, 0f408BBBBB;
	st.global.f32 	[%rd34+512], %f28;
	ld.global.f32 	%f29, [%rd33+1024];
	mul.f32 	%f30, %f29, 0f408BBBBB;
	st.global.f32 	[%rd34+1024], %f30;
	ld.global.f32 	%f31, [%rd33+1536];
	mul.f32 	%f32, %f31, 0f408BBBBB;
	st.global.f32 	[%rd34+1536], %f32;
	add.s32 	%r113, %r113, 16;
	add.s32 	%r112, %r112, 2048;
	add.s64 	%rd95, %rd95, 8192;
	setp.eq.s32 	%p7, %r113, 0;
	@%p7 bra 	$L__BB3_20;
	bra.uni 	$L__BB3_19;
$L__BB3_20:
	setp.eq.s32 	%p8, %r25, 0;
	@%p8 bra 	$L__BB3_63;
	and.b32  	%r64, %r76, 7;
	setp.lt.u32 	%p9, %r25, 8;
	@%p9 bra 	$L__BB3_23;
	shl.b32 	%r81, %r118, 7;
	add.s32 	%r82, %r81, %r6;
	mul.wide.s32 	%rd35, %r82, 4;
	add.s64 	%rd36, %rd6, %rd35;
	ld.global.f32 	%f33, [%rd36];
	mul.f32 	%f34, %f33, 0f408BBBBB;
	add.s64 	%rd37, %rd7, %rd35;
	st.global.f32 	[%rd37], %f34;
	ld.global.f32 	%f35, [%rd36+512];
	mul.f32 	%f36, %f35, 0f408BBBBB;
	st.global.f32 	[%rd37+512], %f36;
	ld.global.f32 	%f37, [%rd36+1024];
	mul.f32 	%f38, %f37, 0f408BBBBB;
	st.global.f32 	[%rd37+1024], %f38;
	ld.global.f32 	%f39, [%rd36+1536];
	mul.f32 	%f40, %f39, 0f408BBBBB;
	st.global.f32 	[%rd37+1536], %f40;
	ld.global.f32 	%f41, [%rd36+2048];
	mul.f32 	%f42, %f41, 0f408BBBBB;
	st.global.f32 	[%rd37+2048], %f42;
	ld.global.f32 	%f43, [%rd36+2560];
	mul.f32 	%f44, %f43, 0f408BBBBB;
	st.global.f32 	[%rd37+2560], %f44;
	ld.global.f32 	%f45, [%rd36+3072];
	mul.f32 	%f46, %f45, 0f408BBBBB;
	st.global.f32 	[%rd37+3072], %f46;
	ld.global.f32 	%f47, [%rd36+3584];
	mul.f32 	%f48, %f47, 0f408BBBBB;
	st.global.f32 	[%rd37+3584], %f48;
	add.s32 	%r118, %r118, 8;
$L__BB3_23:
	setp.eq.s32 	%p10, %r64, 0;
	@%p10 bra 	$L__BB3_63;
	and.b32  	%r67, %r76, 3;
	setp.lt.u32 	%p11, %r64, 4;
	@%p11 bra 	$L__BB3_26;
	shl.b32 	%r83, %r118, 7;
	add.s32 	%r84, %r83, %r6;
	mul.wide.s32 	%rd38, %r84, 4;
	add.s64 	%rd39, %rd6, %rd38;
	ld.global.f32 	%f49, [%rd39];
	mul.f32 	%f50, %f49, 0f408BBBBB;
	add.s64 	%rd40, %rd7, %rd38;
	st.global.f32 	[%rd40], %f50;
	ld.global.f32 	%f51, [%rd39+512];
	mul.f32 	%f52, %f51, 0f408BBBBB;
	st.global.f32 	[%rd40+512], %f52;
	ld.global.f32 	%f53, [%rd39+1024];
	mul.f32 	%f54, %f53, 0f408BBBBB;
	st.global.f32 	[%rd40+1024], %f54;
	ld.global.f32 	%f55, [%rd39+1536];
	mul.f32 	%f56, %f55, 0f408BBBBB;
	st.global.f32 	[%rd40+1536], %f56;
	add.s32 	%r118, %r118, 4;
$L__BB3_26:
	setp.eq.s32 	%p12, %r67, 0;
	@%p12 bra 	$L__BB3_63;
	shl.b32 	%r85, %r118, 7;
	add.s32 	%r122, %r6, %r85;
	neg.s32 	%r121, %r67;
$L__BB3_28:
	.pragma "nounroll";
	mul.wide.s32 	%rd42, %r122, 4;
	add.s64 	%rd43, %rd7, %rd42;
	add.s64 	%rd44, %rd6, %rd42;
	ld.global.f32 	%f57, [%rd44];
	mul.f32 	%f58, %f57, 0f408BBBBB;
	st.global.f32 	[%rd43], %f58;
	add.s32 	%r122, %r122, 128;
	add.s32 	%r121, %r121, 1;
	setp.ne.s32 	%p13, %r121, 0;
	@%p13 bra 	$L__BB3_28;
	bra.uni 	$L__BB3_63;
$L__BB3_29:
	setp.lt.s32 	%p22, %r76, 1;
	@%p22 bra 	$L__BB3_63;
	setp.ne.s32 	%p23, %r77, 1;
	@%p23 bra 	$L__BB3_47;
	and.b32  	%r29, %r76, 3;
	setp.lt.u32 	%p33, %r76, 4;
	mov.b32 	%r109, 0;
	@%p33 bra 	$L__BB3_42;
	and.b32  	%r109, %r76, 2147483644;
	mov.b32 	%r108, 0;
$L__BB3_33:
	shl.b32 	%r100, %r108, 7;
	add.s32 	%r32, %r100, %r6;
	setp.ge.s32 	%p34, %r32, %r4;
	@%p34 bra 	$L__BB3_35;
	mul.wide.s32 	%rd77, %r32, 4;
	add.s64 	%rd78, %rd6, %rd77;
	ld.global.f32 	%f99, [%rd78];
	fma.rn.f32 	%f100, %f99, 0f40900000, 0f3F000000;
	add.s64 	%rd79, %rd7, %rd77;
	st.global.f32 	[%rd79], %f100;
$L__BB3_35:
	add.s32 	%r33, %r32, 128;
	setp.ge.s32 	%p35, %r33, %r4;
	@%p35 bra 	$L__BB3_37;
	mul.wide.s32 	%rd80, %r33, 4;
	add.s64 	%rd81, %rd6, %rd80;
	ld.global.f32 	%f101, [%rd81];
	fma.rn.f32 	%f102, %f101, 0f40900000, 0f3F000000;
	add.s64 	%rd82, %rd7, %rd80;
	st.global.f32 	[%rd82], %f102;
$L__BB3_37:
	add.s32 	%r34, %r32, 256;
	setp.ge.s32 	%p36, %r34, %r4;
	@%p36 bra 	$L__BB3_39;
	mul.wide.s32 	%rd83, %r34, 4;
	add.s64 	%rd84, %rd6, %rd83;
	ld.global.f32 	%f103, [%rd84];
	fma.rn.f32 	%f104, %f103, 0f40900000, 0f3F000000;
	add.s64 	%rd85, %rd7, %rd83;
	st.global.f32 	[%rd85], %f104;
$L__BB3_39:
	add.s32 	%r35, %r32, 384;
	setp.ge.s32 	%p37, %r35, %r4;
	@%p37 bra 	$L__BB3_41;
	mul.wide.s32 	%rd86, %r35, 4;
	add.s64 	%rd87, %rd6, %rd86;
	ld.global.f32 	%f105, [%rd87];
	fma.rn.f32 	%f106, %f105, 0f40900000, 0f3F000000;
	add.s64 	%rd88, %rd7, %rd86;
	st.global.f32 	[%rd88], %f106;
$L__BB3_41:
	add.s32 	%r108, %r108, 4;
	setp.ne.s32 	%p38, %r108, %r109;
	@%p38 bra 	$L__BB3_33;
$L__BB3_42:
	setp.eq.s32 	%p39, %r29, 0;
	@%p39 bra 	$L__BB3_63;
	shl.b32 	%r101, %r109, 7;
	add.s32 	%r111, %r6, %r101;
	neg.s32 	%r110, %r29;
$L__BB3_44:
	.pragma "nounroll";
	setp.ge.s32 	%p40, %r111, %r4;
	@%p40 bra 	$L__BB3_46;
	mul.wide.s32 	%rd90, %r111, 4;
	add.s64 	%rd91, %rd6, %rd90;
	ld.global.f32 	%f107, [%rd91];
	fma.rn.f32 	%f108, %f107, 0f40900000, 0f3F000000;
	add.s64 	%rd92, %rd7, %rd90;
	st.global.f32 	[%rd92], %f108;
$L__BB3_46:
	add.s32 	%r111, %r111, 128;
	add.s32 	%r110, %r110, 1;
	setp.eq.s32 	%p41, %r110, 0;
	@%p41 bra 	$L__BB3_63;
	bra.uni 	$L__BB3_44;
$L__BB3_47:
	and.b32  	%r44, %r76, 3;
	setp.lt.u32 	%p24, %r76, 4;
	mov.b32 	%r115, 0;
	@%p24 bra 	$L__BB3_58;
	and.b32  	%r115, %r76, 2147483644;
	mov.b32 	%r114, 0;
$L__BB3_49:
	shl.b32 	%r96, %r114, 7;
	add.s32 	%r51, %r96, %r6;
	setp.ge.s32 	%p25, %r51, %r4;
	@%p25 bra 	$L__BB3_51;
	mul.wide.s32 	%rd61, %r51, 4;
	add.s64 	%rd62, %rd6, %rd61;
	ld.global.f32 	%f89, [%rd62];
	mul.f32 	%f90, %f89, 0f408BBBBB;
	add.s64 	%rd63, %rd7, %rd61;
	st.global.f32 	[%rd63], %f90;
$L__BB3_51:
	add.s32 	%r52, %r51, 128;
	setp.ge.s32 	%p26, %r52, %r4;
	@%p26 bra 	$L__BB3_53;
	mul.wide.s32 	%rd64, %r52, 4;
	add.s64 	%rd65, %rd6, %rd64;
	ld.global.f32 	%f91, [%rd65];
	mul.f32 	%f92, %f91, 0f408BBBBB;
	add.s64 	%rd66, %rd7, %rd64;
	st.global.f32 	[%rd66], %f92;
$L__BB3_53:
	add.s32 	%r53, %r51, 256;
	setp.ge.s32 	%p27, %r53, %r4;
	@%p27 bra 	$L__BB3_55;
	mul.wide.s32 	%rd67, %r53, 4;
	add.s64 	%rd68, %rd6, %rd67;
	ld.global.f32 	%f93, [%rd68];
	mul.f32 	%f94, %f93, 0f408BBBBB;
	add.s64 	%rd69, %rd7, %rd67;
	st.global.f32 	[%rd69], %f94;
$L__BB3_55:
	add.s32 	%r54, %r51, 384;
	setp.ge.s32 	%p28, %r54, %r4;
	@%p28 bra 	$L__BB3_57;
	mul.wide.s32 	%rd70, %r54, 4;
	add.s64 	%rd71, %rd6, %rd70;
	ld.global.f32 	%f95, [%rd71];
	mul.f32 	%f96, %f95, 0f408BBBBB;
	add.s64 	%rd72, %rd7, %rd70;
	st.global.f32 	[%rd72], %f96;
$L__BB3_57:
	add.s32 	%r114, %r114, 4;
	setp.ne.s32 	%p29, %r114, %r115;
	@%p29 bra 	$L__BB3_49;
$L__BB3_58:
	setp.eq.s32 	%p30, %r44, 0;
	@%p30 bra 	$L__BB3_63;
	shl.b32 	%r97, %r115, 7;
	add.s32 	%r117, %r6, %r97;
	neg.s32 	%r116, %r44;
$L__BB3_60:
	.pragma "nounroll";
	setp.ge.s32 	%p31, %r117, %r4;
	@%p31 bra 	$L__BB3_62;
	mul.wide.s32 	%rd74, %r117, 4;
	add.s64 	%rd75, %rd6, %rd74;
	ld.global.f32 	%f97, [%rd75];
	mul.f32 	%f98, %f97, 0f408BBBBB;
	add.s64 	%rd76, %rd7, %rd74;
	st.global.f32 	[%rd76], %f98;
$L__BB3_62:
	add.s32 	%r117, %r117, 128;
	add.s32 	%r116, %r116, 1;
	setp.eq.s32 	%p32, %r116, 0;
	@%p32 bra 	$L__BB3_63;
	bra.uni 	$L__BB3_60;
$L__BB3_63:
	ret;

}
	// .globl	_ZN3cub18CUB_300001_SM_10006detail9transform16transform_kernelINS2_10policy_hubILb1EN4cuda3std3__45tupleIJN6thrust24THRUST_300001_SM_1000_NS6detail15normal_iteratorINSA_10device_ptrIfEEEEEEEE10policy1000El8to_rangeSF_JPfEEEvT0_iT1_T2_DpNS2_10kernel_argIT3_EE
.visible .entry _ZN3cub18CUB_300001_SM_10006detail9transform16transform_kernelINS2_10policy_hubILb1EN4cuda3std3__45tupleIJN6thrust24THRUST_300001_SM_1000_NS6detail15normal_iteratorINSA_10device_ptrIfEEEEEEEE10policy1000El8to_rangeSF_JPfEEEvT0_iT1_T2_DpNS2_10kernel_argIT3_EE(
	.param .u64 _ZN3cub18CUB_300001_SM_10006detail9transform16transform_kernelINS2_10policy_hubILb1EN4cuda3std3__45tupleIJN6thrust24THRUST_300001_SM_1000_NS6detail15normal_iteratorINSA_10device_ptrIfEEEEEEEE10policy1000El8to_rangeSF_JPfEEEvT0_iT1_T2_DpNS2_10kernel_argIT3_EE_param_0,
	.param .u32 _ZN3cub18CUB_300001_SM_10006detail9transform16transform_kernelINS2_10policy_hubILb1EN4cuda3std3__45tupleIJN6thrust24THRUST_300001_SM_1000_NS6detail15normal_iteratorINSA_10device_ptrIfEEEEEEEE10policy1000El8to_rangeSF_JPfEEEvT0_iT1_T2_DpNS2_10kernel_argIT3_EE_param_1,
	.param .align 4 .b8 _ZN3cub18CUB_300001_SM_10006detail9transform16transform_kernelINS2_10policy_hubILb1EN4cuda3std3__45tupleIJN6thrust24THRUST_300001_SM_1000_NS6detail15normal_iteratorINSA_10device_ptrIfEEEEEEEE10policy1000El8to_rangeSF_JPfEEEvT0_iT1_T2_DpNS2_10kernel_argIT3_EE_param_2[4],
	.param .align 8 .b8 _ZN3cub18CUB_300001_SM_10006detail9transform16transform_kernelINS2_10policy_hubILb1EN4cuda3std3__45tupleIJN6thrust24THRUST_300001_SM_1000_NS6detail15normal_iteratorINSA_10device_ptrIfEEEEEEEE10policy1000El8to_rangeSF_JPfEEEvT0_iT1_T2_DpNS2_10kernel_argIT3_EE_param_3[8],
	.param .align 8 .b8 _ZN3cub18CUB_300001_SM_10006detail9transform16transform_kernelINS2_10policy_hubILb1EN4cuda3std3__45tupleIJN6thrust24THRUST_300001_SM_1000_NS6detail15normal_iteratorINSA_10device_ptrIfEEEEEEEE10policy1000El8to_rangeSF_JPfEEEvT0_iT1_T2_DpNS2_10kernel_argIT3_EE_param_4[16]
)
.maxntid 128
{
	.reg .pred 	%p<42>;
	.reg .b32 	%r<120>;
	.reg .b32 	%f<109>;
	.reg .b64 	%rd<102>;

	ld.param.u32 	%r75, [_ZN3cub18CUB_300001_SM_10006detail9transform16transform_kernelINS2_10policy_hubILb1EN4cuda3std3__45tupleIJN6thrust24THRUST_300001_SM_1000_NS6detail15normal_iteratorINSA_10device_ptrIfEEEEEEEE10policy1000El8to_rangeSF_JPfEEEvT0_iT1_T2_DpNS2_10kernel_argIT3_EE_param_2];
	ld.param.u64 	%rd22, [_ZN3cub18CUB_300001_SM_10006detail9transform16transform_kernelINS2_10policy_hubILb1EN4cuda3std3__45tupleIJN6thrust24THRUST_300001_SM_1000_NS6detail15normal_iteratorINSA_10device_ptrIfEEEEEEEE10policy1000El8to_rangeSF_JPfEEEvT0_iT1_T2_DpNS2_10kernel_argIT3_EE_param_0];
	ld.param.u64 	%rd23, [_ZN3cub18CUB_300001_SM_10006detail9transform16transform_kernelINS2_10policy_hubILb1EN4cuda3std3__45tupleIJN6thrust24THRUST_300001_SM_1000_NS6detail15normal_iteratorINSA_10device_ptrIfEEEEEEEE10policy1000El8to_rangeSF_JPfEEEvT0_iT1_T2_DpNS2_10kernel_argIT3_EE_param_4];
	ld.param.u64 	%rd24, [_ZN3cub18CUB_300001_SM_10006detail9transform16transform_kernelINS2_10policy_hubILb1EN4cuda3std3__45tupleIJN6thrust24THRUST_300001_SM_1000_NS6detail15normal_iteratorINSA_10device_ptrIfEEEEEEEE10policy1000El8to_rangeSF_JPfEEEvT0_iT1_T2_DpNS2_10kernel_argIT3_EE_param_3];
	ld.param.u32 	%r74, [_ZN3cub18CUB_300001_SM_10006detail9transform16transform_kernelINS2_10policy_hubILb1EN4cuda3std3__45tupleIJN6thrust24THRUST_300001_SM_1000_NS6detail15normal_iteratorINSA_10device_ptrIfEEEEEEEE10policy1000El8to_rangeSF_JPfEEEvT0_iT1_T2_DpNS2_10kernel_argIT3_EE_param_1];
	cvta.to.global.u64 	%rd1, %rd24;
	cvta.to.global.u64 	%rd2, %rd23;
	shl.b32 	%r1, %r74, 7;
	mov.u32 	%r76, %ctaid.x;
	cvt.u64.u32 	%rd25, %r76;
	cvt.s64.s32 	%rd26, %r1;
	mul.lo.s64 	%rd3, %rd26, %rd25;
	sub.s64 	%rd27, %rd22, %rd3;
	min.s64 	%rd28, %rd27, %rd26;
	cvt.u32.u64 	%r2, %rd28;
	shl.b32 	%r3, %r2, 2;
	mov.u32 	%r4, %tid.x;
	shl.b32 	%r99, %r4, 7;
	setp.ge.s32 	%p1, %r99, %r3;
	@%p1 bra 	$L__BB4_3;
	shl.b64 	%rd29, %rd3, 2;
	add.s64 	%rd30, %rd2, %rd29;
	mul.wide.u32 	%rd31, %r4, 128;
	add.s64 	%rd99, %rd30, %rd31;
$L__BB4_2:
	.pragma "nounroll";
	// begin inline asm
	prefetch.global.L2 [%rd99];
	// end inline asm
	add.s32 	%r99, %r99, 16384;
	add.s64 	%rd99, %rd99, 16384;
	setp.lt.s32 	%p2, %r99, %r3;
	@%p2 bra 	$L__BB4_2;
$L__BB4_3:
	shl.b64 	%rd33, %rd3, 2;
	add.s64 	%rd7, %rd2, %rd33;
	add.s64 	%rd8, %rd1, %rd33;
	setp.eq.s32 	%p3, %r1, %r2;
	@%p3 bra 	$L__BB4_38;
	setp.lt.s32 	%p4, %r74, 1;
	@%p4 bra 	$L__BB4_63;
	setp.ne.s32 	%p5, %r75, 1;
	@%p5 bra 	$L__BB4_22;
	and.b32  	%r9, %r74, 3;
	setp.lt.u32 	%p15, %r74, 4;
	mov.b32 	%r101, 0;
	@%p15 bra 	$L__BB4_17;
	and.b32  	%r101, %r74, 2147483644;
	mov.b32 	%r100, 0;
$L__BB4_8:
	shl.b32 	%r83, %r100, 7;
	add.s32 	%r12, %r83, %r4;
	setp.ge.s32 	%p16, %r12, %r2;
	@%p16 bra 	$L__BB4_10;
	mul.wide.s32 	%rd50, %r12, 4;
	add.s64 	%rd51, %rd7, %rd50;
	ld.global.f32 	%f11, [%rd51];
	fma.rn.f32 	%f12, %f11, 0f40900000, 0f3F000000;
	add.s64 	%rd52, %rd8, %rd50;
	st.global.f32 	[%rd52], %f12;
$L__BB4_10:
	add.s32 	%r13, %r12, 128;
	setp.ge.s32 	%p17, %r13, %r2;
	@%p17 bra 	$L__BB4_12;
	mul.wide.s32 	%rd53, %r13, 4;
	add.s64 	%rd54, %rd7, %rd53;
	ld.global.f32 	%f13, [%rd54];
	fma.rn.f32 	%f14, %f13, 0f40900000, 0f3F000000;
	add.s64 	%rd55, %rd8, %rd53;
	st.global.f32 	[%rd55], %f14;
$L__BB4_12:
	add.s32 	%r14, %r12, 256;
	setp.ge.s32 	%p18, %r14, %r2;
	@%p18 bra 	$L__BB4_14;
	mul.wide.s32 	%rd56, %r14, 4;
	add.s64 	%rd57, %rd7, %rd56;
	ld.global.f32 	%f15, [%rd57];
	fma.rn.f32 	%f16, %f15, 0f40900000, 0f3F000000;
	add.s64 	%rd58, %rd8, %rd56;
	st.global.f32 	[%rd58], %f16;
$L__BB4_14:
	add.s32 	%r15, %r12, 384;
	setp.ge.s32 	%p19, %r15, %r2;
	@%p19 bra 	$L__BB4_16;
	mul.wide.s32 	%rd59, %r15, 4;
	add.s64 	%rd60, %rd7, %rd59;
	ld.global.f32 	%f17, [%rd60];
	fma.rn.f32 	%f18, %f17, 0f40900000, 0f3F000000;
	add.s64 	%rd61, %rd8, %rd59;
	st.global.f32 	[%rd61], %f18;
$L__BB4_16:
	add.s32 	%r100, %r100, 4;
	setp.ne.s32 	%p20, %r100, %r101;
	@%p20 bra 	$L__BB4_8;
$L__BB4_17:
	setp.eq.s32 	%p21, %r9, 0;
	@%p21 bra 	$L__BB4_63;
	shl.b32 	%r84, %r101, 7;
	add.s32 	%r103, %r4, %r84;
	neg.s32 	%r102, %r9;
$L__BB4_19:
	.pragma "nounroll";
	setp.ge.s32 	%p22, %r103, %r2;
	@%p22 bra 	$L__BB4_21;
	mul.wide.s32 	%rd63, %r103, 4;
	add.s64 	%rd64, %rd7, %rd63;
	ld.global.f32 	%f19, [%rd64];
	fma.rn.f32 	%f20, %f19, 0f40900000, 0f3F000000;
	add.s64 	%rd65, %rd8, %rd63;
	st.global.f32 	[%rd65], %f20;
$L__BB4_21:
	add.s32 	%r103, %r103, 128;
	add.s32 	%r102, %r102, 1;
	setp.eq.s32 	%p23, %r102, 0;
	@%p23 bra 	$L__BB4_63;
	bra.uni 	$L__BB4_19;
$L__BB4_22:
	and.b32  	%r24, %r74, 3;
	setp.lt.u32 	%p6, %r74, 4;
	mov.b32 	%r117, 0;
	@%p6 bra 	$L__BB4_33;
	and.b32  	%r117, %r74, 2147483644;
	mov.b32 	%r111, 0;
$L__BB4_24:
	shl.b32 	%r79, %r111, 7;
	add.s32 	%r49, %r79, %r4;
	setp.ge.s32 	%p7, %r49, %r2;
	@%p7 bra 	$L__BB4_26;
	mul.wide.s32 	%rd34, %r49, 4;
	add.s64 	%rd35, %rd7, %rd34;
	ld.global.f32 	%f1, [%rd35];
	mul.f32 	%f2, %f1, 0f408BBBBB;
	add.s64 	%rd36, %rd8, %rd34;
	st.global.f32 	[%rd36], %f2;
$L__BB4_26:
	add.s32 	%r50, %r49, 128;
	setp.ge.s32 	%p8, %r50, %r2;
	@%p8 bra 	$L__BB4_28;
	mul.wide.s32 	%rd37, %r50, 4;
	add.s64 	%rd38, %rd7, %rd37;
	ld.global.f32 	%f3, [%rd38];
	mul.f32 	%f4, %f3, 0f408BBBBB;
	add.s64 	%rd39, %rd8, %rd37;
	st.global.f32 	[%rd39], %f4;
$L__BB4_28:
	add.s32 	%r51, %r49, 256;
	setp.ge.s32 	%p9, %r51, %r2;
	@%p9 bra 	$L__BB4_30;
	mul.wide.s32 	%rd40, %r51, 4;
	add.s64 	%rd41, %rd7, %rd40;
	ld.global.f32 	%f5, [%rd41];
	mul.f32 	%f6, %f5, 0f408BBBBB;
	add.s64 	%rd42, %rd8, %rd40;
	st.global.f32 	[%rd42], %f6;
$L__BB4_30:
	add.s32 	%r52, %r49, 384;
	setp.ge.s32 	%p10, %r52, %r2;
	@%p10 bra 	$L__BB4_32;
	mul.wide.s32 	%rd43, %r52, 4;
	add.s64 	%rd44, %rd7, %rd43;
	ld.global.f32 	%f7, [%rd44];
	mul.f32 	%f8, %f7, 0f408BBBBB;
	add.s64 	%rd45, %rd8, %rd43;
	st.global.f32 	[%rd45], %f8;
$L__BB4_32:
	add.s32 	%r111, %r111, 4;
	setp.eq.s32 	%p11, %r111, %r117;
	@%p11 bra 	$L__BB4_33;
	bra.uni 	$L__BB4_24;
$L__BB4_33:
	setp.eq.s32 	%p12, %r24, 0;
	@%p12 bra 	$L__BB4_63;
	shl.b32 	%r80, %r117, 7;
	add.s32 	%r119, %r4, %r80;
	neg.s32 	%r118, %r24;
$L__BB4_35:
	.pragma "nounroll";
	setp.ge.s32 	%p13, %r119, %r2;
	@%p13 bra 	$L__BB4_37;
	mul.wide.s32 	%rd47, %r119, 4;
	add.s64 	%rd48, %rd7, %rd47;
	ld.global.f32 	%f9, [%rd48];
	mul.f32 	%f10, %f9, 0f408BBBBB;
	add.s64 	%rd49, %rd8, %rd47;
	st.global.f32 	[%rd49], %f10;
$L__BB4_37:
	add.s32 	%r119, %r119, 128;
	add.s32 	%r118, %r118, 1;
	setp.ne.s32 	%p14, %r118, 0;
	@%p14 bra 	$L__BB4_35;
	bra.uni 	$L__BB4_63;
$L__BB4_38:
	setp.lt.s32 	%p24, %r74, 1;
	@%p24 bra 	$L__BB4_63;
	setp.ne.s32 	%p25, %r75, 1;
	@%p25 bra 	$L__BB4_51;
	and.b32  	%r26, %r74, 7;
	setp.lt.u32 	%p34, %r74, 8;
	mov.b32 	%r107, 0;
	@%p34 bra 	$L__BB4_43;
	and.b32  	%r107, %r74, 2147483640;
	neg.s32 	%r105, %r107;
	mul.wide.u32 	%rd83, %r4, 4;
	add.s64 	%rd100, %rd33, %rd83;
	add.s32 	%r104, %r4, 128;
$L__BB4_42:
	.pragma "nounroll";
	mul.wide.s32 	%rd84, %r104, 4;
	add.s64 	%rd85, %rd33, %rd84;
	add.s64 	%rd86, %rd2, %rd100;
	ld.global.f32 	%f79, [%rd86];
	fma.rn.f32 	%f80, %f79, 0f40900000, 0f3F000000;
	add.s64 	%rd87, %rd1, %rd100;
	st.global.f32 	[%rd87], %f80;
	add.s64 	%rd88, %rd2, %rd85;
	ld.global.f32 	%f81, [%rd88];
	fma.rn.f32 	%f82, %f81, 0f40900000, 0f3F000000;
	add.s64 	%rd89, %rd1, %rd85;
	st.global.f32 	[%rd89], %f82;
	ld.global.f32 	%f83, [%rd88+512];
	fma.rn.f32 	%f84, %f83, 0f40900000, 0f3F000000;
	st.global.f32 	[%rd89+512], %f84;
	ld.global.f32 	%f85, [%rd88+1024];
	fma.rn.f32 	%f86, %f85, 0f40900000, 0f3F000000;
	st.global.f32 	[%rd89+1024], %f86;
	ld.global.f32 	%f87, [%rd88+1536];
	fma.rn.f32 	%f88, %f87, 0f40900000, 0f3F000000;
	st.global.f32 	[%rd89+1536], %f88;
	ld.global.f32 	%f89, [%rd88+2048];
	fma.rn.f32 	%f90, %f89, 0f40900000, 0f3F000000;
	st.global.f32 	[%rd89+2048], %f90;
	ld.global.f32 	%f91, [%rd88+2560];
	fma.rn.f32 	%f92, %f91, 0f40900000, 0f3F000000;
	st.global.f32 	[%rd89+2560], %f92;
	ld.global.f32 	%f93, [%rd88+3072];
	fma.rn.f32 	%f94, %f93, 0f40900000, 0f3F000000;
	st.global.f32 	[%rd89+3072], %f94;
	add.s32 	%r105, %r105, 8;
	add.s64 	%rd100, %rd100, 4096;
	add.s32 	%r104, %r104, 1024;
	setp.ne.s32 	%p35, %r105, 0;
	@%p35 bra 	$L__BB4_42;
$L__BB4_43:
	setp.eq.s32 	%p36, %r26, 0;
	@%p36 bra 	$L__BB4_63;
	and.b32  	%r35, %r74, 3;
	setp.lt.u32 	%p37, %r26, 4;
	@%p37 bra 	$L__BB4_46;
	shl.b32 	%r92, %r107, 7;
	add.s32 	%r93, %r92, %r4;
	mul.wide.s32 	%rd90, %r93, 4;
	add.s64 	%rd91, %rd7, %rd90;
	ld.global.f32 	%f95, [%rd91];
	fma.rn.f32 	%f96, %f95, 0f40900000, 0f3F000000;
	add.s64 	%rd92, %rd8, %rd90;
	st.global.f32 	[%rd92], %f96;
	ld.global.f32 	%f97, [%rd91+512];
	fma.rn.f32 	%f98, %f97, 0f40900000, 0f3F000000;
	st.global.f32 	[%rd92+512], %f98;
	ld.global.f32 	%f99, [%rd91+1024];
	fma.rn.f32 	%f100, %f99, 0f40900000, 0f3F000000;
	st.global.f32 	[%rd92+1024], %f100;
	ld.global.f32 	%f101, [%rd91+1536];
	fma.rn.f32 	%f102, %f101, 0f40900000, 0f3F000000;
	st.global.f32 	[%rd92+1536], %f102;
	add.s32 	%r107, %r107, 4;
$L__BB4_46:
	setp.eq.s32 	%p38, %r35, 0;
	@%p38 bra 	$L__BB4_63;
	setp.eq.s32 	%p39, %r35, 1;
	@%p39 bra 	$L__BB4_49;
	shl.b32 	%r94, %r107, 7;
	add.s32 	%r95, %r94, %r4;
	mul.wide.s32 	%rd93, %r95, 4;
	add.s64 	%rd94, %rd7, %rd93;
	ld.global.f32 	%f103, [%rd94];
	fma.rn.f32 	%f104, %f103, 0f40900000, 0f3F000000;
	add.s64 	%rd95, %rd8, %rd93;
	st.global.f32 	[%rd95], %f104;
	ld.global.f32 	%f105, [%rd94+512];
	fma.rn.f32 	%f106, %f105, 0f40900000, 0f3F000000;
	st.global.f32 	[%rd95+512], %f106;
	add.s32 	%r107, %r107, 2;
$L__BB4_49:
	and.b32  	%r96, %r74, 1;
	setp.eq.b32 	%p40, %r96, 1;
	not.pred 	%p41, %p40;
	@%p41 bra 	$L__BB4_63;
	shl.b32 	%r97, %r107, 7;
	add.s32 	%r98, %r97, %r4;
	mul.wide.s32 	%rd96, %r98, 4;
	add.s64 	%rd97, %rd7, %rd96;
	ld.global.f32 	%f107, [%rd97];
	fma.rn.f32 	%f108, %f107, 0f40900000, 0f3F000000;
	add.s64 	%rd98, %rd8, %rd96;
	st.global.f32 	[%rd98], %f108;
	bra.uni 	$L__BB4_63;
$L__BB4_51:
	and.b32  	%r40, %r74, 15;
	setp.lt.u32 	%p26, %r74, 16;
	mov.b32 	%r113, 0;
	@%p26 bra 	$L__BB4_54;
	and.b32  	%r113, %r74, 2147483632;
	neg.s32 	%r110, %r113;
	add.s32 	%r109, %r4, 1152;
	mul.wide.u32 	%rd66, %r4, 4;
	or.b64  	%rd101, %rd66, 4096;
$L__BB4_53:
	.pragma "nounroll";
	mul.wide.s32 	%rd67, %r109, 4;
	add.s64 	%rd68, %rd67, 1536;
	add.s64 	%rd69, %rd7, %rd101;
	ld.global.f32 	%f21, [%rd69+-4096];
	mul.f32 	%f22, %f21, 0f408BBBBB;
	add.s64 	%rd70, %rd8, %rd101;
	st.global.f32 	[%rd70+-4096], %f22;
	ld.global.f32 	%f23, [%rd69+-3584];
	mul.f32 	%f24, %f23, 0f408BBBBB;
	st.global.f32 	[%rd70+-3584], %f24;
	ld.global.f32 	%f25, [%rd69+-3072];
	mul.f32 	%f26, %f25, 0f408BBBBB;
	st.global.f32 	[%rd70+-3072], %f26;
	ld.global.f32 	%f27, [%rd69+-2560];
	mul.f32 	%f28, %f27, 0f408BBBBB;
	st.global.f32 	[%rd70+-2560], %f28;
	ld.global.f32 	%f29, [%rd69+-2048];
	mul.f32 	%f30, %f29, 0f408BBBBB;
	st.global.f32 	[%rd70+-2048], %f30;
	ld.global.f32 	%f31, [%rd69+-1536];
	mul.f32 	%f32, %f31, 0f408BBBBB;
	st.global.f32 	[%rd70+-1536], %f32;
	ld.global.f32 	%f33, [%rd69+-1024];
	mul.f32 	%f34, %f33, 0f408BBBBB;
	st.global.f32 	[%rd70+-1024], %f34;
	ld.global.f32 	%f35, [%rd69+-512];
	mul.f32 	%f36, %f35, 0f408BBBBB;
	st.global.f32 	[%rd70+-512], %f36;
	ld.global.f32 	%f37, [%rd69];
	mul.f32 	%f38, %f37, 0f408BBBBB;
	st.global.f32 	[%rd70], %f38;
	add.s64 	%rd71, %rd7, %rd68;
	ld.global.f32 	%f39, [%rd71+-1536];
	mul.f32 	%f40, %f39, 0f408BBBBB;
	add.s64 	%rd72, %rd8, %rd68;
	st.global.f32 	[%rd72+-1536], %f40;
	ld.global.f32 	%f41, [%rd71+-1024];
	mul.f32 	%f42, %f41, 0f408BBBBB;
	st.global.f32 	[%rd72+-1024], %f42;
	ld.global.f32 	%f43, [%rd71+-512];
	mul.f32 	%f44, %f43, 0f408BBBBB;
	st.global.f32 	[%rd72+-512], %f44;
	ld.global.f32 	%f45, [%rd71];
	mul.f32 	%f46, %f45, 0f408BBBBB;
	st.global.f32 	[%rd72], %f46;
	ld.global.f32 	%f47, [%rd71+512];
	mul.f32 	%f48, %f47, 0f408BBBBB;
	st.global.f32 	[%rd72+512], %f48;
	ld.global.f32 	%f49, [%rd71+1024];
	mul.f32 	%f50, %f49, 0f408BBBBB;
	st.global.f32 	[%rd72+1024], %f50;
	ld.global.f32 	%f51, [%rd71+1536];
	mul.f32 	%f52, %f51, 0f408BBBBB;
	st.global.f32 	[%rd72+1536], %f52;
	add.s32 	%r110, %r110, 16;
	add.s32 	%r109, %r109, 2048;
	add.s64 	%rd101, %rd101, 8192;
	setp.eq.s32 	%p27, %r110, 0;
	@%p27 bra 	$L__BB4_54;
	bra.uni 	$L__BB4_53;
$L__BB4_54:
	setp.eq.s32 	%p28, %r40, 0;
	@%p28 bra 	$L__BB4_63;
	and.b32  	%r55, %r74, 7;
	setp.lt.u32 	%p29, %r40, 8;
	@%p29 bra 	$L__BB4_57;
	shl.b32 	%r86, %r113, 7;
	add.s32 	%r87, %r86, %r4;
	mul.wide.s32 	%rd73, %r87, 4;
	add.s64 	%rd74, %rd7, %rd73;
	ld.global.f32 	%f53, [%rd74];
	mul.f32 	%f54, %f53, 0f408BBBBB;
	add.s64 	%rd75, %rd8, %rd73;
	st.global.f32 	[%rd75], %f54;
	ld.global.f32 	%f55, [%rd74+512];
	mul.f32 	%f56, %f55, 0f408BBBBB;
	st.global.f32 	[%rd75+512], %f56;
	ld.global.f32 	%f57, [%rd74+1024];
	mul.f32 	%f58, %f57, 0f408BBBBB;
	st.global.f32 	[%rd75+1024], %f58;
	ld.global.f32 	%f59, [%rd74+1536];
	mul.f32 	%f60, %f59, 0f408BBBBB;
	st.global.f32 	[%rd75+1536], %f60;
	ld.global.f32 	%f61, [%rd74+2048];
	mul.f32 	%f62, %f61, 0f408BBBBB;
	st.global.f32 	[%rd75+2048], %f62;
	ld.global.f32 	%f63, [%rd74+2560];
	mul.f32 	%f64, %f63, 0f408BBBBB;
	st.global.f32 	[%rd75+2560], %f64;
	ld.global.f32 	%f65, [%rd74+3072];
	mul.f32 	%f66, %f65, 0f408BBBBB;
	st.global.f32 	[%rd75+3072], %f66;
	ld.global.f32 	%f67, [%rd74+3584];
	mul.f32 	%f68, %f67, 0f408BBBBB;
	st.global.f32 	[%rd75+3584], %f68;
	add.s32 	%r113, %r113, 8;
$L__BB4_57:
	setp.eq.s32 	%p30, %r55, 0;
	@%p30 bra 	$L__BB4_63;
	and.b32  	%r58, %r74, 3;
	setp.lt.u32 	%p31, %r55, 4;
	@%p31 bra 	$L__BB4_60;
	shl.b32 	%r88, %r113, 7;
	add.s32 	%r89, %r88, %r4;
	mul.wide.s32 	%rd76, %r89, 4;
	add.s64 	%rd77, %rd7, %rd76;
	ld.global.f32 	%f69, [%rd77];
	mul.f32 	%f70, %f69, 0f408BBBBB;
	add.s64 	%rd78, %rd8, %rd76;
	st.global.f32 	[%rd78], %f70;
	ld.global.f32 	%f71, [%rd77+512];
	mul.f32 	%f72, %f71, 0f408BBBBB;
	st.global.f32 	[%rd78+512], %f72;
	ld.global.f32 	%f73, [%rd77+1024];
	mul.f32 	%f74, %f73, 0f408BBBBB;
	st.global.f32 	[%rd78+1024], %f74;
	ld.global.f32 	%f75, [%rd77+1536];
	mul.f32 	%f76, %f75, 0f408BBBBB;
	st.global.f32 	[%rd78+1536], %f76;
	add.s32 	%r113, %r113, 4;
$L__BB4_60:
	setp.eq.s32 	%p32, %r58, 0;
	@%p32 bra 	$L__BB4_63;
	shl.b32 	%r90, %r113, 7;
	add.s32 	%r116, %r4, %r90;
	neg.s32 	%r115, %r58;
$L__BB4_62:
	.pragma "nounroll";
	mul.wide.s32 	%rd80, %r116, 4;
	add.s64 	%rd81, %rd8, %rd80;
	add.s64 	%rd82, %rd7, %rd80;
	ld.global.f32 	%f77, [%rd82];
	mul.f32 	%f78, %f77, 0f408BBBBB;
	st.global.f32 	[%rd81], %f78;
	add.s32 	%r116, %r116, 128;
	add.s32 	%r115, %r115, 1;
	setp.eq.s32 	%p33, %r115, 0;
	@%p33 bra 	$L__BB4_63;
	bra.uni 	$L__BB4_62;
$L__BB4_63:
	ret;

}
	// .globl	_ZN3cub18CUB_300001_SM_10006detail9transform16transform_kernelINS2_10policy_hubILb1EN4cuda3std3__45tupleIJN6thrust24THRUST_300001_SM_1000_NS6detail15normal_iteratorINSA_10device_ptrIfEEEEEEEE10policy1000Ei2trSF_JPfEEEvT0_iT1_T2_DpNS2_10kernel_argIT3_EE
.visible .entry _ZN3cub18CUB_300001_SM_10006detail9transform16transform_kernelINS2_10policy_hubILb1EN4cuda3std3__45tupleIJN6thrust24THRUST_300001_SM_1000_NS6detail15normal_iteratorINSA_10device_ptrIfEEEEEEEE10policy1000Ei2trSF_JPfEEEvT0_iT1_T2_DpNS2_10kernel_argIT3_EE(
	.param .u32 _ZN3cub18CUB_300001_SM_10006detail9transform16transform_kernelINS2_10policy_hubILb1EN4cuda3std3__45tupleIJN6thrust24THRUST_300001_SM_1000_NS6detail15normal_iteratorINSA_10device_ptrIfEEEEEEEE10policy1000Ei2trSF_JPfEEEvT0_iT1_T2_DpNS2_10kernel_argIT3_EE_param_0,
	.param .u32 _ZN3cub18CUB_300001_SM_10006detail9transform16transform_kernelINS2_10policy_hubILb1EN4cuda3std3__45tupleIJN6thrust24THRUST_300001_SM_1000_NS6detail15normal_iteratorINSA_10device_ptrIfEEEEEEEE10policy1000Ei2trSF_JPfEEEvT0_iT1_T2_DpNS2_10kernel_argIT3_EE_param_1,
	.param .align 1 .b8 _ZN3cub18CUB_300001_SM_10006detail9transform16transform_kernelINS2_10policy_hubILb1EN4cuda3std3__45tupleIJN6thrust24THRUST_300001_SM_1000_NS6detail15normal_iteratorINSA_10device_ptrIfEEEEEEEE10policy1000Ei2trSF_JPfEEEvT0_iT1_T2_DpNS2_10kernel_argIT3_EE_param_2[1],
	.param .align 8 .b8 _ZN3cub18CUB_300001_SM_10006detail9transform16transform_kernelINS2_10policy_hubILb1EN4cuda3std3__45tupleIJN6thrust24THRUST_300001_SM_1000_NS6detail15normal_iteratorINSA_10device_ptrIfEEEEEEEE10policy1000Ei2trSF_JPfEEEvT0_iT1_T2_DpNS2_10kernel_argIT3_EE_param_3[8],
	.param .align 8 .b8 _ZN3cub18CUB_300001_SM_10006detail9transform16transform_kernelINS2_10policy_hubILb1EN4cuda3std3__45tupleIJN6thrust24THRUST_300001_SM_1000_NS6detail15normal_iteratorINSA_10device_ptrIfEEEEEEEE10policy1000Ei2trSF_JPfEEEvT0_iT1_T2_DpNS2_10kernel_argIT3_EE_param_4[16]
)
.maxntid 128
{
	.reg .pred 	%p<37>;
	.reg .b32 	%r<77>;
	.reg .b32 	%f<181>;
	.reg .b64 	%rd<64>;

	ld.param.u32 	%r43, [_ZN3cub18CUB_300001_SM_10006detail9transform16transform_kernelINS2_10policy_hubILb1EN4cuda3std3__45tupleIJN6thrust24THRUST_300001_SM_1000_NS6detail15normal_iteratorINSA_10device_ptrIfEEEEEEEE10policy1000Ei2trSF_JPfEEEvT0_iT1_T2_DpNS2_10kernel_argIT3_EE_param_0];
	ld.param.u64 	%rd14, [_ZN3cub18CUB_300001_SM_10006detail9transform16transform_kernelINS2_10policy_hubILb1EN4cuda3std3__45tupleIJN6thrust24THRUST_300001_SM_1000_NS6detail15normal_iteratorINSA_10device_ptrIfEEEEEEEE10policy1000Ei2trSF_JPfEEEvT0_iT1_T2_DpNS2_10kernel_argIT3_EE_param_4];
	ld.param.u64 	%rd15, [_ZN3cub18CUB_300001_SM_10006detail9transform16transform_kernelINS2_10policy_hubILb1EN4cuda3std3__45tupleIJN6thrust24THRUST_300001_SM_1000_NS6detail15normal_iteratorINSA_10device_ptrIfEEEEEEEE10policy1000Ei2trSF_JPfEEEvT0_iT1_T2_DpNS2_10kernel_argIT3_EE_param_3];
	ld.param.u32 	%r42, [_ZN3cub18CUB_300001_SM_10006detail9transform16transform_kernelINS2_10policy_hubILb1EN4cuda3std3__45tupleIJN6thrust24THRUST_300001_SM_1000_NS6detail15normal_iteratorINSA_10device_ptrIfEEEEEEEE10policy1000Ei2trSF_JPfEEEvT0_iT1_T2_DpNS2_10kernel_argIT3_EE_param_1];
	cvta.to.global.u64 	%rd1, %rd15;
	cvta.to.global.u64 	%rd2, %rd14;
	shl.b32 	%r1, %r42, 7;
	mov.u32 	%r44, %ctaid.x;
	mul.lo.s32 	%r2, %r1, %r44;
	sub.s32 	%r3, %r43, %r2;
	min.s32 	%r4, %r1, %r3;
	shl.b32 	%r5, %r4, 2;
	mov.u32 	%r6, %tid.x;
	shl.b32 	%r67, %r6, 7;
	setp.ge.s32 	%p1, %r67, %r5;
	@%p1 bra 	$L__BB5_3;
	mul.wide.u32 	%rd16, %r6, 128;
	add.s64 	%rd17, %rd2, %rd16;
	mul.wide.s32 	%rd18, %r2, 4;
	add.s64 	%rd62, %rd17, %rd18;
$L__BB5_2:
	.pragma "nounroll";
	// begin inline asm
	prefetch.global.L2 [%rd62];
	// end inline asm
	add.s32 	%r67, %r67, 16384;
	add.s64 	%rd62, %rd62, 16384;
	setp.lt.s32 	%p2, %r67, %r5;
	@%p2 bra 	$L__BB5_2;
$L__BB5_3:
	mul.wide.s32 	%rd20, %r2, 4;
	add.s64 	%rd6, %rd2, %rd20;
	add.s64 	%rd7, %rd1, %rd20;
	setp.gt.s32 	%p3, %r1, %r3;
	@%p3 bra 	$L__BB5_16;
	setp.lt.s32 	%p4, %r42, 1;
	@%p4 bra 	$L__BB5_57;
	and.b32  	%r10, %r42, 7;
	setp.lt.u32 	%p5, %r42, 8;
	mov.b32 	%r74, 0;
	@%p5 bra 	$L__BB5_8;
	and.b32  	%r74, %r42, 2147483640;
	neg.s32 	%r69, %r74;
	mul.wide.u32 	%rd21, %r6, 4;
	add.s64 	%rd63, %rd20, %rd21;
	add.s32 	%r68, %r6, 128;
$L__BB5_7:
	.pragma "nounroll";
	mul.wide.s32 	%rd22, %r68, 4;
	add.s64 	%rd23, %rd20, %rd22;
	add.s64 	%rd24, %rd2, %rd63;
	ld.global.f32 	%f1, [%rd24];
	mul.f32 	%f2, %f1, %f1;
	add.f32 	%f3, %f1, 0f3F800000;
	div.rn.f32 	%f4, %f2, %f3;
	rcp.rn.f32 	%f5, %f1;
	add.f32 	%f6, %f5, %f4;
	add.s64 	%rd25, %rd1, %rd63;
	st.global.f32 	[%rd25], %f6;
	add.s64 	%rd26, %rd2, %rd23;
	ld.global.f32 	%f7, [%rd26];
	mul.f32 	%f8, %f7, %f7;
	add.f32 	%f9, %f7, 0f3F800000;
	div.rn.f32 	%f10, %f8, %f9;
	rcp.rn.f32 	%f11, %f7;
	add.f32 	%f12, %f11, %f10;
	add.s64 	%rd27, %rd1, %rd23;
	st.global.f32 	[%rd27], %f12;
	ld.global.f32 	%f13, [%rd26+512];
	mul.f32 	%f14, %f13, %f13;
	add.f32 	%f15, %f13, 0f3F800000;
	div.rn.f32 	%f16, %f14, %f15;
	rcp.rn.f32 	%f17, %f13;
	add.f32 	%f18, %f17, %f16;
	st.global.f32 	[%rd27+512], %f18;
	ld.global.f32 	%f19, [%rd26+1024];
	mul.f32 	%f20, %f19, %f19;
	add.f32 	%f21, %f19, 0f3F800000;
	div.rn.f32 	%f22, %f20, %f21;
	rcp.rn.f32 	%f23, %f19;
	add.f32 	%f24, %f23, %f22;
	st.global.f32 	[%rd27+1024], %f24;
	ld.global.f32 	%f25, [%rd26+1536];
	mul.f32 	%f26, %f25, %f25;
	add.f32 	%f27, %f25, 0f3F800000;
	div.rn.f32 	%f28, %f26, %f27;
	rcp.rn.f32 	%f29, %f25;
	add.f32 	%f30, %f29, %f28;
	st.global.f32 	[%rd27+1536], %f30;
	ld.global.f32 	%f31, [%rd26+2048];
	mul.f32 	%f32, %f31, %f31;
	add.f32 	%f33, %f31, 0f3F800000;
	div.rn.f32 	%f34, %f32, %f33;
	rcp.rn.f32 	%f35, %f31;
	add.f32 	%f36, %f35, %f34;
	st.global.f32 	[%rd27+2048], %f36;
	ld.global.f32 	%f37, [%rd26+2560];
	mul.f32 	%f38, %f37, %f37;
	add.f32 	%f39, %f37, 0f3F800000;
	div.rn.f32 	%f40, %f38, %f39;
	rcp.rn.f32 	%f41, %f37;
	add.f32 	%f42, %f41, %f40;
	st.global.f32 	[%rd27+2560], %f42;
	ld.global.f32 	%f43, [%rd26+3072];
	mul.f32 	%f44, %f43, %f43;
	add.f32 	%f45, %f43, 0f3F800000;
	div.rn.f32 	%f46, %f44, %f45;
	rcp.rn.f32 	%f47, %f43;
	add.f32 	%f48, %f47, %f46;
	st.global.f32 	[%rd27+3072], %f48;
	add.s32 	%r69, %r69, 8;
	add.s64 	%rd63, %rd63, 4096;
	add.s32 	%r68, %r68, 1024;
	setp.eq.s32 	%p6, %r69, 0;
	@%p6 bra 	$L__BB5_8;
	bra.uni 	$L__BB5_7;
$L__BB5_8:
	setp.eq.s32 	%p7, %r10, 0;
	@%p7 bra 	$L__BB5_57;
	and.b32  	%r37, %r42, 3;
	setp.lt.u32 	%p8, %r10, 4;
	@%p8 bra 	$L__BB5_11;
	shl.b32 	%r46, %r74, 7;
	add.s32 	%r47, %r46, %r6;
	mul.wide.s32 	%rd28, %r47, 4;
	add.s64 	%rd29, %rd6, %rd28;
	ld.global.f32 	%f49, [%rd29];
	mul.f32 	%f50, %f49, %f49;
	add.f32 	%f51, %f49, 0f3F800000;
	div.rn.f32 	%f52, %f50, %f51;
	rcp.rn.f32 	%f53, %f49;
	add.f32 	%f54, %f53, %f52;
	add.s64 	%rd30, %rd7, %rd28;
	st.global.f32 	[%rd30], %f54;
	ld.global.f32 	%f55, [%rd29+512];
	mul.f32 	%f56, %f55, %f55;
	add.f32 	%f57, %f55, 0f3F800000;
	div.rn.f32 	%f58, %f56, %f57;
	rcp.rn.f32 	%f59, %f55;
	add.f32 	%f60, %f59, %f58;
	st.global.f32 	[%rd30+512], %f60;
	ld.global.f32 	%f61, [%rd29+1024];
	mul.f32 	%f62, %f61, %f61;
	add.f32 	%f63, %f61, 0f3F800000;
	div.rn.f32 	%f64, %f62, %f63;
	rcp.rn.f32 	%f65, %f61;
	add.f32 	%f66, %f65, %f64;
	st.global.f32 	[%rd30+1024], %f66;
	ld.global.f32 	%f67, [%rd29+1536];
	mul.f32 	%f68, %f67, %f67;
	add.f32 	%f69, %f67, 0f3F800000;
	div.rn.f32 	%f70, %f68, %f69;
	rcp.rn.f32 	%f71, %f67;
	add.f32 	%f72, %f71, %f70;
	st.global.f32 	[%rd30+1536], %f72;
	add.s32 	%r74, %r74, 4;
$L__BB5_11:
	setp.eq.s32 	%p9, %r37, 0;
	@%p9 bra 	$L__BB5_57;
	setp.eq.s32 	%p10, %r37, 1;
	@%p10 bra 	$L__BB5_14;
	shl.b32 	%r48, %r74, 7;
	add.s32 	%r49, %r48, %r6;
	mul.wide.s32 	%rd31, %r49, 4;
	add.s64 	%rd32, %rd6, %rd31;
	ld.global.f32 	%f73, [%rd32];
	mul.f32 	%f74, %f73, %f73;
	add.f32 	%f75, %f73, 0f3F800000;
	div.rn.f32 	%f76, %f74, %f75;
	rcp.rn.f32 	%f77, %f73;
	add.f32 	%f78, %f77, %f76;
	add.s64 	%rd33, %rd7, %rd31;
	st.global.f32 	[%rd33], %f78;
	ld.global.f32 	%f79, [%rd32+512];
	mul.f32 	%f80, %f79, %f79;
	add.f32 	%f81, %f79, 0f3F800000;
	div.rn.f32 	%f82, %f80, %f81;
	rcp.rn.f32 	%f83, %f79;
	add.f32 	%f84, %f83, %f82;
	st.global.f32 	[%rd33+512], %f84;
	add.s32 	%r74, %r74, 2;
$L__BB5_14:
	and.b32  	%r50, %r42, 1;
	setp.eq.b32 	%p11, %r50, 1;
	not.pred 	%p12, %p11;
	@%p12 bra 	$L__BB5_57;
	shl.b32 	%r51, %r74, 7;
	add.s32 	%r52, %r51, %r6;
	mul.wide.s32 	%rd34, %r52, 4;
	add.s64 	%rd35, %rd6, %rd34;
	ld.global.f32 	%f85, [%rd35];
	mul.f32 	%f86, %f85, %f85;
	add.f32 	%f87, %f85, 0f3F800000;
	div.rn.f32 	%f88, %f86, %f87;
	rcp.rn.f32 	%f89, %f85;
	add.f32 	%f90, %f89, %f88;
	add.s64 	%rd36, %rd7, %rd34;
	st.global.f32 	[%rd36], %f90;
	bra.uni 	$L__BB5_57;
$L__BB5_16:
	setp.lt.s32 	%p13, %r42, 1;
	@%p13 bra 	$L__BB5_57;
	and.b32  	%r14, %r42, 7;
	setp.lt.u32 	%p14, %r42, 8;
	mov.b32 	%r71, 0;
	@%p14 bra 	$L__BB5_36;
	and.b32  	%r71, %r42, 2147483640;
	mov.b32 	%r70, 0;
$L__BB5_19:
	.pragma "nounroll";
	shl.b32 	%r55, %r70, 7;
	add.s32 	%r21, %r55, %r6;
	setp.ge.s32 	%p15, %r21, %r4;
	@%p15 bra 	$L__BB5_21;
	mul.wide.u32 	%rd37, %r21, 4;
	add.s64 	%rd38, %rd6, %rd37;
	ld.global.f32 	%f91, [%rd38];
	mul.f32 	%f92, %f91, %f91;
	add.f32 	%f93, %f91, 0f3F800000;
	div.rn.f32 	%f94, %f92, %f93;
	rcp.rn.f32 	%f95, %f91;
	add.f32 	%f96, %f95, %f94;
	add.s64 	%rd39, %rd7, %rd37;
	st.global.f32 	[%rd39], %f96;
$L__BB5_21:
	add.s32 	%r56, %r21, 128;
	setp.ge.s32 	%p16, %r56, %r4;
	mul.wide.s32 	%rd40, %r56, 4;
	add.s64 	%rd12, %rd6, %rd40;
	add.s64 	%rd13, %rd7, %rd40;
	@%p16 bra 	$L__BB5_23;
	ld.global.f32 	%f97, [%rd12];
	mul.f32 	%f98, %f97, %f97;
	add.f32 	%f99, %f97, 0f3F800000;
	div.rn.f32 	%f100, %f98, %f99;
	rcp.rn.f32 	%f101, %f97;
	add.f32 	%f102, %f101, %f100;
	st.global.f32 	[%rd13], %f102;
$L__BB5_23:
	add.s32 	%r57, %r21, 256;
	setp.ge.s32 	%p17, %r57, %r4;
	@%p17 bra 	$L__BB5_25;
	ld.global.f32 	%f103, [%rd12+512];
	mul.f32 	%f104, %f103, %f103;
	add.f32 	%f105, %f103, 0f3F800000;
	div.rn.f32 	%f106, %f104, %f105;
	rcp.rn.f32 	%f107, %f103;
	add.f32 	%f108, %f107, %f106;
	st.global.f32 	[%rd13+512], %f108;
$L__BB5_25:
	add.s32 	%r58, %r21, 384;
	setp.ge.s32 	%p18, %r58, %r4;
	@%p18 bra 	$L__BB5_27;
	ld.global.f32 	%f109, [%rd12+1024];
	mul.f32 	%f110, %f109, %f109;
	add.f32 	%f111, %f109, 0f3F800000;
	div.rn.f32 	%f112, %f110, %f111;
	rcp.rn.f32 	%f113, %f109;
	add.f32 	%f114, %f113, %f112;
	st.global.f32 	[%rd13+1024], %f114;
$L__BB5_27:
	add.s32 	%r59, %r21, 512;
	setp.ge.s32 	%p19, %r59, %r4;
	@%p19 bra 	$L__BB5_29;
	ld.global.f32 	%f115, [%rd12+1536];
	mul.f32 	%f116, %f115, %f115;
	add.f32 	%f117, %f115, 0f3F800000;
	div.rn.f32 	%f118, %f116, %f117;
	rcp.rn.f32 	%f119, %f115;
	add.f32 	%f120, %f119, %f118;
	st.global.f32 	[%rd13+1536], %f120;
$L__BB5_29:
	add.s32 	%r60, %r21, 640;
	setp.ge.s32 	%p20, %r60, %r4;
	@%p20 bra 	$L__BB5_31;
	ld.global.f32 	%f121, [%rd12+2048];
	mul.f32 	%f122, %f121, %f121;
	add.f32 	%f123, %f121, 0f3F800000;
	div.rn.f32 	%f124, %f122, %f123;
	rcp.rn.f32 	%f125, %f121;
	add.f32 	%f126, %f125, %f124;
	st.global.f32 	[%rd13+2048], %f126;
$L__BB5_31:
	add.s32 	%r61, %r21, 768;
	setp.ge.s32 	%p21, %r61, %r4;
	@%p21 bra 	$L__BB5_33;
	ld.global.f32 	%f127, [%rd12+2560];
	mul.f32 	%f128, %f127, %f127;
	add.f32 	%f129, %f127, 0f3F800000;
	div.rn.f32 	%f130, %f128, %f129;
	rcp.rn.f32 	%f131, %f127;
	add.f32 	%f132, %f131, %f130;
	st.global.f32 	[%rd13+2560], %f132;
$L__BB5_33:
	add.s32 	%r62, %r21, 896;
	setp.ge.s32 	%p22, %r62, %r4;
	@%p22 bra 	$L__BB5_35;
	ld.global.f32 	%f133, [%rd12+3072];
	mul.f32 	%f134, %f133, %f133;
	add.f32 	%f135, %f133, 0f3F800000;
	div.rn.f32 	%f136, %f134, %f135;
	rcp.rn.f32 	%f137, %f133;
	add.f32 	%f138, %f137, %f136;
	st.global.f32 	[%rd13+3072], %f138;
$L__BB5_35:
	add.s32 	%r70, %r70, 8;
	setp.ne.s32 	%p23, %r70, %r71;
	@%p23 bra 	$L__BB5_19;
$L__BB5_36:
	setp.eq.s32 	%p24, %r14, 0;
	@%p24 bra 	$L__BB5_57;
	and.b32  	%r24, %r42, 3;
	setp.lt.u32 	%p25, %r14, 4;
	@%p25 bra 	$L__BB5_47;
	shl.b32 	%r63, %r71, 7;
	add.s32 	%r25, %r63, %r6;
	setp.ge.s32 	%p26, %r25, %r4;
	@%p26 bra 	$L__BB5_40;
	mul.wide.s32 	%rd41, %r25, 4;
	add.s64 	%rd42, %rd6, %rd41;
	ld.global.f32 	%f139, [%rd42];
	mul.f32 	%f140, %f139, %f139;
	add.f32 	%f141, %f139, 0f3F800000;
	div.rn.f32 	%f142, %f140, %f141;
	rcp.rn.f32 	%f143, %f139;
	add.f32 	%f144, %f143, %f142;
	add.s64 	%rd43, %rd7, %rd41;
	st.global.f32 	[%rd43], %f144;
$L__BB5_40:
	add.s32 	%r26, %r25, 128;
	setp.ge.s32 	%p27, %r26, %r4;
	@%p27 bra 	$L__BB5_42;
	mul.wide.s32 	%rd44, %r26, 4;
	add.s64 	%rd45, %rd6, %rd44;
	ld.global.f32 	%f145, [%rd45];
	mul.f32 	%f146, %f145, %f145;
	add.f32 	%f147, %f145, 0f3F800000;
	div.rn.f32 	%f148, %f146, %f147;
	rcp.rn.f32 	%f149, %f145;
	add.f32 	%f150, %f149, %f148;
	add.s64 	%rd46, %rd7, %rd44;
	st.global.f32 	[%rd46], %f150;
$L__BB5_42:
	add.s32 	%r27, %r25, 256;
	setp.ge.s32 	%p28, %r27, %r4;
	@%p28 bra 	$L__BB5_44;
	mul.wide.s32 	%rd47, %r27, 4;
	add.s64 	%rd48, %rd6, %rd47;
	ld.global.f32 	%f151, [%rd48];
	mul.f32 	%f152, %f151, %f151;
	add.f32 	%f153, %f151, 0f3F800000;
	div.rn.f32 	%f154, %f152, %f153;
	rcp.rn.f32 	%f155, %f151;
	add.f32 	%f156, %f155, %f154;
	add.s64 	%rd49, %rd7, %rd47;
	st.global.f32 	[%rd49], %f156;
$L__BB5_44:
	add.s32 	%r28, %r25, 384;
	setp.ge.s32 	%p29, %r28, %r4;
	@%p29 bra 	$L__BB5_46;
	mul.wide.s32 	%rd50, %r28, 4;
	add.s64 	%rd51, %rd6, %rd50;
	ld.global.f32 	%f157, [%rd51];
	mul.f32 	%f158, %f157, %f157;
	add.f32 	%f159, %f157, 0f3F800000;
	div.rn.f32 	%f160, %f158, %f159;
	rcp.rn.f32 	%f161, %f157;
	add.f32 	%f162, %f161, %f160;
	add.s64 	%rd52, %rd7, %rd50;
	st.global.f32 	[%rd52], %f162;
$L__BB5_46:
	add.s32 	%r71, %r71, 4;
$L__BB5_47:
	setp.eq.s32 	%p30, %r24, 0;
	@%p30 bra 	$L__BB5_57;
	setp.eq.s32 	%p31, %r24, 1;
	@%p31 bra 	$L__BB5_54;
	shl.b32 	%r64, %r71, 7;
	add.s32 	%r31, %r64, %r6;
	setp.ge.s32 	%p32, %r31, %r4;
	@%p32 bra 	$L__BB5_51;
	mul.wide.s32 	%rd53, %r31, 4;
	add.s64 	%rd54, %rd6, %rd53;
	ld.global.f32 	%f163, [%rd54];
	mul.f32 	%f164, %f163, %f163;
	add.f32 	%f165, %f163, 0f3F800000;
	div.rn.f32 	%f166, %f164, %f165;
	rcp.rn.f32 	%f167, %f163;
	add.f32 	%f168, %f167, %f166;
	add.s64 	%rd55, %rd7, %rd53;
	st.global.f32 	[%rd55], %f168;
$L__BB5_51:
	add.s32 	%r32, %r31, 128;
	setp.ge.s32 	%p33, %r32, %r4;
	@%p33 bra 	$L__BB5_53;
	mul.wide.s32 	%rd56, %r32, 4;
	add.s64 	%rd57, %rd6, %rd56;
	ld.global.f32 	%f169, [%rd57];
	mul.f32 	%f170, %f169, %f169;
	add.f32 	%f171, %f169, 0f3F800000;
	div.rn.f32 	%f172, %f170, %f171;
	rcp.rn.f32 	%f173, %f169;
	add.f32 	%f174, %f173, %f172;
	add.s64 	%rd58, %rd7, %rd56;
	st.global.f32 	[%rd58], %f174;
$L__BB5_53:
	add.s32 	%r71, %r71, 2;
$L__BB5_54:
	and.b32  	%r65, %r42, 1;
	setp.eq.b32 	%p34, %r65, 1;
	not.pred 	%p35, %p34;
	@%p35 bra 	$L__BB5_57;
	shl.b32 	%r66, %r71, 7;
	add.s32 	%r35, %r66, %r6;
	setp.ge.s32 	%p36, %r35, %r4;
	@%p36 bra 	$L__BB5_57;
	mul.wide.s32 	%rd59, %r35, 4;
	add.s64 	%rd60, %rd6, %rd59;
	ld.global.f32 	%f175, [%rd60];
	mul.f32 	%f176, %f175, %f175;
	add.f32 	%f177, %f175, 0f3F800000;
	div.rn.f32 	%f178, %f176, %f177;
	rcp.rn.f32 	%f179, %f175;
	add.f32 	%f180, %f179, %f178;
	add.s64 	%rd61, %rd7, %rd59;
	st.global.f32 	[%rd61], %f180;
$L__BB5_57:
	ret;

}
	// .globl	_ZN3cub18CUB_300001_SM_10006detail9transform16transform_kernelINS2_10policy_hubILb1EN4cuda3std3__45tupleIJN6thrust24THRUST_300001_SM_1000_NS6detail15normal_iteratorINSA_10device_ptrIfEEEEEEEE10policy1000El2trSF_JPfEEEvT0_iT1_T2_DpNS2_10kernel_argIT3_EE
.visible .entry _ZN3cub18CUB_300001_SM_10006detail9transform16transform_kernelINS2_10policy_hubILb1EN4cuda3std3__45tupleIJN6thrust24THRUST_300001_SM_1000_NS6detail15normal_iteratorINSA_10device_ptrIfEEEEEEEE10policy1000El2trSF_JPfEEEvT0_iT1_T2_DpNS2_10kernel_argIT3_EE(
	.param .u64 _ZN3cub18CUB_300001_SM_10006detail9transform16transform_kernelINS2_10policy_hubILb1EN4cuda3std3__45tupleIJN6thrust24THRUST_300001_SM_1000_NS6detail15normal_iteratorINSA_10device_ptrIfEEEEEEEE10policy1000El2trSF_JPfEEEvT0_iT1_T2_DpNS2_10kernel_argIT3_EE_param_0,
	.param .u32 _ZN3cub18CUB_300001_SM_10006detail9transform16transform_kernelINS2_10policy_hubILb1EN4cuda3std3__45tupleIJN6thrust24THRUST_300001_SM_1000_NS6detail15normal_iteratorINSA_10device_ptrIfEEEEEEEE10policy1000El2trSF_JPfEEEvT0_iT1_T2_DpNS2_10kernel_argIT3_EE_param_1,
	.param .align 1 .b8 _ZN3cub18CUB_300001_SM_10006detail9transform16transform_kernelINS2_10policy_hubILb1EN4cuda3std3__45tupleIJN6thrust24THRUST_300001_SM_1000_NS6detail15normal_iteratorINSA_10device_ptrIfEEEEEEEE10policy1000El2trSF_JPfEEEvT0_iT1_T2_DpNS2_10kernel_argIT3_EE_param_2[1],
	.param .align 8 .b8 _ZN3cub18CUB_300001_SM_10006detail9transform16transform_kernelINS2_10policy_hubILb1EN4cuda3std3__45tupleIJN6thrust24THRUST_300001_SM_1000_NS6detail15normal_iteratorINSA_10device_ptrIfEEEEEEEE10policy1000El2trSF_JPfEEEvT0_iT1_T2_DpNS2_10kernel_argIT3_EE_param_3[8],
	.param .align 8 .b8 _ZN3cub18CUB_300001_SM_10006detail9transform16transform_kernelINS2_10policy_hubILb1EN4cuda3std3__45tupleIJN6thrust24THRUST_300001_SM_1000_NS6detail15normal_iteratorINSA_10device_ptrIfEEEEEEEE10policy1000El2trSF_JPfEEEvT0_iT1_T2_DpNS2_10kernel_argIT3_EE_param_4[16]
)
.maxntid 128
{
	.reg .pred 	%p<37>;
	.reg .b32 	%r<74>;
	.reg .b32 	%f<181>;
	.reg .b64 	%rd<70>;

	ld.param.u64 	%rd15, [_ZN3cub18CUB_300001_SM_10006detail9transform16transform_kernelINS2_10policy_hubILb1EN4cuda3std3__45tupleIJN6thrust24THRUST_300001_SM_1000_NS6detail15normal_iteratorINSA_10device_ptrIfEEEEEEEE10policy1000El2trSF_JPfEEEvT0_iT1_T2_DpNS2_10kernel_argIT3_EE_param_0];
	ld.param.u64 	%rd16, [_ZN3cub18CUB_300001_SM_10006detail9transform16transform_kernelINS2_10policy_hubILb1EN4cuda3std3__45tupleIJN6thrust24THRUST_300001_SM_1000_NS6detail15normal_iteratorINSA_10device_ptrIfEEEEEEEE10policy1000El2trSF_JPfEEEvT0_iT1_T2_DpNS2_10kernel_argIT3_EE_param_4];
	ld.param.u64 	%rd17, [_ZN3cub18CUB_300001_SM_10006detail9transform16transform_kernelINS2_10policy_hubILb1EN4cuda3std3__45tupleIJN6thrust24THRUST_300001_SM_1000_NS6detail15normal_iteratorINSA_10device_ptrIfEEEEEEEE10policy1000El2trSF_JPfEEEvT0_iT1_T2_DpNS2_10kernel_argIT3_EE_param_3];
	ld.param.u32 	%r40, [_ZN3cub18CUB_300001_SM_10006detail9transform16transform_kernelINS2_10policy_hubILb1EN4cuda3std3__45tupleIJN6thrust24THRUST_300001_SM_1000_NS6detail15normal_iteratorINSA_10device_ptrIfEEEEEEEE10policy1000El2trSF_JPfEEEvT0_iT1_T2_DpNS2_10kernel_argIT3_EE_param_1];
	cvta.to.global.u64 	%rd1, %rd17;
	cvta.to.global.u64 	%rd2, %rd16;
	shl.b32 	%r1, %r40, 7;
	mov.u32 	%r41, %ctaid.x;
	cvt.u64.u32 	%rd18, %r41;
	cvt.s64.s32 	%rd19, %r1;
	mul.lo.s64 	%rd3, %rd19, %rd18;
	sub.s64 	%rd20, %rd15, %rd3;
	min.s64 	%rd21, %rd20, %rd19;
	cvt.u32.u64 	%r2, %rd21;
	shl.b32 	%r3, %r2, 2;
	mov.u32 	%r4, %tid.x;
	shl.b32 	%r64, %r4, 7;
	setp.ge.s32 	%p1, %r64, %r3;
	@%p1 bra 	$L__BB6_3;
	shl.b64 	%rd22, %rd3, 2;
	add.s64 	%rd23, %rd2, %rd22;
	mul.wide.u32 	%rd24, %r4, 128;
	add.s64 	%rd68, %rd23, %rd24;
$L__BB6_2:
	.pragma "nounroll";
	// begin inline asm
	prefetch.global.L2 [%rd68];
	// end inline asm
	add.s32 	%r64, %r64, 16384;
	add.s64 	%rd68, %rd68, 16384;
	setp.lt.s32 	%p2, %r64, %r3;
	@%p2 bra 	$L__BB6_2;
$L__BB6_3:
	shl.b64 	%rd26, %rd3, 2;
	add.s64 	%rd7, %rd2, %rd26;
	add.s64 	%rd8, %rd1, %rd26;
	setp.eq.s32 	%p3, %r1, %r2;
	@%p3 bra 	$L__BB6_45;
	setp.lt.s32 	%p4, %r40, 1;
	@%p4 bra 	$L__BB6_57;
	and.b32  	%r8, %r40, 7;
	setp.lt.u32 	%p5, %r40, 8;
	mov.b32 	%r71, 0;
	@%p5 bra 	$L__BB6_24;
	and.b32  	%r71, %r40, 2147483640;
	mov.b32 	%r67, 0;
$L__BB6_7:
	.pragma "nounroll";
	shl.b32 	%r44, %r67, 7;
	add.s32 	%r19, %r44, %r4;
	setp.ge.s32 	%p6, %r19, %r2;
	@%p6 bra 	$L__BB6_9;
	mul.wide.u32 	%rd27, %r19, 4;
	add.s64 	%rd28, %rd7, %rd27;
	ld.global.f32 	%f1, [%rd28];
	mul.f32 	%f2, %f1, %f1;
	add.f32 	%f3, %f1, 0f3F800000;
	div.rn.f32 	%f4, %f2, %f3;
	rcp.rn.f32 	%f5, %f1;
	add.f32 	%f6, %f5, %f4;
	add.s64 	%rd29, %rd8, %rd27;
	st.global.f32 	[%rd29], %f6;
$L__BB6_9:
	add.s32 	%r45, %r19, 128;
	setp.ge.s32 	%p7, %r45, %r2;
	mul.wide.s32 	%rd30, %r45, 4;
	add.s64 	%rd13, %rd7, %rd30;
	add.s64 	%rd14, %rd8, %rd30;
	@%p7 bra 	$L__BB6_11;
	ld.global.f32 	%f7, [%rd13];
	mul.f32 	%f8, %f7, %f7;
	add.f32 	%f9, %f7, 0f3F800000;
	div.rn.f32 	%f10, %f8, %f9;
	rcp.rn.f32 	%f11, %f7;
	add.f32 	%f12, %f11, %f10;
	st.global.f32 	[%rd14], %f12;
$L__BB6_11:
	add.s32 	%r46, %r19, 256;
	setp.ge.s32 	%p8, %r46, %r2;
	@%p8 bra 	$L__BB6_13;
	ld.global.f32 	%f13, [%rd13+512];
	mul.f32 	%f14, %f13, %f13;
	add.f32 	%f15, %f13, 0f3F800000;
	div.rn.f32 	%f16, %f14, %f15;
	rcp.rn.f32 	%f17, %f13;
	add.f32 	%f18, %f17, %f16;
	st.global.f32 	[%rd14+512], %f18;
$L__BB6_13:
	add.s32 	%r47, %r19, 384;
	setp.ge.s32 	%p9, %r47, %r2;
	@%p9 bra 	$L__BB6_15;
	ld.global.f32 	%f19, [%rd13+1024];
	mul.f32 	%f20, %f19, %f19;
	add.f32 	%f21, %f19, 0f3F800000;
	div.rn.f32 	%f22, %f20, %f21;
	rcp.rn.f32 	%f23, %f19;
	add.f32 	%f24, %f23, %f22;
	st.global.f32 	[%rd14+1024], %f24;
$L__BB6_15:
	add.s32 	%r48, %r19, 512;
	setp.ge.s32 	%p10, %r48, %r2;
	@%p10 bra 	$L__BB6_17;
	ld.global.f32 	%f25, [%rd13+1536];
	mul.f32 	%f26, %f25, %f25;
	add.f32 	%f27, %f25, 0f3F800000;
	div.rn.f32 	%f28, %f26, %f27;
	rcp.rn.f32 	%f29, %f25;
	add.f32 	%f30, %f29, %f28;
	st.global.f32 	[%rd14+1536], %f30;
$L__BB6_17:
	add.s32 	%r49, %r19, 640;
	setp.ge.s32 	%p11, %r49, %r2;
	@%p11 bra 	$L__BB6_19;
	ld.global.f32 	%f31, [%rd13+2048];
	mul.f32 	%f32, %f31, %f31;
	add.f32 	%f33, %f31, 0f3F800000;
	div.rn.f32 	%f34, %f32, %f33;
	rcp.rn.f32 	%f35, %f31;
	add.f32 	%f36, %f35, %f34;
	st.global.f32 	[%rd14+2048], %f36;
$L__BB6_19:
	add.s32 	%r50, %r19, 768;
	setp.ge.s32 	%p12, %r50, %r2;
	@%p12 bra 	$L__BB6_21;
	ld.global.f32 	%f37, [%rd13+2560];
	mul.f32 	%f38, %f37, %f37;
	add.f32 	%f39, %f37, 0f3F800000;
	div.rn.f32 	%f40, %f38, %f39;
	rcp.rn.f32 	%f41, %f37;
	add.f32 	%f42, %f41, %f40;
	st.global.f32 	[%rd14+2560], %f42;
$L__BB6_21:
	add.s32 	%r51, %r19, 896;
	setp.ge.s32 	%p13, %r51, %r2;
	@%p13 bra 	$L__BB6_23;
	ld.global.f32 	%f43, [%rd13+3072];
	mul.f32 	%f44, %f43, %f43;
	add.f32 	%f45, %f43, 0f3F800000;
	div.rn.f32 	%f46, %f44, %f45;
	rcp.rn.f32 	%f47, %f43;
	add.f32 	%f48, %f47, %f46;
	st.global.f32 	[%rd14+3072], %f48;
$L__BB6_23:
	add.s32 	%r67, %r67, 8;
	setp.eq.s32 	%p14, %r67, %r71;
	@%p14 bra 	$L__BB6_24;
	bra.uni 	$L__BB6_7;
$L__BB6_24:
	setp.eq.s32 	%p15, %r8, 0;
	@%p15 bra 	$L__BB6_57;
	and.b32  	%r28, %r40, 3;
	setp.lt.u32 	%p16, %r8, 4;
	@%p16 bra 	$L__BB6_35;
	shl.b32 	%r52, %r71, 7;
	add.s32 	%r29, %r52, %r4;
	setp.ge.s32 	%p17, %r29, %r2;
	@%p17 bra 	$L__BB6_28;
	mul.wide.s32 	%rd31, %r29, 4;
	add.s64 	%rd32, %rd7, %rd31;
	ld.global.f32 	%f49, [%rd32];
	mul.f32 	%f50, %f49, %f49;
	add.f32 	%f51, %f49, 0f3F800000;
	div.rn.f32 	%f52, %f50, %f51;
	rcp.rn.f32 	%f53, %f49;
	add.f32 	%f54, %f53, %f52;
	add.s64 	%rd33, %rd8, %rd31;
	st.global.f32 	[%rd33], %f54;
$L__BB6_28:
	add.s32 	%r30, %r29, 128;
	setp.ge.s32 	%p18, %r30, %r2;
	@%p18 bra 	$L__BB6_30;
	mul.wide.s32 	%rd34, %r30, 4;
	add.s64 	%rd35, %rd7, %rd34;
	ld.global.f32 	%f55, [%rd35];
	mul.f32 	%f56, %f55, %f55;
	add.f32 	%f57, %f55, 0f3F800000;
	div.rn.f32 	%f58, %f56, %f57;
	rcp.rn.f32 	%f59, %f55;
	add.f32 	%f60, %f59, %f58;
	add.s64 	%rd36, %rd8, %rd34;
	st.global.f32 	[%rd36], %f60;
$L__BB6_30:
	add.s32 	%r31, %r29, 256;
	setp.ge.s32 	%p19, %r31, %r2;
	@%p19 bra 	$L__BB6_32;
	mul.wide.s32 	%rd37, %r31, 4;
	add.s64 	%rd38, %rd7, %rd37;
	ld.global.f32 	%f61, [%rd38];
	mul.f32 	%f62, %f61, %f61;
	add.f32 	%f63, %f61, 0f3F800000;
	div.rn.f32 	%f64, %f62, %f63;
	rcp.rn.f32 	%f65, %f61;
	add.f32 	%f66, %f65, %f64;
	add.s64 	%rd39, %rd8, %rd37;
	st.global.f32 	[%rd39], %f66;
$L__BB6_32:
	add.s32 	%r32, %r29, 384;
	setp.ge.s32 	%p20, %r32, %r2;
	@%p20 bra 	$L__BB6_34;
	mul.wide.s32 	%rd40, %r32, 4;
	add.s64 	%rd41, %rd7, %rd40;
	ld.global.f32 	%f67, [%rd41];
	mul.f32 	%f68, %f67, %f67;
	add.f32 	%f69, %f67, 0f3F800000;
	div.rn.f32 	%f70, %f68, %f69;
	rcp.rn.f32 	%f71, %f67;
	add.f32 	%f72, %f71, %f70;
	add.s64 	%rd42, %rd8, %rd40;
	st.global.f32 	[%rd42], %f72;
$L__BB6_34:
	add.s32 	%r71, %r71, 4;
$L__BB6_35:
	setp.eq.s32 	%p21, %r28, 0;
	@%p21 bra 	$L__BB6_57;
	setp.eq.s32 	%p22, %r28, 1;
	@%p22 bra 	$L__BB6_42;
	shl.b32 	%r53, %r71, 7;
	add.s32 	%r35, %r53, %r4;
	setp.ge.s32 	%p23, %r35, %r2;
	@%p23 bra 	$L__BB6_39;
	mul.wide.s32 	%rd43, %r35, 4;
	add.s64 	%rd44, %rd7, %rd43;
	ld.global.f32 	%f73, [%rd44];
	mul.f32 	%f74, %f73, %f73;
	add.f32 	%f75, %f73, 0f3F800000;
	div.rn.f32 	%f76, %f74, %f75;
	rcp.rn.f32 	%f77, %f73;
	add.f32 	%f78, %f77, %f76;
	add.s64 	%rd45, %rd8, %rd43;
	st.global.f32 	[%rd45], %f78;
$L__BB6_39:
	add.s32 	%r36, %r35, 128;
	setp.ge.s32 	%p24, %r36, %r2;
	@%p24 bra 	$L__BB6_41;
	mul.wide.s32 	%rd46, %r36, 4;
	add.s64 	%rd47, %rd7, %rd46;
	ld.global.f32 	%f79, [%rd47];
	mul.f32 	%f80, %f79, %f79;
	add.f32 	%f81, %f79, 0f3F800000;
	div.rn.f32 	%f82, %f80, %f81;
	rcp.rn.f32 	%f83, %f79;
	add.f32 	%f84, %f83, %f82;
	add.s64 	%rd48, %rd8, %rd46;
	st.global.f32 	[%rd48], %f84;
$L__BB6_41:
	add.s32 	%r71, %r71, 2;
$L__BB6_42:
	and.b32  	%r54, %r40, 1;
	setp.eq.b32 	%p25, %r54, 1;
	not.pred 	%p26, %p25;
	@%p26 bra 	$L__BB6_57;
	shl.b32 	%r55, %r71, 7;
	add.s32 	%r39, %r55, %r4;
	setp.ge.s32 	%p27, %r39, %r2;
	@%p27 bra 	$L__BB6_57;
	mul.wide.s32 	%rd49, %r39, 4;
	add.s64 	%rd50, %rd7, %rd49;
	ld.global.f32 	%f85, [%rd50];
	mul.f32 	%f86, %f85, %f85;
	add.f32 	%f87, %f85, 0f3F800000;
	div.rn.f32 	%f88, %f86, %f87;
	rcp.rn.f32 	%f89, %f85;
	add.f32 	%f90, %f89, %f88;
	add.s64 	%rd51, %rd8, %rd49;
	st.global.f32 	[%rd51], %f90;
	bra.uni 	$L__BB6_57;
$L__BB6_45:
	setp.lt.s32 	%p28, %r40, 1;
	@%p28 bra 	$L__BB6_57;
	and.b32  	%r10, %r40, 7;
	setp.lt.u32 	%p29, %r40, 8;
	mov.b32 	%r69, 0;
	@%p29 bra 	$L__BB6_49;
	and.b32  	%r69, %r40, 2147483640;
	neg.s32 	%r66, %r69;
	mul.wide.u32 	%rd52, %r4, 4;
	add.s64 	%rd69, %rd26, %rd52;
	add.s32 	%r65, %r4, 128;
$L__BB6_48:
	.pragma "nounroll";
	mul.wide.s32 	%rd53, %r65, 4;
	add.s64 	%rd54, %rd26, %rd53;
	add.s64 	%rd55, %rd2, %rd69;
	ld.global.f32 	%f91, [%rd55];
	mul.f32 	%f92, %f91, %f91;
	add.f32 	%f93, %f91, 0f3F800000;
	div.rn.f32 	%f94, %f92, %f93;
	rcp.rn.f32 	%f95, %f91;
	add.f32 	%f96, %f95, %f94;
	add.s64 	%rd56, %rd1, %rd69;
	st.global.f32 	[%rd56], %f96;
	add.s64 	%rd57, %rd2, %rd54;
	ld.global.f32 	%f97, [%rd57];
	mul.f32 	%f98, %f97, %f97;
	add.f32 	%f99, %f97, 0f3F800000;
	div.rn.f32 	%f100, %f98, %f99;
	rcp.rn.f32 	%f101, %f97;
	add.f32 	%f102, %f101, %f100;
	add.s64 	%rd58, %rd1, %rd54;
	st.global.f32 	[%rd58], %f102;
	ld.global.f32 	%f103, [%rd57+512];
	mul.f32 	%f104, %f103, %f103;
	add.f32 	%f105, %f103, 0f3F800000;
	div.rn.f32 	%f106, %f104, %f105;
	rcp.rn.f32 	%f107, %f103;
	add.f32 	%f108, %f107, %f106;
	st.global.f32 	[%rd58+512], %f108;
	ld.global.f32 	%f109, [%rd57+1024];
	mul.f32 	%f110, %f109, %f109;
	add.f32 	%f111, %f109, 0f3F800000;
	div.rn.f32 	%f112, %f110, %f111;
	rcp.rn.f32 	%f113, %f109;
	add.f32 	%f114, %f113, %f112;
	st.global.f32 	[%rd58+1024], %f114;
	ld.global.f32 	%f115, [%rd57+1536];
	mul.f32 	%f116, %f115, %f115;
	add.f32 	%f117, %f115, 0f3F800000;
	div.rn.f32 	%f118, %f116, %f117;
	rcp.rn.f32 	%f119, %f115;
	add.f32 	%f120, %f119, %f118;
	st.global.f32 	[%rd58+1536], %f120;
	ld.global.f32 	%f121, [%rd57+2048];
	mul.f32 	%f122, %f121, %f121;
	add.f32 	%f123, %f121, 0f3F800000;
	div.rn.f32 	%f124, %f122, %f123;
	rcp.rn.f32 	%f125, %f121;
	add.f32 	%f126, %f125, %f124;
	st.global.f32 	[%rd58+2048], %f126;
	ld.global.f32 	%f127, [%rd57+2560];
	mul.f32 	%f128, %f127, %f127;
	add.f32 	%f129, %f127, 0f3F800000;
	div.rn.f32 	%f130, %f128, %f129;
	rcp.rn.f32 	%f131, %f127;
	add.f32 	%f132, %f131, %f130;
	st.global.f32 	[%rd58+2560], %f132;
	ld.global.f32 	%f133, [%rd57+3072];
	mul.f32 	%f134, %f133, %f133;
	add.f32 	%f135, %f133, 0f3F800000;
	div.rn.f32 	%f136, %f134, %f135;
	rcp.rn.f32 	%f137, %f133;
	add.f32 	%f138, %f137, %f136;
	st.global.f32 	[%rd58+3072], %f138;
	add.s32 	%r66, %r66, 8;
	add.s64 	%rd69, %rd69, 4096;
	add.s32 	%r65, %r65, 1024;
	setp.eq.s32 	%p30, %r66, 0;
	@%p30 bra 	$L__BB6_49;
	bra.uni 	$L__BB6_48;
$L__BB6_49:
	setp.eq.s32 	%p31, %r10, 0;
	@%p31 bra 	$L__BB6_57;
	and.b32  	%r22, %r40, 3;
	setp.lt.u32 	%p32, %r10, 4;
	@%p32 bra 	$L__BB6_52;
	shl.b32 	%r57, %r69, 7;
	add.s32 	%r58, %r57, %r4;
	mul.wide.s32 	%rd59, %r58, 4;
	add.s64 	%rd60, %rd7, %rd59;
	ld.global.f32 	%f139, [%rd60];
	mul.f32 	%f140, %f139, %f139;
	add.f32 	%f141, %f139, 0f3F800000;
	div.rn.f32 	%f142, %f140, %f141;
	rcp.rn.f32 	%f143, %f139;
	add.f32 	%f144, %f143, %f142;
	add.s64 	%rd61, %rd8, %rd59;
	st.global.f32 	[%rd61], %f144;
	ld.global.f32 	%f145, [%rd60+512];
	mul.f32 	%f146, %f145, %f145;
	add.f32 	%f147, %f145, 0f3F800000;
	div.rn.f32 	%f148, %f146, %f147;
	rcp.rn.f32 	%f149, %f145;
	add.f32 	%f150, %f149, %f148;
	st.global.f32 	[%rd61+512], %f150;
	ld.global.f32 	%f151, [%rd60+1024];
	mul.f32 	%f152, %f151, %f151;
	add.f32 	%f153, %f151, 0f3F800000;
	div.rn.f32 	%f154, %f152, %f153;
	rcp.rn.f32 	%f155, %f151;
	add.f32 	%f156, %f155, %f154;
	st.global.f32 	[%rd61+1024], %f156;
	ld.global.f32 	%f157, [%rd60+1536];
	mul.f32 	%f158, %f157, %f157;
	add.f32 	%f159, %f157, 0f3F800000;
	div.rn.f32 	%f160, %f158, %f159;
	rcp.rn.f32 	%f161, %f157;
	add.f32 	%f162, %f161, %f160;
	st.global.f32 	[%rd61+1536], %f162;
	add.s32 	%r69, %r69, 4;
$L__BB6_52:
	setp.eq.s32 	%p33, %r22, 0;
	@%p33 bra 	$L__BB6_57;
	setp.eq.s32 	%p34, %r22, 1;
	@%p34 bra 	$L__BB6_55;
	shl.b32 	%r59, %r69, 7;
	add.s32 	%r60, %r59, %r4;
	mul.wide.s32 	%rd62, %r60, 4;
	add.s64 	%rd63, %rd7, %rd62;
	ld.global.f32 	%f163, [%rd63];
	mul.f32 	%f164, %f163, %f163;
	add.f32 	%f165, %f163, 0f3F800000;
	div.rn.f32 	%f166, %f164, %f165;
	rcp.rn.f32 	%f167, %f163;
	add.f32 	%f168, %f167, %f166;
	add.s64 	%rd64, %rd8, %rd62;
	st.global.f32 	[%rd64], %f168;
	ld.global.f32 	%f169, [%rd63+512];
	mul.f32 	%f170, %f169, %f169;
	add.f32 	%f171, %f169, 0f3F800000;
	div.rn.f32 	%f172, %f170, %f171;
	rcp.rn.f32 	%f173, %f169;
	add.f32 	%f174, %f173, %f172;
	st.global.f32 	[%rd64+512], %f174;
	add.s32 	%r69, %r69, 2;
$L__BB6_55:
	and.b32  	%r61, %r40, 1;
	setp.eq.b32 	%p35, %r61, 1;
	not.pred 	%p36, %p35;
	@%p36 bra 	$L__BB6_57;
	shl.b32 	%r62, %r69, 7;
	add.s32 	%r63, %r62, %r4;
	mul.wide.s32 	%rd65, %r63, 4;
	add.s64 	%rd66, %rd7, %rd65;
	ld.global.f32 	%f175, [%rd66];
	mul.f32 	%f176, %f175, %f175;
	add.f32 	%f177, %f175, 0f3F800000;
	div.rn.f32 	%f178, %f176, %f177;
	rcp.rn.f32 	%f179, %f175;
	add.f32 	%f180, %f179, %f178;
	add.s64 	%rd67, %rd8, %rd65;
	st.global.f32 	[%rd67], %f180;
$L__BB6_57:
	ret;

}
	// .globl	_ZN3cub18CUB_300001_SM_10006detail9transform16transform_kernelINS2_10policy_hubILb1EN4cuda3std3__45tupleIJN6thrust24THRUST_300001_SM_1000_NS6detail15normal_iteratorINSA_10device_ptrIfEEEESF_EEEE10policy1000Ei8count_fxNSC_INSD_IiEEEEJPfSM_EEEvT0_iT1_T2_DpNS2_10kernel_argIT3_EE
.visible .entry _ZN3cub18CUB_300001_SM_10006detail9transform16transform_kernelINS2_10policy_hubILb1EN4cuda3std3__45tupleIJN6thrust24THRUST_300001_SM_1000_NS6detail15normal_iteratorINSA_10device_ptrIfEEEESF_EEEE10policy1000Ei8count_fxNSC_INSD_IiEEEEJPfSM_EEEvT0_iT1_T2_DpNS2_10kernel_argIT3_EE(
	.param .u32 _ZN3cub18CUB_300001_SM_10006detail9transform16transform_kernelINS2_10policy_hubILb1EN4cuda3std3__45tupleIJN6thrust24THRUST_300001_SM_1000_NS6detail15normal_iteratorINSA_10device_ptrIfEEEESF_EEEE10policy1000Ei8count_fxNSC_INSD_IiEEEEJPfSM_EEEvT0_iT1_T2_DpNS2_10kernel_argIT3_EE_param_0,
	.param .u32 _ZN3cub18CUB_300001_SM_10006detail9transform16transform_kernelINS2_10policy_hubILb1EN4cuda3std3__45tupleIJN6thrust24THRUST_300001_SM_1000_NS6detail15normal_iteratorINSA_10device_ptrIfEEEESF_EEEE10policy1000Ei8count_fxNSC_INSD_IiEEEEJPfSM_EEEvT0_iT1_T2_DpNS2_10kernel_argIT3_EE_param_1,
	.param .align 1 .b8 _ZN3cub18CUB_300001_SM_10006detail9transform16transform_kernelINS2_10policy_hubILb1EN4cuda3std3__45tupleIJN6thrust24THRUST_300001_SM_1000_NS6detail15normal_iteratorINSA_10device_ptrIfEEEESF_EEEE10policy1000Ei8count_fxNSC_INSD_IiEEEEJPfSM_EEEvT0_iT1_T2_DpNS2_10kernel_argIT3_EE_param_2[1],
	.param .align 8 .b8 _ZN3cub18CUB_300001_SM_10006detail9transform16transform_kernelINS2_10policy_hubILb1EN4cuda3std3__45tupleIJN6thrust24THRUST_300001_SM_1000_NS6detail15normal_iteratorINSA_10device_ptrIfEEEESF_EEEE10policy1000Ei8count_fxNSC_INSD_IiEEEEJPfSM_EEEvT0_iT1_T2_DpNS2_10kernel_argIT3_EE_param_3[8],
	.param .align 8 .b8 _ZN3cub18CUB_300001_SM_10006detail9transform16transform_kernelINS2_10policy_hubILb1EN4cuda3std3__45tupleIJN6thrust24THRUST_300001_SM_1000_NS6detail15normal_iteratorINSA_10device_ptrIfEEEESF_EEEE10policy1000Ei8count_fxNSC_INSD_IiEEEEJPfSM_EEEvT0_iT1_T2_DpNS2_10kernel_argIT3_EE_param_4[16],
	.param .align 8 .b8 _ZN3cub18CUB_300001_SM_10006detail9transform16transform_kernelINS2_10policy_hubILb1EN4cuda3std3__45tupleIJN6thrust24THRUST_300001_SM_1000_NS6detail15normal_iteratorINSA_10device_ptrIfEEEESF_EEEE10policy1000Ei8count_fxNSC_INSD_IiEEEEJPfSM_EEEvT0_iT1_T2_DpNS2_10kernel_argIT3_EE_param_5[16]
)
.maxntid 128
{
	.reg .pred 	%p<68>;
	.reg .b32 	%r<111>;
	.reg .b32 	%f<61>;
	.reg .b64 	%rd<97>;

	ld.param.u32 	%r45, [_ZN3cub18CUB_300001_SM_10006detail9transform16transform_kernelINS2_10policy_hubILb1EN4cuda3std3__45tupleIJN6thrust24THRUST_300001_SM_1000_NS6detail15normal_iteratorINSA_10device_ptrIfEEEESF_EEEE10policy1000Ei8count_fxNSC_INSD_IiEEEEJPfSM_EEEvT0_iT1_T2_DpNS2_10kernel_argIT3_EE_param_0];
	ld.param.u64 	%rd27, [_ZN3cub18CUB_300001_SM_10006detail9transform16transform_kernelINS2_10policy_hubILb1EN4cuda3std3__45tupleIJN6thrust24THRUST_300001_SM_1000_NS6detail15normal_iteratorINSA_10device_ptrIfEEEESF_EEEE10policy1000Ei8count_fxNSC_INSD_IiEEEEJPfSM_EEEvT0_iT1_T2_DpNS2_10kernel_argIT3_EE_param_5];
	ld.param.u64 	%rd25, [_ZN3cub18CUB_300001_SM_10006detail9transform16transform_kernelINS2_10policy_hubILb1EN4cuda3std3__45tupleIJN6thrust24THRUST_300001_SM_1000_NS6detail15normal_iteratorINSA_10device_ptrIfEEEESF_EEEE10policy1000Ei8count_fxNSC_INSD_IiEEEEJPfSM_EEEvT0_iT1_T2_DpNS2_10kernel_argIT3_EE_param_4];
	ld.param.u64 	%rd29, [_ZN3cub18CUB_300001_SM_10006detail9transform16transform_kernelINS2_10policy_hubILb1EN4cuda3std3__45tupleIJN6thrust24THRUST_300001_SM_1000_NS6detail15normal_iteratorINSA_10device_ptrIfEEEESF_EEEE10policy1000Ei8count_fxNSC_INSD_IiEEEEJPfSM_EEEvT0_iT1_T2_DpNS2_10kernel_argIT3_EE_param_3];
	ld.param.u32 	%r44, [_ZN3cub18CUB_300001_SM_10006detail9transform16transform_kernelINS2_10policy_hubILb1EN4cuda3std3__45tupleIJN6thrust24THRUST_300001_SM_1000_NS6detail15normal_iteratorINSA_10device_ptrIfEEEESF_EEEE10policy1000Ei8count_fxNSC_INSD_IiEEEEJPfSM_EEEvT0_iT1_T2_DpNS2_10kernel_argIT3_EE_param_1];
	cvta.to.global.u64 	%rd1, %rd29;
	cvta.to.global.u64 	%rd2, %rd25;
	cvta.to.global.u64 	%rd3, %rd27;
	shl.b32 	%r1, %r44, 7;
	mov.u32 	%r46, %ctaid.x;
	mul.lo.s32 	%r2, %r1, %r46;
	sub.s32 	%r3, %r45, %r2;
	min.s32 	%r4, %r1, %r3;
	shl.b32 	%r5, %r4, 2;
	mov.u32 	%r6, %tid.x;
	shl.b32 	%r101, %r6, 7;
	setp.ge.s32 	%p1, %r101, %r5;
	@%p1 bra 	$L__BB7_5;
	mul.wide.u32 	%rd4, %r6, 128;
	add.s64 	%rd30, %rd2, %rd4;
	mul.wide.s32 	%rd5, %r2, 4;
	add.s64 	%rd94, %rd30, %rd5;
	mov.u32 	%r100, %r101;
$L__BB7_2:
	.pragma "nounroll";
	// begin inline asm
	prefetch.global.L2 [%rd94];
	// end inline asm
	add.s32 	%r100, %r100, 16384;
	add.s64 	%rd94, %rd94, 16384;
	setp.lt.s32 	%p2, %r100, %r5;
	@%p2 bra 	$L__BB7_2;
	add.s64 	%rd32, %rd3, %rd4;
	add.s64 	%rd95, %rd32, %rd5;
$L__BB7_4:
	.pragma "nounroll";
	// begin inline asm
	prefetch.global.L2 [%rd95];
	// end inline asm
	add.s32 	%r101, %r101, 16384;
	add.s64 	%rd95, %rd95, 16384;
	setp.lt.s32 	%p3, %r101, %r5;
	@%p3 bra 	$L__BB7_4;
$L__BB7_5:
	mul.wide.s32 	%rd96, %r2, 4;
	add.s64 	%rd12, %rd2, %rd96;
	add.s64 	%rd13, %rd3, %rd96;
	add.s64 	%rd14, %rd1, %rd96;
	setp.gt.s32 	%p4, %r1, %r3;
	@%p4 bra 	$L__BB7_18;
	setp.lt.s32 	%p5, %r44, 1;
	@%p5 bra 	$L__BB7_59;
	and.b32  	%r12, %r44, 7;
	setp.lt.u32 	%p6, %r44, 8;
	mov.b32 	%r109, 0;
	@%p6 bra 	$L__BB7_10;
	and.b32  	%r48, %r44, 2147483640;
	neg.s32 	%r103, %r48;
	mul.wide.u32 	%rd35, %r6, 4;
	add.s64 	%rd15, %rd1, %rd35;
	add.s64 	%rd36, %rd96, 1536;
	add.s64 	%rd17, %rd2, %rd36;
	add.s32 	%r102, %r6, 128;
	add.s64 	%rd18, %rd3, %rd36;
	add.s64 	%rd19, %rd1, %rd36;
$L__BB7_9:
	.pragma "nounroll";
	and.b32  	%r109, %r44, 2147483640;
	mul.wide.s32 	%rd37, %r102, 4;
	add.s64 	%rd38, %rd17, %rd37;
	add.s64 	%rd39, %rd18, %rd37;
	add.s64 	%rd40, %rd19, %rd37;
	cvta.to.global.u64 	%rd41, %rd25;
	mul.wide.u32 	%rd42, %r6, 4;
	add.s64 	%rd43, %rd41, %rd42;
	add.s64 	%rd44, %rd43, %rd96;
	cvta.to.global.u64 	%rd45, %rd27;
	add.s64 	%rd46, %rd45, %rd42;
	add.s64 	%rd47, %rd46, %rd96;
	ld.global.f32 	%f1, [%rd44];
	ld.global.f32 	%f2, [%rd47];
	setp.geu.f32 	%p7, %f1, %f2;
	selp.u32 	%r49, 1, 0, %p7;
	add.s64 	%rd48, %rd15, %rd96;
	st.global.u32 	[%rd48], %r49;
	ld.global.f32 	%f3, [%rd38+-1536];
	ld.global.f32 	%f4, [%rd39+-1536];
	setp.geu.f32 	%p8, %f3, %f4;
	selp.u32 	%r50, 1, 0, %p8;
	st.global.u32 	[%rd40+-1536], %r50;
	ld.global.f32 	%f5, [%rd38+-1024];
	ld.global.f32 	%f6, [%rd39+-1024];
	setp.geu.f32 	%p9, %f5, %f6;
	selp.u32 	%r51, 1, 0, %p9;
	st.global.u32 	[%rd40+-1024], %r51;
	ld.global.f32 	%f7, [%rd38+-512];
	ld.global.f32 	%f8, [%rd39+-512];
	setp.geu.f32 	%p10, %f7, %f8;
	selp.u32 	%r52, 1, 0, %p10;
	st.global.u32 	[%rd40+-512], %r52;
	ld.global.f32 	%f9, [%rd38];
	ld.global.f32 	%f10, [%rd39];
	setp.geu.f32 	%p11, %f9, %f10;
	selp.u32 	%r53, 1, 0, %p11;
	st.global.u32 	[%rd40], %r53;
	ld.global.f32 	%f11, [%rd38+512];
	ld.global.f32 	%f12, [%rd39+512];
	setp.geu.f32 	%p12, %f11, %f12;
	selp.u32 	%r54, 1, 0, %p12;
	st.global.u32 	[%rd40+512], %r54;
	ld.global.f32 	%f13, [%rd38+1024];
	ld.global.f32 	%f14, [%rd39+1024];
	setp.geu.f32 	%p13, %f13, %f14;
	selp.u32 	%r55, 1, 0, %p13;
	st.global.u32 	[%rd40+1024], %r55;
	ld.global.f32 	%f15, [%rd38+1536];
	ld.global.f32 	%f16, [%rd39+1536];
	setp.geu.f32 	%p14, %f15, %f16;
	selp.u32 	%r56, 1, 0, %p14;
	st.global.u32 	[%rd40+1536], %r56;
	add.s32 	%r103, %r103, 8;
	add.s64 	%rd96, %rd96, 4096;
	add.s32 	%r102, %r102, 1024;
	setp.eq.s32 	%p15, %r103, 0;
	@%p15 bra 	$L__BB7_10;
	bra.uni 	$L__BB7_9;
$L__BB7_10:
	setp.eq.s32 	%p16, %r12, 0;
	@%p16 bra 	$L__BB7_59;
	and.b32  	%r39, %r44, 3;
	setp.lt.u32 	%p17, %r12, 4;
	@%p17 bra 	$L__BB7_13;
	shl.b32 	%r57, %r109, 7;
	add.s32 	%r58, %r57, %r6;
	mul.wide.s32 	%rd49, %r58, 4;
	add.s64 	%rd50, %rd12, %rd49;
	add.s64 	%rd51, %rd13, %rd49;
	ld.global.f32 	%f17, [%rd50];
	ld.global.f32 	%f18, [%rd51];
	setp.geu.f32 	%p18, %f17, %f18;
	selp.u32 	%r59, 1, 0, %p18;
	add.s64 	%rd52, %rd14, %rd49;
	st.global.u32 	[%rd52], %r59;
	ld.global.f32 	%f19, [%rd50+512];
	ld.global.f32 	%f20, [%rd51+512];
	setp.geu.f32 	%p19, %f19, %f20;
	selp.u32 	%r60, 1, 0, %p19;
	st.global.u32 	[%rd52+512], %r60;
	ld.global.f32 	%f21, [%rd50+1024];
	ld.global.f32 	%f22, [%rd51+1024];
	setp.geu.f32 	%p20, %f21, %f22;
	selp.u32 	%r61, 1, 0, %p20;
	st.global.u32 	[%rd52+1024], %r61;
	ld.global.f32 	%f23, [%rd50+1536];
	ld.global.f32 	%f24, [%rd51+1536];
	setp.geu.f32 	%p21, %f23, %f24;
	selp.u32 	%r62, 1, 0, %p21;
	st.global.u32 	[%rd52+1536], %r62;
	add.s32 	%r109, %r109, 4;
$L__BB7_13:
	setp.eq.s32 	%p22, %r39, 0;
	@%p22 bra 	$L__BB7_59;
	setp.eq.s32 	%p23, %r39, 1;
	@%p23 bra 	$L__BB7_16;
	shl.b32 	%r63, %r109, 7;
	add.s32 	%r64, %r63, %r6;
	mul.wide.s32 	%rd53, %r64, 4;
	add.s64 	%rd54, %rd12, %rd53;
	add.s64 	%rd55, %rd13, %rd53;
	ld.global.f32 	%f25, [%rd54];
	ld.global.f32 	%f26, [%rd55];
	setp.geu.f32 	%p24, %f25, %f26;
	selp.u32 	%r65, 1, 0, %p24;
	add.s64 	%rd56, %rd14, %rd53;
	st.global.u32 	[%rd56], %r65;
	ld.global.f32 	%f27, [%rd54+512];
	ld.global.f32 	%f28, [%rd55+512];
	setp.geu.f32 	%p25, %f27, %f28;
	selp.u32 	%r66, 1, 0, %p25;
	st.global.u32 	[%rd56+512], %r66;
	add.s32 	%r109, %r109, 2;
$L__BB7_16:
	and.b32  	%r67, %r44, 1;
	setp.eq.b32 	%p26, %r67, 1;
	not.pred 	%p27, %p26;
	@%p27 bra 	$L__BB7_59;
	shl.b32 	%r68, %r109, 7;
	add.s32 	%r69, %r68, %r6;
	mul.wide.s32 	%rd57, %r69, 4;
	add.s64 	%rd58, %rd12, %rd57;
	add.s64 	%rd59, %rd13, %rd57;
	ld.global.f32 	%f29, [%rd58];
	ld.global.f32 	%f30, [%rd59];
	setp.geu.f32 	%p28, %f29, %f30;
	selp.u32 	%r70, 1, 0, %p28;
	add.s64 	%rd60, %rd14, %rd57;
	st.global.u32 	[%rd60], %r70;
	bra.uni 	$L__BB7_59;
$L__BB7_18:
	setp.lt.s32 	%p29, %r44, 1;
	@%p29 bra 	$L__BB7_59;
	and.b32  	%r15, %r44, 7;
	setp.lt.u32 	%p30, %r44, 8;
	mov.b32 	%r105, 0;
	@%p30 bra 	$L__BB7_38;
	and.b32  	%r105, %r44, 2147483640;
	mov.b32 	%r104, 0;
$L__BB7_21:
	.pragma "nounroll";
	shl.b32 	%r73, %r104, 7;
	add.s32 	%r23, %r73, %r6;
	setp.ge.s32 	%p31, %r23, %r4;
	@%p31 bra 	$L__BB7_23;
	mul.wide.u32 	%rd61, %r23, 4;
	add.s64 	%rd62, %rd12, %rd61;
	add.s64 	%rd63, %rd13, %rd61;
	ld.global.f32 	%f31, [%rd62];
	ld.global.f32 	%f32, [%rd63];
	setp.geu.f32 	%p32, %f31, %f32;
	selp.u32 	%r74, 1, 0, %p32;
	add.s64 	%rd64, %rd14, %rd61;
	st.global.u32 	[%rd64], %r74;
$L__BB7_23:
	add.s32 	%r75, %r23, 128;
	setp.ge.s32 	%p33, %r75, %r4;
	mul.wide.s32 	%rd65, %r75, 4;
	add.s64 	%rd22, %rd12, %rd65;
	add.s64 	%rd23, %rd13, %rd65;
	add.s64 	%rd24, %rd14, %rd65;
	@%p33 bra 	$L__BB7_25;
	ld.global.f32 	%f33, [%rd22];
	ld.global.f32 	%f34, [%rd23];
	setp.geu.f32 	%p34, %f33, %f34;
	selp.u32 	%r76, 1, 0, %p34;
	st.global.u32 	[%rd24], %r76;
$L__BB7_25:
	add.s32 	%r77, %r23, 256;
	setp.ge.s32 	%p35, %r77, %r4;
	@%p35 bra 	$L__BB7_27;
	ld.global.f32 	%f35, [%rd22+512];
	ld.global.f32 	%f36, [%rd23+512];
	setp.geu.f32 	%p36, %f35, %f36;
	selp.u32 	%r78, 1, 0, %p36;
	st.global.u32 	[%rd24+512], %r78;
$L__BB7_27:
	add.s32 	%r79, %r23, 384;
	setp.ge.s32 	%p37, %r79, %r4;
	@%p37 bra 	$L__BB7_29;
	ld.global.f32 	%f37, [%rd22+1024];
	ld.global.f32 	%f38, [%rd23+1024];
	setp.geu.f32 	%p38, %f37, %f38;
	selp.u32 	%r80, 1, 0, %p38;
	st.global.u32 	[%rd24+1024], %r80;
$L__BB7_29:
	add.s32 	%r81, %r23, 512;
	setp.ge.s32 	%p39, %r81, %r4;
	@%p39 bra 	$L__BB7_31;
	ld.global.f32 	%f39, [%rd22+1536];
	ld.global.f32 	%f40, [%rd23+1536];
	setp.geu.f32 	%p40, %f39, %f40;
	selp.u32 	%r82, 1, 0, %p40;
	st.global.u32 	[%rd24+1536], %r82;
$L__BB7_31:
	add.s32 	%r83, %r23, 640;
	setp.ge.s32 	%p41, %r83, %r4;
	@%p41 bra 	$L__BB7_33;
	ld.global.f32 	%f41, [%rd22+2048];
	ld.global.f32 	%f42, [%rd23+2048];
	setp.geu.f32 	%p42, %f41, %f42;
	selp.u32 	%r84, 1, 0, %p42;
	st.global.u32 	[%rd24+2048], %r84;
$L__BB7_33:
	add.s32 	%r85, %r23, 768;
	setp.ge.s32 	%p43, %r85, %r4;
	@%p43 bra 	$L__BB7_35;
	ld.global.f32 	%f43, [%rd22+2560];
	ld.global.f32 	%f44, [%rd23+2560];
	setp.geu.f32 	%p44, %f43, %f44;
	selp.u32 	%r86, 1, 0, %p44;
	st.global.u32 	[%rd24+2560], %r86;
$L__BB7_35:
	add.s32 	%r87, %r23, 896;
	setp.ge.s32 	%p45, %r87, %r4;
	@%p45 bra 	$L__BB7_37;
	ld.global.f32 	%f45, [%rd22+3072];
	ld.global.f32 	%f46, [%rd23+3072];
	setp.geu.f32 	%p46, %f45, %f46;
	selp.u32 	%r88, 1, 0, %p46;
	st.global.u32 	[%rd24+3072], %r88;
$L__BB7_37:
	add.s32 	%r104, %r104, 8;
	setp.ne.s32 	%p47, %r104, %r105;
	@%p47 bra 	$L__BB7_21;
$L__BB7_38:
	setp.eq.s32 	%p48, %r15, 0;
	@%p48 bra 	$L__BB7_59;
	and.b32  	%r26, %r44, 3;
	setp.lt.u32 	%p49, %r15, 4;
	@%p49 bra 	$L__BB7_49;
	shl.b32 	%r89, %r105, 7;
	add.s32 	%r27, %r89, %r6;
	setp.ge.s32 	%p50, %r27, %r4;
	@%p50 bra 	$L__BB7_42;
	mul.wide.s32 	%rd66, %r27, 4;
	add.s64 	%rd67, %rd12, %rd66;
	add.s64 	%rd68, %rd13, %rd66;
	ld.global.f32 	%f47, [%rd67];
	ld.global.f32 	%f48, [%rd68];
	setp.geu.f32 	%p51, %f47, %f48;
	selp.u32 	%r90, 1, 0, %p51;
	add.s64 	%rd69, %rd14, %rd66;
	st.global.u32 	[%rd69], %r90;
$L__BB7_42:
	add.s32 	%r28, %r27, 128;
	setp.ge.s32 	%p52, %r28, %r4;
	@%p52 bra 	$L__BB7_44;
	mul.wide.s32 	%rd70, %r28, 4;
	add.s64 	%rd71, %rd12, %rd70;
	add.s64 	%rd72, %rd13, %rd70;
	ld.global.f32 	%f49, [%rd71];
	ld.global.f32 	%f50, [%rd72];
	setp.geu.f32 	%p53, %f49, %f50;
	selp.u32 	%r91, 1, 0, %p53;
	add.s64 	%rd73, %rd14, %rd70;
	st.global.u32 	[%rd73], %r91;
$L__BB7_44:
	add.s32 	%r29, %r27, 256;
	setp.ge.s32 	%p54, %r29, %r4;
	@%p54 bra 	$L__BB7_46;
	mul.wide.s32 	%rd74, %r29, 4;
	add.s64 	%rd75, %rd12, %rd74;
	add.s64 	%rd76, %rd13, %rd74;
	ld.global.f32 	%f51, [%rd75];
	ld.global.f32 	%f52, [%rd76];
	setp.geu.f32 	%p55, %f51, %f52;
	selp.u32 	%r92, 1, 0, %p55;
	add.s64 	%rd77, %rd14, %rd74;
	st.global.u32 	[%rd77], %r92;
$L__BB7_46:
	add.s32 	%r30, %r27, 384;
	setp.ge.s32 	%p56, %r30, %r4;
	@%p56 bra 	$L__BB7_48;
	mul.wide.s32 	%rd78, %r30, 4;
	add.s64 	%rd79, %rd12, %rd78;
	add.s64 	%rd80, %rd13, %rd78;
	ld.global.f32 	%f53, [%rd79];
	ld.global.f32 	%f54, [%rd80];
	setp.geu.f32 	%p57, %f53, %f54;
	selp.u32 	%r93, 1, 0, %p57;
	add.s64 	%rd81, %rd14, %rd78;
	st.global.u32 	[%rd81], %r93;
$L__BB7_48:
	add.s32 	%r105, %r105, 4;
$L__BB7_49:
	setp.eq.s32 	%p58, %r26, 0;
	@%p58 bra 	$L__BB7_59;
	setp.eq.s32 	%p59, %r26, 1;
	@%p59 bra 	$L__BB7_56;
	shl.b32 	%r94, %r105, 7;
	add.s32 	%r33, %r94, %r6;
	setp.ge.s32 	%p60, %r33, %r4;
	@%p60 bra 	$L__BB7_53;
	mul.wide.s32 	%rd82, %r33, 4;
	add.s64 	%rd83, %rd12, %rd82;
	add.s64 	%rd84, %rd13, %rd82;
	ld.global.f32 	%f55, [%rd83];
	ld.global.f32 	%f56, [%rd84];
	setp.geu.f32 	%p61, %f55, %f56;
	selp.u32 	%r95, 1, 0, %p61;
	add.s64 	%rd85, %rd14, %rd82;
	st.global.u32 	[%rd85], %r95;
$L__BB7_53:
	add.s32 	%r34, %r33, 128;
	setp.ge.s32 	%p62, %r34, %r4;
	@%p62 bra 	$L__BB7_55;
	mul.wide.s32 	%rd86, %r34, 4;
	add.s64 	%rd87, %rd12, %rd86;
	add.s64 	%rd88, %rd13, %rd86;
	ld.global.f32 	%f57, [%rd87];
	ld.global.f32 	%f58, [%rd88];
	setp.geu.f32 	%p63, %f57, %f58;
	selp.u32 	%r96, 1, 0, %p63;
	add.s64 	%rd89, %rd14, %rd86;
	st.global.u32 	[%rd89], %r96;
$L__BB7_55:
	add.s32 	%r105, %r105, 2;
$L__BB7_56:
	and.b32  	%r97, %r44, 1;
	setp.eq.b32 	%p64, %r97, 1;
	not.pred 	%p65, %p64;
	@%p65 bra 	$L__BB7_59;
	shl.b32 	%r98, %r105, 7;
	add.s32 	%r37, %r98, %r6;
	setp.ge.s32 	%p66, %r37, %r4;
	@%p66 bra 	$L__BB7_59;
	mul.wide.s32 	%rd90, %r37, 4;
	add.s64 	%rd91, %rd12, %rd90;
	add.s64 	%rd92, %rd13, %rd90;
	ld.global.f32 	%f59, [%rd91];
	ld.global.f32 	%f60, [%rd92];
	setp.geu.f32 	%p67, %f59, %f60;
	selp.u32 	%r99, 1, 0, %p67;
	add.s64 	%rd93, %rd14, %rd90;
	st.global.u32 	[%rd93], %r99;
$L__BB7_59:
	ret;

}
	// .globl	_ZN3cub18CUB_300001_SM_10006detail9transform16transform_kernelINS2_10policy_hubILb1EN4cuda3std3__45tupleIJN6thrust24THRUST_300001_SM_1000_NS6detail15normal_iteratorINSA_10device_ptrIfEEEESF_EEEE10policy1000El8count_fxNSC_INSD_IiEEEEJPfSM_EEEvT0_iT1_T2_DpNS2_10kernel_argIT3_EE
.visible .entry _ZN3cub18CUB_300001_SM_10006detail9transform16transform_kernelINS2_10policy_hubILb1EN4cuda3std3__45tupleIJN6thrust24THRUST_300001_SM_1000_NS6detail15normal_iteratorINSA_10device_ptrIfEEEESF_EEEE10policy1000El8count_fxNSC_INSD_IiEEEEJPfSM_EEEvT0_iT1_T2_DpNS2_10kernel_argIT3_EE(
	.param .u64 _ZN3cub18CUB_300001_SM_10006detail9transform16transform_kernelINS2_10policy_hubILb1EN4cuda3std3__45tupleIJN6thrust24THRUST_300001_SM_1000_NS6detail15normal_iteratorINSA_10device_ptrIfEEEESF_EEEE10policy1000El8count_fxNSC_INSD_IiEEEEJPfSM_EEEvT0_iT1_T2_DpNS2_10kernel_argIT3_EE_param_0,
	.param .u32 _ZN3cub18CUB_300001_SM_10006detail9transform16transform_kernelINS2_10policy_hubILb1EN4cuda3std3__45tupleIJN6thrust24THRUST_300001_SM_1000_NS6detail15normal_iteratorINSA_10device_ptrIfEEEESF_EEEE10policy1000El8count_fxNSC_INSD_IiEEEEJPfSM_EEEvT0_iT1_T2_DpNS2_10kernel_argIT3_EE_param_1,
	.param .align 1 .b8 _ZN3cub18CUB_300001_SM_10006detail9transform16transform_kernelINS2_10policy_hubILb1EN4cuda3std3__45tupleIJN6thrust24THRUST_300001_SM_1000_NS6detail15normal_iteratorINSA_10device_ptrIfEEEESF_EEEE10policy1000El8count_fxNSC_INSD_IiEEEEJPfSM_EEEvT0_iT1_T2_DpNS2_10kernel_argIT3_EE_param_2[1],
	.param .align 8 .b8 _ZN3cub18CUB_300001_SM_10006detail9transform16transform_kernelINS2_10policy_hubILb1EN4cuda3std3__45tupleIJN6thrust24THRUST_300001_SM_1000_NS6detail15normal_iteratorINSA_10device_ptrIfEEEESF_EEEE10policy1000El8count_fxNSC_INSD_IiEEEEJPfSM_EEEvT0_iT1_T2_DpNS2_10kernel_argIT3_EE_param_3[8],
	.param .align 8 .b8 _ZN3cub18CUB_300001_SM_10006detail9transform16transform_kernelINS2_10policy_hubILb1EN4cuda3std3__45tupleIJN6thrust24THRUST_300001_SM_1000_NS6detail15normal_iteratorINSA_10device_ptrIfEEEESF_EEEE10policy1000El8count_fxNSC_INSD_IiEEEEJPfSM_EEEvT0_iT1_T2_DpNS2_10kernel_argIT3_EE_param_4[16],
	.param .align 8 .b8 _ZN3cub18CUB_300001_SM_10006detail9transform16transform_kernelINS2_10policy_hubILb1EN4cuda3std3__45tupleIJN6thrust24THRUST_300001_SM_1000_NS6detail15normal_iteratorINSA_10device_ptrIfEEEESF_EEEE10policy1000El8count_fxNSC_INSD_IiEEEEJPfSM_EEEvT0_iT1_T2_DpNS2_10kernel_argIT3_EE_param_5[16]
)
.maxntid 128
{
	.reg .pred 	%p<68>;
	.reg .b32 	%r<108>;
	.reg .b32 	%f<61>;
	.reg .b64 	%rd<103>;

	ld.param.u64 	%rd30, [_ZN3cub18CUB_300001_SM_10006detail9transform16transform_kernelINS2_10policy_hubILb1EN4cuda3std3__45tupleIJN6thrust24THRUST_300001_SM_1000_NS6detail15normal_iteratorINSA_10device_ptrIfEEEESF_EEEE10policy1000El8count_fxNSC_INSD_IiEEEEJPfSM_EEEvT0_iT1_T2_DpNS2_10kernel_argIT3_EE_param_0];
	ld.param.u64 	%rd28, [_ZN3cub18CUB_300001_SM_10006detail9transform16transform_kernelINS2_10policy_hubILb1EN4cuda3std3__45tupleIJN6thrust24THRUST_300001_SM_1000_NS6detail15normal_iteratorINSA_10device_ptrIfEEEESF_EEEE10policy1000El8count_fxNSC_INSD_IiEEEEJPfSM_EEEvT0_iT1_T2_DpNS2_10kernel_argIT3_EE_param_5];
	ld.param.u64 	%rd26, [_ZN3cub18CUB_300001_SM_10006detail9transform16transform_kernelINS2_10policy_hubILb1EN4cuda3std3__45tupleIJN6thrust24THRUST_300001_SM_1000_NS6detail15normal_iteratorINSA_10device_ptrIfEEEESF_EEEE10policy1000El8count_fxNSC_INSD_IiEEEEJPfSM_EEEvT0_iT1_T2_DpNS2_10kernel_argIT3_EE_param_4];
	ld.param.u64 	%rd31, [_ZN3cub18CUB_300001_SM_10006detail9transform16transform_kernelINS2_10policy_hubILb1EN4cuda3std3__45tupleIJN6thrust24THRUST_300001_SM_1000_NS6detail15normal_iteratorINSA_10device_ptrIfEEEESF_EEEE10policy1000El8count_fxNSC_INSD_IiEEEEJPfSM_EEEvT0_iT1_T2_DpNS2_10kernel_argIT3_EE_param_3];
	ld.param.u32 	%r42, [_ZN3cub18CUB_300001_SM_10006detail9transform16transform_kernelINS2_10policy_hubILb1EN4cuda3std3__45tupleIJN6thrust24THRUST_300001_SM_1000_NS6detail15normal_iteratorINSA_10device_ptrIfEEEESF_EEEE10policy1000El8count_fxNSC_INSD_IiEEEEJPfSM_EEEvT0_iT1_T2_DpNS2_10kernel_argIT3_EE_param_1];
	cvta.to.global.u64 	%rd1, %rd31;
	cvta.to.global.u64 	%rd2, %rd26;
	cvta.to.global.u64 	%rd3, %rd28;
	shl.b32 	%r1, %r42, 7;
	mov.u32 	%r43, %ctaid.x;
	cvt.u64.u32 	%rd32, %r43;
	cvt.s64.s32 	%rd33, %r1;
	mul.lo.s64 	%rd4, %rd33, %rd32;
	sub.s64 	%rd34, %rd30, %rd4;
	min.s64 	%rd35, %rd34, %rd33;
	cvt.u32.u64 	%r2, %rd35;
	shl.b32 	%r3, %r2, 2;
	mov.u32 	%r4, %tid.x;
	shl.b32 	%r98, %r4, 7;
	setp.ge.s32 	%p1, %r98, %r3;
	@%p1 bra 	$L__BB8_5;
	shl.b64 	%rd5, %rd4, 2;
	add.s64 	%rd36, %rd2, %rd5;
	mul.wide.u32 	%rd6, %r4, 128;
	add.s64 	%rd100, %rd36, %rd6;
	mov.u32 	%r97, %r98;
$L__BB8_2:
	.pragma "nounroll";
	// begin inline asm
	prefetch.global.L2 [%rd100];
	// end inline asm
	add.s32 	%r97, %r97, 16384;
	add.s64 	%rd100, %rd100, 16384;
	setp.lt.s32 	%p2, %r97, %r3;
	@%p2 bra 	$L__BB8_2;
	add.s64 	%rd38, %rd3, %rd5;
	add.s64 	%rd101, %rd38, %rd6;
$L__BB8_4:
	.pragma "nounroll";
	// begin inline asm
	prefetch.global.L2 [%rd101];
	// end inline asm
	add.s32 	%r98, %r98, 16384;
	add.s64 	%rd101, %rd101, 16384;
	setp.lt.s32 	%p3, %r98, %r3;
	@%p3 bra 	$L__BB8_4;
$L__BB8_5:
	shl.b64 	%rd102, %rd4, 2;
	add.s64 	%rd13, %rd2, %rd102;
	add.s64 	%rd14, %rd3, %rd102;
	add.s64 	%rd15, %rd1, %rd102;
	setp.eq.s32 	%p4, %r1, %r2;
	@%p4 bra 	$L__BB8_47;
	setp.lt.s32 	%p5, %r42, 1;
	@%p5 bra 	$L__BB8_59;
	and.b32  	%r10, %r42, 7;
	setp.lt.u32 	%p6, %r42, 8;
	mov.b32 	%r105, 0;
	@%p6 bra 	$L__BB8_26;
	and.b32  	%r105, %r42, 2147483640;
	mov.b32 	%r101, 0;
$L__BB8_9:
	.pragma "nounroll";
	shl.b32 	%r46, %r101, 7;
	add.s32 	%r21, %r46, %r4;
	setp.ge.s32 	%p7, %r21, %r2;
	@%p7 bra 	$L__BB8_11;
	mul.wide.u32 	%rd41, %r21, 4;
	add.s64 	%rd42, %rd13, %rd41;
	add.s64 	%rd43, %rd14, %rd41;
	ld.global.f32 	%f1, [%rd42];
	ld.global.f32 	%f2, [%rd43];
	setp.geu.f32 	%p8, %f1, %f2;
	selp.u32 	%r47, 1, 0, %p8;
	add.s64 	%rd44, %rd15, %rd41;
	st.global.u32 	[%rd44], %r47;
$L__BB8_11:
	add.s32 	%r48, %r21, 128;
	setp.ge.s32 	%p9, %r48, %r2;
	mul.wide.s32 	%rd45, %r48, 4;
	add.s64 	%rd23, %rd13, %rd45;
	add.s64 	%rd24, %rd14, %rd45;
	add.s64 	%rd25, %rd15, %rd45;
	@%p9 bra 	$L__BB8_13;
	ld.global.f32 	%f3, [%rd23];
	ld.global.f32 	%f4, [%rd24];
	setp.geu.f32 	%p10, %f3, %f4;
	selp.u32 	%r49, 1, 0, %p10;
	st.global.u32 	[%rd25], %r49;
$L__BB8_13:
	add.s32 	%r50, %r21, 256;
	setp.ge.s32 	%p11, %r50, %r2;
	@%p11 bra 	$L__BB8_15;
	ld.global.f32 	%f5, [%rd23+512];
	ld.global.f32 	%f6, [%rd24+512];
	setp.geu.f32 	%p12, %f5, %f6;
	selp.u32 	%r51, 1, 0, %p12;
	st.global.u32 	[%rd25+512], %r51;
$L__BB8_15:
	add.s32 	%r52, %r21, 384;
	setp.ge.s32 	%p13, %r52, %r2;
	@%p13 bra 	$L__BB8_17;
	ld.global.f32 	%f7, [%rd23+1024];
	ld.global.f32 	%f8, [%rd24+1024];
	setp.geu.f32 	%p14, %f7, %f8;
	selp.u32 	%r53, 1, 0, %p14;
	st.global.u32 	[%rd25+1024], %r53;
$L__BB8_17:
	add.s32 	%r54, %r21, 512;
	setp.ge.s32 	%p15, %r54, %r2;
	@%p15 bra 	$L__BB8_19;
	ld.global.f32 	%f9, [%rd23+1536];
	ld.global.f32 	%f10, [%rd24+1536];
	setp.geu.f32 	%p16, %f9, %f10;
	selp.u32 	%r55, 1, 0, %p16;
	st.global.u32 	[%rd25+1536], %r55;
$L__BB8_19:
	add.s32 	%r56, %r21, 640;
	setp.ge.s32 	%p17, %r56, %r2;
	@%p17 bra 	$L__BB8_21;
	ld.global.f32 	%f11, [%rd23+2048];
	ld.global.f32 	%f12, [%rd24+2048];
	setp.geu.f32 	%p18, %f11, %f12;
	selp.u32 	%r57, 1, 0, %p18;
	st.global.u32 	[%rd25+2048], %r57;
$L__BB8_21:
	add.s32 	%r58, %r21, 768;
	setp.ge.s32 	%p19, %r58, %r2;
	@%p19 bra 	$L__BB8_23;
	ld.global.f32 	%f13, [%rd23+2560];
	ld.global.f32 	%f14, [%rd24+2560];
	setp.geu.f32 	%p20, %f13, %f14;
	selp.u32 	%r59, 1, 0, %p20;
	st.global.u32 	[%rd25+2560], %r59;
$L__BB8_23:
	add.s32 	%r60, %r21, 896;
	setp.ge.s32 	%p21, %r60, %r2;
	@%p21 bra 	$L__BB8_25;
	ld.global.f32 	%f15, [%rd23+3072];
	ld.global.f32 	%f16, [%rd24+3072];
	setp.geu.f32 	%p22, %f15, %f16;
	selp.u32 	%r61, 1, 0, %p22;
	st.global.u32 	[%rd25+3072], %r61;
$L__BB8_25:
	add.s32 	%r101, %r101, 8;
	setp.eq.s32 	%p23, %r101, %r105;
	@%p23 bra 	$L__BB8_26;
	bra.uni 	$L__BB8_9;
$L__BB8_26:
	setp.eq.s32 	%p24, %r10, 0;
	@%p24 bra 	$L__BB8_59;
	and.b32  	%r30, %r42, 3;
	setp.lt.u32 	%p25, %r10, 4;
	@%p25 bra 	$L__BB8_37;
	shl.b32 	%r62, %r105, 7;
	add.s32 	%r31, %r62, %r4;
	setp.ge.s32 	%p26, %r31, %r2;
	@%p26 bra 	$L__BB8_30;
	mul.wide.s32 	%rd46, %r31, 4;
	add.s64 	%rd47, %rd13, %rd46;
	add.s64 	%rd48, %rd14, %rd46;
	ld.global.f32 	%f17, [%rd47];
	ld.global.f32 	%f18, [%rd48];
	setp.geu.f32 	%p27, %f17, %f18;
	selp.u32 	%r63, 1, 0, %p27;
	add.s64 	%rd49, %rd15, %rd46;
	st.global.u32 	[%rd49], %r63;
$L__BB8_30:
	add.s32 	%r32, %r31, 128;
	setp.ge.s32 	%p28, %r32, %r2;
	@%p28 bra 	$L__BB8_32;
	mul.wide.s32 	%rd50, %r32, 4;
	add.s64 	%rd51, %rd13, %rd50;
	add.s64 	%rd52, %rd14, %rd50;
	ld.global.f32 	%f19, [%rd51];
	ld.global.f32 	%f20, [%rd52];
	setp.geu.f32 	%p29, %f19, %f20;
	selp.u32 	%r64, 1, 0, %p29;
	add.s64 	%rd53, %rd15, %rd50;
	st.global.u32 	[%rd53], %r64;
$L__BB8_32:
	add.s32 	%r33, %r31, 256;
	setp.ge.s32 	%p30, %r33, %r2;
	@%p30 bra 	$L__BB8_34;
	mul.wide.s32 	%rd54, %r33, 4;
	add.s64 	%rd55, %rd13, %rd54;
	add.s64 	%rd56, %rd14, %rd54;
	ld.global.f32 	%f21, [%rd55];
	ld.global.f32 	%f22, [%rd56];
	setp.geu.f32 	%p31, %f21, %f22;
	selp.u32 	%r65, 1, 0, %p31;
	add.s64 	%rd57, %rd15, %rd54;
	st.global.u32 	[%rd57], %r65;
$L__BB8_34:
	add.s32 	%r34, %r31, 384;
	setp.ge.s32 	%p32, %r34, %r2;
	@%p32 bra 	$L__BB8_36;
	mul.wide.s32 	%rd58, %r34, 4;
	add.s64 	%rd59, %rd13, %rd58;
	add.s64 	%rd60, %rd14, %rd58;
	ld.global.f32 	%f23, [%rd59];
	ld.global.f32 	%f24, [%rd60];
	setp.geu.f32 	%p33, %f23, %f24;
	selp.u32 	%r66, 1, 0, %p33;
	add.s64 	%rd61, %rd15, %rd58;
	st.global.u32 	[%rd61], %r66;
$L__BB8_36:
	add.s32 	%r105, %r105, 4;
$L__BB8_37:
	setp.eq.s32 	%p34, %r30, 0;
	@%p34 bra 	$L__BB8_59;
	setp.eq.s32 	%p35, %r30, 1;
	@%p35 bra 	$L__BB8_44;
	shl.b32 	%r67, %r105, 7;
	add.s32 	%r37, %r67, %r4;
	setp.ge.s32 	%p36, %r37, %r2;
	@%p36 bra 	$L__BB8_41;
	mul.wide.s32 	%rd62, %r37, 4;
	add.s64 	%rd63, %rd13, %rd62;
	add.s64 	%rd64, %rd14, %rd62;
	ld.global.f32 	%f25, [%rd63];
	ld.global.f32 	%f26, [%rd64];
	setp.geu.f32 	%p37, %f25, %f26;
	selp.u32 	%r68, 1, 0, %p37;
	add.s64 	%rd65, %rd15, %rd62;
	st.global.u32 	[%rd65], %r68;
$L__BB8_41:
	add.s32 	%r38, %r37, 128;
	setp.ge.s32 	%p38, %r38, %r2;
	@%p38 bra 	$L__BB8_43;
	mul.wide.s32 	%rd66, %r38, 4;
	add.s64 	%rd67, %rd13, %rd66;
	add.s64 	%rd68, %rd14, %rd66;
	ld.global.f32 	%f27, [%rd67];
	ld.global.f32 	%f28, [%rd68];
	setp.geu.f32 	%p39, %f27, %f28;
	selp.u32 	%r69, 1, 0, %p39;
	add.s64 	%rd69, %rd15, %rd66;
	st.global.u32 	[%rd69], %r69;
$L__BB8_43:
	add.s32 	%r105, %r105, 2;
$L__BB8_44:
	and.b32  	%r70, %r42, 1;
	setp.eq.b32 	%p40, %r70, 1;
	not.pred 	%p41, %p40;
	@%p41 bra 	$L__BB8_59;
	shl.b32 	%r71, %r105, 7;
	add.s32 	%r41, %r71, %r4;
	setp.ge.s32 	%p42, %r41, %r2;
	@%p42 bra 	$L__BB8_59;
	mul.wide.s32 	%rd70, %r41, 4;
	add.s64 	%rd71, %rd13, %rd70;
	add.s64 	%rd72, %rd14, %rd70;
	ld.global.f32 	%f29, [%rd71];
	ld.global.f32 	%f30, [%rd72];
	setp.geu.f32 	%p43, %f29, %f30;
	selp.u32 	%r72, 1, 0, %p43;
	add.s64 	%rd73, %rd15, %rd70;
	st.global.u32 	[%rd73], %r72;
	bra.uni 	$L__BB8_59;
$L__BB8_47:
	setp.lt.s32 	%p44, %r42, 1;
	@%p44 bra 	$L__BB8_59;
	and.b32  	%r12, %r42, 7;
	setp.lt.u32 	%p45, %r42, 8;
	mov.b32 	%r103, 0;
	@%p45 bra 	$L__BB8_51;
	and.b32  	%r74, %r42, 2147483640;
	neg.s32 	%r100, %r74;
	mul.wide.u32 	%rd74, %r4, 4;
	add.s64 	%rd16, %rd1, %rd74;
	add.s64 	%rd75, %rd102, 1536;
	add.s64 	%rd18, %rd2, %rd75;
	add.s32 	%r99, %r4, 128;
	add.s64 	%rd19, %rd3, %rd75;
	add.s64 	%rd20, %rd1, %rd75;
$L__BB8_50:
	.pragma "nounroll";
	and.b32  	%r103, %r42, 2147483640;
	mul.wide.s32 	%rd76, %r99, 4;
	add.s64 	%rd77, %rd18, %rd76;
	add.s64 	%rd78, %rd19, %rd76;
	add.s64 	%rd79, %rd20, %rd76;
	cvta.to.global.u64 	%rd80, %rd26;
	mul.wide.u32 	%rd81, %r4, 4;
	add.s64 	%rd82, %rd80, %rd81;
	add.s64 	%rd83, %rd82, %rd102;
	cvta.to.global.u64 	%rd84, %rd28;
	add.s64 	%rd85, %rd84, %rd81;
	add.s64 	%rd86, %rd85, %rd102;
	ld.global.f32 	%f31, [%rd83];
	ld.global.f32 	%f32, [%rd86];
	setp.geu.f32 	%p46, %f31, %f32;
	selp.u32 	%r75, 1, 0, %p46;
	add.s64 	%rd87, %rd16, %rd102;
	st.global.u32 	[%rd87], %r75;
	ld.global.f32 	%f33, [%rd77+-1536];
	ld.global.f32 	%f34, [%rd78+-1536];
	setp.geu.f32 	%p47, %f33, %f34;
	selp.u32 	%r76, 1, 0, %p47;
	st.global.u32 	[%rd79+-1536], %r76;
	ld.global.f32 	%f35, [%rd77+-1024];
	ld.global.f32 	%f36, [%rd78+-1024];
	setp.geu.f32 	%p48, %f35, %f36;
	selp.u32 	%r77, 1, 0, %p48;
	st.global.u32 	[%rd79+-1024], %r77;
	ld.global.f32 	%f37, [%rd77+-512];
	ld.global.f32 	%f38, [%rd78+-512];
	setp.geu.f32 	%p49, %f37, %f38;
	selp.u32 	%r78, 1, 0, %p49;
	st.global.u32 	[%rd79+-512], %r78;
	ld.global.f32 	%f39, [%rd77];
	ld.global.f32 	%f40, [%rd78];
	setp.geu.f32 	%p50, %f39, %f40;
	selp.u32 	%r79, 1, 0, %p50;
	st.global.u32 	[%rd79], %r79;
	ld.global.f32 	%f41, [%rd77+512];
	ld.global.f32 	%f42, [%rd78+512];
	setp.geu.f32 	%p51, %f41, %f42;
	selp.u32 	%r80, 1, 0, %p51;
	st.global.u32 	[%rd79+512], %r80;
	ld.global.f32 	%f43, [%rd77+1024];
	ld.global.f32 	%f44, [%rd78+1024];
	setp.geu.f32 	%p52, %f43, %f44;
	selp.u32 	%r81, 1, 0, %p52;
	st.global.u32 	[%rd79+1024], %r81;
	ld.global.f32 	%f45, [%rd77+1536];
	ld.global.f32 	%f46, [%rd78+1536];
	setp.geu.f32 	%p53, %f45, %f46;
	selp.u32 	%r82, 1, 0, %p53;
	st.global.u32 	[%rd79+1536], %r82;
	add.s32 	%r100, %r100, 8;
	add.s64 	%rd102, %rd102, 4096;
	add.s32 	%r99, %r99, 1024;
	setp.eq.s32 	%p54, %r100, 0;
	@%p54 bra 	$L__BB8_51;
	bra.uni 	$L__BB8_50;
$L__BB8_51:
	setp.eq.s32 	%p55, %r12, 0;
	@%p55 bra 	$L__BB8_59;
	and.b32  	%r24, %r42, 3;
	setp.lt.u32 	%p56, %r12, 4;
	@%p56 bra 	$L__BB8_54;
	shl.b32 	%r83, %r103, 7;
	add.s32 	%r84, %r83, %r4;
	mul.wide.s32 	%rd88, %r84, 4;
	add.s64 	%rd89, %rd13, %rd88;
	add.s64 	%rd90, %rd14, %rd88;
	ld.global.f32 	%f47, [%rd89];
	ld.global.f32 	%f48, [%rd90];
	setp.geu.f32 	%p57, %f47, %f48;
	selp.u32 	%r85, 1, 0, %p57;
	add.s64 	%rd91, %rd15, %rd88;
	st.global.u32 	[%rd91], %r85;
	ld.global.f32 	%f49, [%rd89+512];
	ld.global.f32 	%f50, [%rd90+512];
	setp.geu.f32 	%p58, %f49, %f50;
	selp.u32 	%r86, 1, 0, %p58;
	st.global.u32 	[%rd91+512], %r86;
	ld.global.f32 	%f51, [%rd89+1024];
	ld.global.f32 	%f52, [%rd90+1024];
	setp.geu.f32 	%p59, %f51, %f52;
	selp.u32 	%r87, 1, 0, %p59;
	st.global.u32 	[%rd91+1024], %r87;
	ld.global.f32 	%f53, [%rd89+1536];
	ld.global.f32 	%f54, [%rd90+1536];
	setp.geu.f32 	%p60, %f53, %f54;
	selp.u32 	%r88, 1, 0, %p60;
	st.global.u32 	[%rd91+1536], %r88;
	add.s32 	%r103, %r103, 4;
$L__BB8_54:
	setp.eq.s32 	%p61, %r24, 0;
	@%p61 bra 	$L__BB8_59;
	setp.eq.s32 	%p62, %r24, 1;
	@%p62 bra 	$L__BB8_57;
	shl.b32 	%r89, %r103, 7;
	add.s32 	%r90, %r89, %r4;
	mul.wide.s32 	%rd92, %r90, 4;
	add.s64 	%rd93, %rd13, %rd92;
	add.s64 	%rd94, %rd14, %rd92;
	ld.global.f32 	%f55, [%rd93];
	ld.global.f32 	%f56, [%rd94];
	setp.geu.f32 	%p63, %f55, %f56;
	selp.u32 	%r91, 1, 0, %p63;
	add.s64 	%rd95, %rd15, %rd92;
	st.global.u32 	[%rd95], %r91;
	ld.global.f32 	%f57, [%rd93+512];
	ld.global.f32 	%f58, [%rd94+512];
	setp.geu.f32 	%p64, %f57, %f58;
	selp.u32 	%r92, 1, 0, %p64;
	st.global.u32 	[%rd95+512], %r92;
	add.s32 	%r103, %r103, 2;
$L__BB8_57:
	and.b32  	%r93, %r42, 1;
	setp.eq.b32 	%p65, %r93, 1;
	not.pred 	%p66, %p65;
	@%p66 bra 	$L__BB8_59;
	shl.b32 	%r94, %r103, 7;
	add.s32 	%r95, %r94, %r4;
	mul.wide.s32 	%rd96, %r95, 4;
	add.s64 	%rd97, %rd13, %rd96;
	add.s64 	%rd98, %rd14, %rd96;
	ld.global.f32 	%f59, [%rd97];
	ld.global.f32 	%f60, [%rd98];
	setp.geu.f32 	%p67, %f59, %f60;
	selp.u32 	%r96, 1, 0, %p67;
	add.s64 	%rd99, %rd15, %rd96;
	st.global.u32 	[%rd99], %r96;
$L__BB8_59:
	ret;

}
	// .globl	_ZN3cub18CUB_300001_SM_10006detail6reduce28DeviceReduceSingleTileKernelINS2_10policy_hubIijN4cuda3std3__44plusIiEEE10Policy1000EN6thrust24THRUST_300001_SM_1000_NS6detail15normal_iteratorINSD_10device_ptrIiEEEEPijS9_iiNS7_10__identityEEEvT0_T1_T2_T3_T4_T6_
.visible .entry _ZN3cub18CUB_300001_SM_10006detail6reduce28DeviceReduceSingleTileKernelINS2_10policy_hubIijN4cuda3std3__44plusIiEEE10Policy1000EN6thrust24THRUST_300001_SM_1000_NS6detail15normal_iteratorINSD_10device_ptrIiEEEEPijS9_iiNS7_10__identityEEEvT0_T1_T2_T3_T4_T6_(
	.param .align 8 .b8 _ZN3cub18CUB_300001_SM_10006detail6reduce28DeviceReduceSingleTileKernelINS2_10policy_hubIijN4cuda3std3__44plusIiEEE10Policy1000EN6thrust24THRUST_300001_SM_1000_NS6detail15normal_iteratorINSD_10device_ptrIiEEEEPijS9_iiNS7_10__identityEEEvT0_T1_T2_T3_T4_T6__param_0[8],
	.param .u64 .ptr .align 1 _ZN3cub18CUB_300001_SM_10006detail6reduce28DeviceReduceSingleTileKernelINS2_10policy_hubIijN4cuda3std3__44plusIiEEE10Policy1000EN6thrust24THRUST_300001_SM_1000_NS6detail15normal_iteratorINSD_10device_ptrIiEEEEPijS9_iiNS7_10__identityEEEvT0_T1_T2_T3_T4_T6__param_1,
	.param .u32 _ZN3cub18CUB_300001_SM_10006detail6reduce28DeviceReduceSingleTileKernelINS2_10policy_hubIijN4cuda3std3__44plusIiEEE10Policy1000EN6thrust24THRUST_300001_SM_1000_NS6detail15normal_iteratorINSD_10device_ptrIiEEEEPijS9_iiNS7_10__identityEEEvT0_T1_T2_T3_T4_T6__param_2,
	.param .align 1 .b8 _ZN3cub18CUB_300001_SM_10006detail6reduce28DeviceReduceSingleTileKernelINS2_10policy_hubIijN4cuda3std3__44plusIiEEE10Policy1000EN6thrust24THRUST_300001_SM_1000_NS6detail15normal_iteratorINSD_10device_ptrIiEEEEPijS9_iiNS7_10__identityEEEvT0_T1_T2_T3_T4_T6__param_3[1],
	.param .u32 _ZN3cub18CUB_300001_SM_10006detail6reduce28DeviceReduceSingleTileKernelINS2_10policy_hubIijN4cuda3std3__44plusIiEEE10Policy1000EN6thrust24THRUST_300001_SM_1000_NS6detail15normal_iteratorINSD_10device_ptrIiEEEEPijS9_iiNS7_10__identityEEEvT0_T1_T2_T3_T4_T6__param_4,
	.param .align 1 .b8 _ZN3cub18CUB_300001_SM_10006detail6reduce28DeviceReduceSingleTileKernelINS2_10policy_hubIijN4cuda3std3__44plusIiEEE10Policy1000EN6thrust24THRUST_300001_SM_1000_NS6detail15normal_iteratorINSD_10device_ptrIiEEEEPijS9_iiNS7_10__identityEEEvT0_T1_T2_T3_T4_T6__param_5[1]
)
.maxntid 256
.minnctapersm 1
{
	.reg .pred 	%p<59>;
	.reg .b32 	%r<511>;
	.reg .b64 	%rd<84>;
	// demoted variable
	.shared .align 4 .b8 _ZZN3cub18CUB_300001_SM_10006detail6reduce28DeviceReduceSingleTileKernelINS2_10policy_hubIijN4cuda3std3__44plusIiEEE10Policy1000EN6thrust24THRUST_300001_SM_1000_NS6detail15normal_iteratorINSD_10device_ptrIiEEEEPijS9_iiNS7_10__identityEEEvT0_T1_T2_T3_T4_T6_E12temp_storage[44];
	ld.param.u64 	%rd9, [_ZN3cub18CUB_300001_SM_10006detail6reduce28DeviceReduceSingleTileKernelINS2_10policy_hubIijN4cuda3std3__44plusIiEEE10Policy1000EN6thrust24THRUST_300001_SM_1000_NS6detail15normal_iteratorINSD_10device_ptrIiEEEEPijS9_iiNS7_10__identityEEEvT0_T1_T2_T3_T4_T6__param_0];
	ld.param.u64 	%rd10, [_ZN3cub18CUB_300001_SM_10006detail6reduce28DeviceReduceSingleTileKernelINS2_10policy_hubIijN4cuda3std3__44plusIiEEE10Policy1000EN6thrust24THRUST_300001_SM_1000_NS6detail15normal_iteratorINSD_10device_ptrIiEEEEPijS9_iiNS7_10__identityEEEvT0_T1_T2_T3_T4_T6__param_1];
	ld.param.u32 	%r90, [_ZN3cub18CUB_300001_SM_10006detail6reduce28DeviceReduceSingleTileKernelINS2_10policy_hubIijN4cuda3std3__44plusIiEEE10Policy1000EN6thrust24THRUST_300001_SM_1000_NS6detail15normal_iteratorINSD_10device_ptrIiEEEEPijS9_iiNS7_10__identityEEEvT0_T1_T2_T3_T4_T6__param_2];
	ld.param.u32 	%r91, [_ZN3cub18CUB_300001_SM_10006detail6reduce28DeviceReduceSingleTileKernelINS2_10policy_hubIijN4cuda3std3__44plusIiEEE10Policy1000EN6thrust24THRUST_300001_SM_1000_NS6detail15normal_iteratorINSD_10device_ptrIiEEEEPijS9_iiNS7_10__identityEEEvT0_T1_T2_T3_T4_T6__param_4];
	cvta.to.global.u64 	%rd1, %rd10;
	setp.ne.s32 	%p1, %r90, 0;
	@%p1 bra 	$L__BB9_3;
	mov.u32 	%r471, %tid.x;
	setp.ne.s32 	%p58, %r471, 0;
	@%p58 bra 	$L__BB9_52;
	st.global.u32 	[%rd1], %r91;
	bra.uni 	$L__BB9_52;
$L__BB9_3:
	cvta.to.global.u64 	%rd2, %rd9;
	setp.gt.u32 	%p2, %r90, 4095;
	@%p2 bra 	$L__BB9_28;
	mov.u32 	%r1, %tid.x;
	setp.ge.u32 	%p24, %r1, %r90;
	mov.b32 	%r488, 0;
	mov.u32 	%r478, %r1;
	@%p24 bra 	$L__BB9_6;
	mul.wide.u32 	%rd73, %r1, 4;
	add.s64 	%rd74, %rd2, %rd73;
	ld.global.u32 	%r488, [%rd74];
	add.s32 	%r478, %r1, 256;
$L__BB9_6:
	setp.ge.u32 	%p25, %r478, %r90;
	@%p25 bra 	$L__BB9_19;
	not.b32 	%r298, %r478;
	add.s32 	%r299, %r90, %r298;
	shr.u32 	%r300, %r299, 8;
	add.s32 	%r6, %r300, 1;
	and.b32  	%r7, %r6, 15;
	setp.lt.u32 	%p26, %r299, 3840;
	@%p26 bra 	$L__BB9_10;
	and.b32  	%r301, %r6, 33554416;
	neg.s32 	%r474, %r301;
	mul.wide.u32 	%rd75, %r478, 4;
	add.s64 	%rd76, %rd75, %rd2;
	add.s64 	%rd82, %rd76, 8192;
$L__BB9_9:
	.pragma "nounroll";
	ld.global.u32 	%r302, [%rd82+-8192];
	add.s32 	%r303, %r302, %r488;
	ld.global.u32 	%r304, [%rd82+-7168];
	add.s32 	%r305, %r304, %r303;
	ld.global.u32 	%r306, [%rd82+-6144];
	add.s32 	%r307, %r306, %r305;
	ld.global.u32 	%r308, [%rd82+-5120];
	add.s32 	%r309, %r308, %r307;
	ld.global.u32 	%r310, [%rd82+-4096];
	add.s32 	%r311, %r310, %r309;
	ld.global.u32 	%r312, [%rd82+-3072];
	add.s32 	%r313, %r312, %r311;
	ld.global.u32 	%r314, [%rd82+-2048];
	add.s32 	%r315, %r314, %r313;
	ld.global.u32 	%r316, [%rd82+-1024];
	add.s32 	%r317, %r316, %r315;
	ld.global.u32 	%r318, [%rd82];
	add.s32 	%r319, %r318, %r317;
	ld.global.u32 	%r320, [%rd82+1024];
	add.s32 	%r321, %r320, %r319;
	ld.global.u32 	%r322, [%rd82+2048];
	add.s32 	%r323, %r322, %r321;
	ld.global.u32 	%r324, [%rd82+3072];
	add.s32 	%r325, %r324, %r323;
	ld.global.u32 	%r326, [%rd82+4096];
	add.s32 	%r327, %r326, %r325;
	ld.global.u32 	%r328, [%rd82+5120];
	add.s32 	%r329, %r328, %r327;
	ld.global.u32 	%r330, [%rd82+6144];
	add.s32 	%r331, %r330, %r329;
	ld.global.u32 	%r332, [%rd82+7168];
	add.s32 	%r488, %r332, %r331;
	add.s32 	%r478, %r478, 4096;
	add.s32 	%r474, %r474, 16;
	add.s64 	%rd82, %rd82, 16384;
	setp.ne.s32 	%p27, %r474, 0;
	@%p27 bra 	$L__BB9_9;
$L__BB9_10:
	setp.eq.s32 	%p28, %r7, 0;
	@%p28 bra 	$L__BB9_19;
	and.b32  	%r18, %r6, 7;
	setp.lt.u32 	%p29, %r7, 8;
	@%p29 bra 	$L__BB9_13;
	mul.wide.u32 	%rd77, %r478, 4;
	add.s64 	%rd78, %rd2, %rd77;
	ld.global.u32 	%r334, [%rd78];
	add.s32 	%r335, %r334, %r488;
	ld.global.u32 	%r336, [%rd78+1024];
	add.s32 	%r337, %r336, %r335;
	ld.global.u32 	%r338, [%rd78+2048];
	add.s32 	%r339, %r338, %r337;
	ld.global.u32 	%r340, [%rd78+3072];
	add.s32 	%r341, %r340, %r339;
	ld.global.u32 	%r342, [%rd78+4096];
	add.s32 	%r343, %r342, %r341;
	ld.global.u32 	%r344, [%rd78+5120];
	add.s32 	%r345, %r344, %r343;
	ld.global.u32 	%r346, [%rd78+6144];
	add.s32 	%r347, %r346, %r345;
	ld.global.u32 	%r348, [%rd78+7168];
	add.s32 	%r488, %r348, %r347;
	add.s32 	%r478, %r478, 2048;
$L__BB9_13:
	setp.eq.s32 	%p30, %r18, 0;
	@%p30 bra 	$L__BB9_19;
	and.b32  	%r24, %r6, 3;
	setp.lt.u32 	%p31, %r18, 4;
	@%p31 bra 	$L__BB9_16;
	mul.wide.u32 	%rd79, %r478, 4;
	add.s64 	%rd80, %rd2, %rd79;
	ld.global.u32 	%r350, [%rd80];
	add.s32 	%r351, %r350, %r488;
	ld.global.u32 	%r352, [%rd80+1024];
	add.s32 	%r353, %r352, %r351;
	ld.global.u32 	%r354, [%rd80+2048];
	add.s32 	%r355, %r354, %r353;
	ld.global.u32 	%r356, [%rd80+3072];
	add.s32 	%r488, %r356, %r355;
	add.s32 	%r478, %r478, 1024;
$L__BB9_16:
	setp.eq.s32 	%p32, %r24, 0;
	@%p32 bra 	$L__BB9_19;
	mul.wide.u32 	%rd81, %r478, 4;
	add.s64 	%rd83, %rd2, %rd81;
	neg.s32 	%r486, %r24;
$L__BB9_18:
	.pragma "nounroll";
	ld.global.u32 	%r357, [%rd83];
	add.s32 	%r488, %r357, %r488;
	add.s64 	%rd83, %rd83, 1024;
	add.s32 	%r486, %r486, 1;
	setp.ne.s32 	%p33, %r486, 0;
	@%p33 bra 	$L__BB9_18;
$L__BB9_19:
	setp.lt.u32 	%p34, %r90, 256;
	@%p34 bra 	$L__BB9_24;
	// begin inline asm
	mov.u32 %r421, %laneid;
	// end inline asm
	mov.b32 	%r424, 1;
	mov.b32 	%r445, 31;
	mov.b32 	%r446, -1;
	// begin inline asm
	shfl.sync.down.b32 %r422, %r488, %r424, %r445, %r446;
	// end inline asm
	setp.gt.s32 	%p50, %r421, 30;
	selp.b32 	%r447, 0, %r422, %p50;
	add.s32 	%r428, %r447, %r488;
	mov.b32 	%r429, 2;
	// begin inline asm
	shfl.sync.down.b32 %r427, %r428, %r429, %r445, %r446;
	// end inline asm
	setp.gt.s32 	%p51, %r421, 29;
	selp.b32 	%r448, 0, %r427, %p51;
	add.s32 	%r433, %r428, %r448;
	mov.b32 	%r434, 4;
	// begin inline asm
	shfl.sync.down.b32 %r432, %r433, %r434, %r445, %r446;
	// end inline asm
	setp.gt.s32 	%p52, %r421, 27;
	selp.b32 	%r449, 0, %r432, %p52;
	add.s32 	%r438, %r433, %r449;
	mov.b32 	%r439, 8;
	// begin inline asm
	shfl.sync.down.b32 %r437, %r438, %r439, %r445, %r446;
	// end inline asm
	setp.gt.s32 	%p53, %r421, 23;
	selp.b32 	%r450, 0, %r437, %p53;
	add.s32 	%r443, %r438, %r450;
	mov.b32 	%r444, 16;
	// begin inline asm
	shfl.sync.down.b32 %r442, %r443, %r444, %r445, %r446;
	// end inline asm
	setp.gt.s32 	%p54, %r421, 15;
	selp.b32 	%r451, 0, %r442, %p54;
	add.s32 	%r510, %r443, %r451;
	setp.ne.s32 	%p55, %r421, 0;
	@%p55 bra 	$L__BB9_22;
	shr.u32 	%r452, %r1, 3;
	and.b32  	%r453, %r452, 124;
	mov.u32 	%r454, _ZZN3cub18CUB_300001_SM_10006detail6reduce28DeviceReduceSingleTileKernelINS2_10policy_hubIijN4cuda3std3__44plusIiEEE10Policy1000EN6thrust24THRUST_300001_SM_1000_NS6detail15normal_iteratorINSD_10device_ptrIiEEEEPijS9_iiNS7_10__identityEEEvT0_T1_T2_T3_T4_T6_E12temp_storage;
	add.s32 	%r455, %r454, %r453;
	st.shared.u32 	[%r455+8], %r510;
$L__BB9_22:
	bar.sync 	0;
	setp.ne.s32 	%p56, %r1, 0;
	@%p56 bra 	$L__BB9_50;
	ld.shared.u32 	%r456, [_ZZN3cub18CUB_300001_SM_10006detail6reduce28DeviceReduceSingleTileKernelINS2_10policy_hubIijN4cuda3std3__44plusIiEEE10Policy1000EN6thrust24THRUST_300001_SM_1000_NS6detail15normal_iteratorINSD_10device_ptrIiEEEEPijS9_iiNS7_10__identityEEEvT0_T1_T2_T3_T4_T6_E12temp_storage+12];
	add.s32 	%r457, %r456, %r510;
	ld.shared.u32 	%r458, [_ZZN3cub18CUB_300001_SM_10006detail6reduce28DeviceReduceSingleTileKernelINS2_10policy_hubIijN4cuda3std3__44plusIiEEE10Policy1000EN6thrust24THRUST_300001_SM_1000_NS6detail15normal_iteratorINSD_10device_ptrIiEEEEPijS9_iiNS7_10__identityEEEvT0_T1_T2_T3_T4_T6_E12temp_storage+16];
	add.s32 	%r459, %r457, %r458;
	ld.shared.u32 	%r460, [_ZZN3cub18CUB_300001_SM_10006detail6reduce28DeviceReduceSingleTileKernelINS2_10policy_hubIijN4cuda3std3__44plusIiEEE10Policy1000EN6thrust24THRUST_300001_SM_1000_NS6detail15normal_iteratorINSD_10device_ptrIiEEEEPijS9_iiNS7_10__identityEEEvT0_T1_T2_T3_T4_T6_E12temp_storage+20];
	add.s32 	%r461, %r459, %r460;
	ld.shared.u32 	%r462, [_ZZN3cub18CUB_300001_SM_10006detail6reduce28DeviceReduceSingleTileKernelINS2_10policy_hubIijN4cuda3std3__44plusIiEEE10Policy1000EN6thrust24THRUST_300001_SM_1000_NS6detail15normal_iteratorINSD_10device_ptrIiEEEEPijS9_iiNS7_10__identityEEEvT0_T1_T2_T3_T4_T6_E12temp_storage+24];
	add.s32 	%r463, %r461, %r462;
	ld.shared.u32 	%r464, [_ZZN3cub18CUB_300001_SM_10006detail6reduce28DeviceReduceSingleTileKernelINS2_10policy_hubIijN4cuda3std3__44plusIiEEE10Policy1000EN6thrust24THRUST_300001_SM_1000_NS6detail15normal_iteratorINSD_10device_ptrIiEEEEPijS9_iiNS7_10__identityEEEvT0_T1_T2_T3_T4_T6_E12temp_storage+28];
	add.s32 	%r465, %r463, %r464;
	ld.shared.u32 	%r466, [_ZZN3cub18CUB_300001_SM_10006detail6reduce28DeviceReduceSingleTileKernelINS2_10policy_hubIijN4cuda3std3__44plusIiEEE10Policy1000EN6thrust24THRUST_300001_SM_1000_NS6detail15normal_iteratorINSD_10device_ptrIiEEEEPijS9_iiNS7_10__identityEEEvT0_T1_T2_T3_T4_T6_E12temp_storage+32];
	add.s32 	%r467, %r465, %r466;
	ld.shared.u32 	%r468, [_ZZN3cub18CUB_300001_SM_10006detail6reduce28DeviceReduceSingleTileKernelINS2_10policy_hubIijN4cuda3std3__44plusIiEEE10Policy1000EN6thrust24THRUST_300001_SM_1000_NS6detail15normal_iteratorINSD_10device_ptrIiEEEEPijS9_iiNS7_10__identityEEEvT0_T1_T2_T3_T4_T6_E12temp_storage+36];
	add.s32 	%r510, %r467, %r468;
	bra.uni 	$L__BB9_50;
$L__BB9_24:
	// begin inline asm
	mov.u32 %r358, %laneid;
	// end inline asm
	and.b32  	%r384, %r1, 992;
	add.s32 	%r385, %r384, 32;
	setp.gt.u32 	%p35, %r385, %r90;
	not.b32 	%r386, %r384;
	add.s32 	%r387, %r90, %r386;
	selp.b32 	%r382, %r387, 31, %p35;
	mov.b32 	%r361, 1;
	mov.b32 	%r383, -1;
	// begin inline asm
	shfl.sync.down.b32 %r359, %r488, %r361, %r382, %r383;
	// end inline asm
	setp.lt.s32 	%p36, %r358, %r382;
	selp.b32 	%r388, %r359, 0, %p36;
	add.s32 	%r365, %r388, %r488;
	mov.b32 	%r366, 2;
	// begin inline asm
	shfl.sync.down.b32 %r364, %r365, %r366, %r382, %r383;
	// end inline asm
	add.s32 	%r389, %r358, 2;
	setp.gt.s32 	%p37, %r389, %r382;
	selp.b32 	%r390, 0, %r364, %p37;
	add.s32 	%r370, %r365, %r390;
	mov.b32 	%r371, 4;
	// begin inline asm
	shfl.sync.down.b32 %r369, %r370, %r371, %r382, %r383;
	// end inline asm
	add.s32 	%r391, %r358, 4;
	setp.gt.s32 	%p38, %r391, %r382;
	selp.b32 	%r392, 0, %r369, %p38;
	add.s32 	%r375, %r370, %r392;
	mov.b32 	%r376, 8;
	// begin inline asm
	shfl.sync.down.b32 %r374, %r375, %r376, %r382, %r383;
	// end inline asm
	add.s32 	%r393, %r358, 8;
	setp.gt.s32 	%p39, %r393, %r382;
	selp.b32 	%r394, 0, %r374, %p39;
	add.s32 	%r380, %r375, %r394;
	mov.b32 	%r381, 16;
	// begin inline asm
	shfl.sync.down.b32 %r379, %r380, %r381, %r382, %r383;
	// end inline asm
	add.s32 	%r395, %r358, 16;
	setp.gt.s32 	%p40, %r395, %r382;
	selp.b32 	%r396, 0, %r379, %p40;
	add.s32 	%r510, %r380, %r396;
	setp.ne.s32 	%p41, %r358, 0;
	@%p41 bra 	$L__BB9_26;
	shr.u32 	%r397, %r1, 3;
	and.b32  	%r398, %r397, 124;
	mov.u32 	%r399, _ZZN3cub18CUB_300001_SM_10006detail6reduce28DeviceReduceSingleTileKernelINS2_10policy_hubIijN4cuda3std3__44plusIiEEE10Policy1000EN6thrust24THRUST_300001_SM_1000_NS6detail15normal_iteratorINSD_10device_ptrIiEEEEPijS9_iiNS7_10__identityEEEvT0_T1_T2_T3_T4_T6_E12temp_storage;
	add.s32 	%r400, %r399, %r398;
	st.shared.u32 	[%r400+8], %r510;
$L__BB9_26:
	bar.sync 	0;
	setp.ne.s32 	%p42, %r1, 0;
	@%p42 bra 	$L__BB9_50;
	setp.gt.u32 	%p43, %r90, 32;
	ld.shared.u32 	%r401, [_ZZN3cub18CUB_300001_SM_10006detail6reduce28DeviceReduceSingleTileKernelINS2_10policy_hubIijN4cuda3std3__44plusIiEEE10Policy1000EN6thrust24THRUST_300001_SM_1000_NS6detail15normal_iteratorINSD_10device_ptrIiEEEEPijS9_iiNS7_10__identityEEEvT0_T1_T2_T3_T4_T6_E12temp_storage+12];
	selp.b32 	%r402, %r401, 0, %p43;
	add.s32 	%r403, %r402, %r510;
	setp.gt.u32 	%p44, %r90, 64;
	ld.shared.u32 	%r404, [_ZZN3cub18CUB_300001_SM_10006detail6reduce28DeviceReduceSingleTileKernelINS2_10policy_hubIijN4cuda3std3__44plusIiEEE10Policy1000EN6thrust24THRUST_300001_SM_1000_NS6detail15normal_iteratorINSD_10device_ptrIiEEEEPijS9_iiNS7_10__identityEEEvT0_T1_T2_T3_T4_T6_E12temp_storage+16];
	selp.b32 	%r405, %r404, 0, %p44;
	add.s32 	%r406, %r403, %r405;
	setp.gt.u32 	%p45, %r90, 96;
	ld.shared.u32 	%r407, [_ZZN3cub18CUB_300001_SM_10006detail6reduce28DeviceReduceSingleTileKernelINS2_10policy_hubIijN4cuda3std3__44plusIiEEE10Policy1000EN6thrust24THRUST_300001_SM_1000_NS6detail15normal_iteratorINSD_10device_ptrIiEEEEPijS9_iiNS7_10__identityEEEvT0_T1_T2_T3_T4_T6_E12temp_storage+20];
	selp.b32 	%r408, %r407, 0, %p45;
	add.s32 	%r409, %r406, %r408;
	setp.gt.u32 	%p46, %r90, 128;
	ld.shared.u32 	%r410, [_ZZN3cub18CUB_300001_SM_10006detail6reduce28DeviceReduceSingleTileKernelINS2_10policy_hubIijN4cuda3std3__44plusIiEEE10Policy1000EN6thrust24THRUST_300001_SM_1000_NS6detail15normal_iteratorINSD_10device_ptrIiEEEEPijS9_iiNS7_10__identityEEEvT0_T1_T2_T3_T4_T6_E12temp_storage+24];
	selp.b32 	%r411, %r410, 0, %p46;
	add.s32 	%r412, %r409, %r411;
	setp.gt.u32 	%p47, %r90, 160;
	ld.shared.u32 	%r413, [_ZZN3cub18CUB_300001_SM_10006detail6reduce28DeviceReduceSingleTileKernelINS2_10policy_hubIijN4cuda3std3__44plusIiEEE10Policy1000EN6thrust24THRUST_300001_SM_1000_NS6detail15normal_iteratorINSD_10device_ptrIiEEEEPijS9_iiNS7_10__identityEEEvT0_T1_T2_T3_T4_T6_E12temp_storage+28];
	selp.b32 	%r414, %r413, 0, %p47;
	add.s32 	%r415, %r412, %r414;
	setp.gt.u32 	%p48, %r90, 192;
	ld.shared.u32 	%r416, [_ZZN3cub18CUB_300001_SM_10006detail6reduce28DeviceReduceSingleTileKernelINS2_10policy_hubIijN4cuda3std3__44plusIiEEE10Policy1000EN6thrust24THRUST_300001_SM_1000_NS6detail15normal_iteratorINSD_10device_ptrIiEEEEPijS9_iiNS7_10__identityEEEvT0_T1_T2_T3_T4_T6_E12temp_storage+32];
	selp.b32 	%r417, %r416, 0, %p48;
	add.s32 	%r418, %r415, %r417;
	setp.gt.u32 	%p49, %r90, 224;
	ld.shared.u32 	%r419, [_ZZN3cub18CUB_300001_SM_10006detail6reduce28DeviceReduceSingleTileKernelINS2_10policy_hubIijN4cuda3std3__44plusIiEEE10Policy1000EN6thrust24THRUST_300001_SM_1000_NS6detail15normal_iteratorINSD_10device_ptrIiEEEEPijS9_iiNS7_10__identityEEEvT0_T1_T2_T3_T4_T6_E12temp_storage+36];
	selp.b32 	%r420, %r419, 0, %p49;
	add.s32 	%r510, %r418, %r420;
	bra.uni 	$L__BB9_50;
$L__BB9_28:
	mov.u32 	%r40, %tid.x;
	mul.wide.u32 	%rd11, %r40, 4;
	add.s64 	%rd12, %rd2, %rd11;
	ld.global.u32 	%r93, [%rd12];
	ld.global.u32 	%r94, [%rd12+1024];
	ld.global.u32 	%r95, [%rd12+2048];
	ld.global.u32 	%r96, [%rd12+3072];
	ld.global.u32 	%r97, [%rd12+4096];
	ld.global.u32 	%r98, [%rd12+5120];
	ld.global.u32 	%r99, [%rd12+6144];
	ld.global.u32 	%r100, [%rd12+7168];
	ld.global.u32 	%r101, [%rd12+8192];
	ld.global.u32 	%r102, [%rd12+9216];
	ld.global.u32 	%r103, [%rd12+10240];
	ld.global.u32 	%r104, [%rd12+11264];
	ld.global.u32 	%r105, [%rd12+12288];
	ld.global.u32 	%r106, [%rd12+13312];
	ld.global.u32 	%r107, [%rd12+14336];
	ld.global.u32 	%r108, [%rd12+15360];
	add.s32 	%r109, %r94, %r93;
	add.s32 	%r110, %r95, %r109;
	add.s32 	%r111, %r96, %r110;
	add.s32 	%r112, %r97, %r111;
	add.s32 	%r113, %r98, %r112;
	add.s32 	%r114, %r99, %r113;
	add.s32 	%r115, %r100, %r114;
	add.s32 	%r116, %r101, %r115;
	add.s32 	%r117, %r102, %r116;
	add.s32 	%r118, %r103, %r117;
	add.s32 	%r119, %r104, %r118;
	add.s32 	%r120, %r105, %r119;
	add.s32 	%r121, %r106, %r120;
	add.s32 	%r122, %r107, %r121;
	add.s32 	%r509, %r108, %r122;
	add.s32 	%r42, %r90, -4096;
	setp.lt.u32 	%p3, %r42, 4096;
	mov.b32 	%r492, 4096;
	@%p3 bra 	$L__BB9_32;
	mov.b32 	%r492, 4096;
$L__BB9_30:
	add.s32 	%r124, %r40, %r492;
	mul.wide.u32 	%rd13, %r124, 4;
	add.s64 	%rd14, %rd2, %rd13;
	ld.global.u32 	%r125, [%rd14];
	ld.global.u32 	%r126, [%rd14+1024];
	ld.global.u32 	%r127, [%rd14+2048];
	ld.global.u32 	%r128, [%rd14+3072];
	ld.global.u32 	%r129, [%rd14+4096];
	ld.global.u32 	%r130, [%rd14+5120];
	ld.global.u32 	%r131, [%rd14+6144];
	ld.global.u32 	%r132, [%rd14+7168];
	ld.global.u32 	%r133, [%rd14+8192];
	ld.global.u32 	%r134, [%rd14+9216];
	ld.global.u32 	%r135, [%rd14+10240];
	ld.global.u32 	%r136, [%rd14+11264];
	ld.global.u32 	%r137, [%rd14+12288];
	ld.global.u32 	%r138, [%rd14+13312];
	ld.global.u32 	%r139, [%rd14+14336];
	ld.global.u32 	%r140, [%rd14+15360];
	add.s32 	%r141, %r125, %r509;
	add.s32 	%r142, %r126, %r141;
	add.s32 	%r143, %r127, %r142;
	add.s32 	%r144, %r128, %r143;
	add.s32 	%r145, %r129, %r144;
	add.s32 	%r146, %r130, %r145;
	add.s32 	%r147, %r131, %r146;
	add.s32 	%r148, %r132, %r147;
	add.s32 	%r149, %r133, %r148;
	add.s32 	%r150, %r134, %r149;
	add.s32 	%r151, %r135, %r150;
	add.s32 	%r152, %r136, %r151;
	add.s32 	%r153, %r137, %r152;
	add.s32 	%r154, %r138, %r153;
	add.s32 	%r155, %r139, %r154;
	add.s32 	%r509, %r140, %r155;
	sub.s32 	%r156, %r90, %r492;
	setp.lt.u32 	%p4, %r156, 4096;
	@%p4 bra 	$L__BB9_46;
	add.s32 	%r492, %r492, 4096;
	setp.le.u32 	%p5, %r492, %r42;
	@%p5 bra 	$L__BB9_30;
$L__BB9_32:
	setp.le.u32 	%p6, %r90, %r492;
	sub.s32 	%r157, %r90, %r492;
	setp.ge.s32 	%p7, %r40, %r157;
	or.pred  	%p8, %p6, %p7;
	@%p8 bra 	$L__BB9_46;
	not.b32 	%r160, %r40;
	add.s32 	%r161, %r90, %r160;
	sub.s32 	%r162, %r161, %r492;
	shr.u32 	%r163, %r162, 8;
	add.s32 	%r49, %r163, 1;
	and.b32  	%r50, %r49, 15;
	setp.lt.u32 	%p9, %r162, 3840;
	mov.u32 	%r501, %r40;
	@%p9 bra 	$L__BB9_37;
	or.b32  	%r495, %r40, 2048;
	add.s32 	%r494, %r40, %r492;
	and.b32  	%r164, %r49, 33554416;
	neg.s32 	%r493, %r164;
$L__BB9_35:
	.pragma "nounroll";
	mul.wide.u32 	%rd15, %r494, 4;
	add.s64 	%rd16, %rd2, %rd15;
	ld.global.u32 	%r165, [%rd16];
	add.s32 	%r166, %r165, %r509;
	add.s32 	%r167, %r494, 256;
	mul.wide.u32 	%rd17, %r167, 4;
	add.s64 	%rd18, %rd2, %rd17;
	ld.global.u32 	%r168, [%rd18];
	add.s32 	%r169, %r168, %r166;
	add.s32 	%r170, %r494, 512;
	mul.wide.u32 	%rd19, %r170, 4;
	add.s64 	%rd20, %rd2, %rd19;
	ld.global.u32 	%r171, [%rd20];
	add.s32 	%r172, %r171, %r169;
	add.s32 	%r173, %r494, 768;
	mul.wide.u32 	%rd21, %r173, 4;
	add.s64 	%rd22, %rd2, %rd21;
	ld.global.u32 	%r174, [%rd22];
	add.s32 	%r175, %r174, %r172;
	add.s32 	%r176, %r494, 1024;
	mul.wide.u32 	%rd23, %r176, 4;
	add.s64 	%rd24, %rd2, %rd23;
	ld.global.u32 	%r177, [%rd24];
	add.s32 	%r178, %r177, %r175;
	add.s32 	%r179, %r494, 1280;
	mul.wide.u32 	%rd25, %r179, 4;
	add.s64 	%rd26, %rd2, %rd25;
	ld.global.u32 	%r180, [%rd26];
	add.s32 	%r181, %r180, %r178;
	add.s32 	%r182, %r494, 1536;
	mul.wide.u32 	%rd27, %r182, 4;
	add.s64 	%rd28, %rd2, %rd27;
	ld.global.u32 	%r183, [%rd28];
	add.s32 	%r184, %r183, %r181;
	add.s32 	%r185, %r494, 1792;
	mul.wide.u32 	%rd29, %r185, 4;
	add.s64 	%rd30, %rd2, %rd29;
	ld.global.u32 	%r186, [%rd30];
	add.s32 	%r187, %r186, %r184;
	add.s32 	%r188, %r494, 2048;
	mul.wide.u32 	%rd31, %r188, 4;
	add.s64 	%rd32, %rd2, %rd31;
	ld.global.u32 	%r189, [%rd32];
	add.s32 	%r190, %r189, %r187;
	add.s32 	%r191, %r494, 2304;
	mul.wide.u32 	%rd33, %r191, 4;
	add.s64 	%rd34, %rd2, %rd33;
	ld.global.u32 	%r192, [%rd34];
	add.s32 	%r193, %r192, %r190;
	add.s32 	%r194, %r494, 2560;
	mul.wide.u32 	%rd35, %r194, 4;
	add.s64 	%rd36, %rd2, %rd35;
	ld.global.u32 	%r195, [%rd36];
	add.s32 	%r196, %r195, %r193;
	add.s32 	%r197, %r494, 2816;
	mul.wide.u32 	%rd37, %r197, 4;
	add.s64 	%rd38, %rd2, %rd37;
	ld.global.u32 	%r198, [%rd38];
	add.s32 	%r199, %r198, %r196;
	add.s32 	%r200, %r494, 3072;
	mul.wide.u32 	%rd39, %r200, 4;
	add.s64 	%rd40, %rd2, %rd39;
	ld.global.u32 	%r201, [%rd40];
	add.s32 	%r202, %r201, %r199;
	add.s32 	%r203, %r494, 3328;
	mul.wide.u32 	%rd41, %r203, 4;
	add.s64 	%rd42, %rd2, %rd41;
	ld.global.u32 	%r204, [%rd42];
	add.s32 	%r205, %r204, %r202;
	add.s32 	%r206, %r494, 3584;
	mul.wide.u32 	%rd43, %r206, 4;
	add.s64 	%rd44, %rd2, %rd43;
	ld.global.u32 	%r207, [%rd44];
	add.s32 	%r208, %r207, %r205;
	add.s32 	%r209, %r494, 3840;
	mul.wide.u32 	%rd45, %r209, 4;
	add.s64 	%rd46, %rd2, %rd45;
	ld.global.u32 	%r210, [%rd46];
	add.s32 	%r509, %r210, %r208;
	add.s32 	%r495, %r495, 4096;
	add.s32 	%r494, %r494, 4096;
	add.s32 	%r493, %r493, 16;
	setp.ne.s32 	%p10, %r493, 0;
	@%p10 bra 	$L__BB9_35;
	add.s32 	%r501, %r495, -2048;
$L__BB9_37:
	setp.eq.s32 	%p11, %r50, 0;
	@%p11 bra 	$L__BB9_46;
	and.b32  	%r66, %r49, 7;
	setp.lt.u32 	%p12, %r50, 8;
	@%p12 bra 	$L__BB9_40;
	add.s32 	%r212, %r501, %r492;
	mul.wide.u32 	%rd47, %r212, 4;
	add.s64 	%rd48, %rd2, %rd47;
	ld.global.u32 	%r213, [%rd48];
	add.s32 	%r214, %r213, %r509;
	add.s32 	%r215, %r212, 256;
	mul.wide.u32 	%rd49, %r215, 4;
	add.s64 	%rd50, %rd2, %rd49;
	ld.global.u32 	%r216, [%rd50];
	add.s32 	%r217, %r216, %r214;
	add.s32 	%r218, %r212, 512;
	mul.wide.u32 	%rd51, %r218, 4;
	add.s64 	%rd52, %rd2, %rd51;
	ld.global.u32 	%r219, [%rd52];
	add.s32 	%r220, %r219, %r217;
	add.s32 	%r221, %r212, 768;
	mul.wide.u32 	%rd53, %r221, 4;
	add.s64 	%rd54, %rd2, %rd53;
	ld.global.u32 	%r222, [%rd54];
	add.s32 	%r223, %r222, %r220;
	add.s32 	%r224, %r212, 1024;
	mul.wide.u32 	%rd55, %r224, 4;
	add.s64 	%rd56, %rd2, %rd55;
	ld.global.u32 	%r225, [%rd56];
	add.s32 	%r226, %r225, %r223;
	add.s32 	%r227, %r212, 1280;
	mul.wide.u32 	%rd57, %r227, 4;
	add.s64 	%rd58, %rd2, %rd57;
	ld.global.u32 	%r228, [%rd58];
	add.s32 	%r229, %r228, %r226;
	add.s32 	%r230, %r212, 1536;
	mul.wide.u32 	%rd59, %r230, 4;
	add.s64 	%rd60, %rd2, %rd59;
	ld.global.u32 	%r231, [%rd60];
	add.s32 	%r232, %r231, %r229;
	add.s32 	%r233, %r212, 1792;
	mul.wide.u32 	%rd61, %r233, 4;
	add.s64 	%rd62, %rd2, %rd61;
	ld.global.u32 	%r234, [%rd62];
	add.s32 	%r509, %r234, %r232;
	add.s32 	%r501, %r501, 2048;
$L__BB9_40:
	setp.eq.s32 	%p13, %r66, 0;
	@%p13 bra 	$L__BB9_46;
	and.b32  	%r72, %r49, 3;
	setp.lt.u32 	%p14, %r66, 4;
	@%p14 bra 	$L__BB9_43;
	add.s32 	%r236, %r501, %r492;
	mul.wide.u32 	%rd63, %r236, 4;
	add.s64 	%rd64, %rd2, %rd63;
	ld.global.u32 	%r237, [%rd64];
	add.s32 	%r238, %r237, %r509;
	add.s32 	%r239, %r236, 256;
	mul.wide.u32 	%rd65, %r239, 4;
	add.s64 	%rd66, %rd2, %rd65;
	ld.global.u32 	%r240, [%rd66];
	add.s32 	%r241, %r240, %r238;
	add.s32 	%r242, %r236, 512;
	mul.wide.u32 	%rd67, %r242, 4;
	add.s64 	%rd68, %rd2, %rd67;
	ld.global.u32 	%r243, [%rd68];
	add.s32 	%r244, %r243, %r241;
	add.s32 	%r245, %r236, 768;
	mul.wide.u32 	%rd69, %r245, 4;
	add.s64 	%rd70, %rd2, %rd69;
	ld.global.u32 	%r246, [%rd70];
	add.s32 	%r509, %r246, %r244;
	add.s32 	%r501, %r501, 1024;
$L__BB9_43:
	setp.eq.s32 	%p15, %r72, 0;
	@%p15 bra 	$L__BB9_46;
	add.s32 	%r507, %r501, %r492;
	neg.s32 	%r506, %r72;
$L__BB9_45:
	.pragma "nounroll";
	mul.wide.u32 	%rd71, %r507, 4;
	add.s64 	%rd72, %rd2, %rd71;
	ld.global.u32 	%r247, [%rd72];
	add.s32 	%r509, %r247, %r509;
	add.s32 	%r507, %r507, 256;
	add.s32 	%r506, %r506, 1;
	setp.ne.s32 	%p16, %r506, 0;
	@%p16 bra 	$L__BB9_45;
$L__BB9_46:
	// begin inline asm
	mov.u32 %r248, %laneid;
	// end inline asm
	mov.b32 	%r251, 1;
	mov.b32 	%r272, 31;
	mov.b32 	%r273, -1;
	// begin inline asm
	shfl.sync.down.b32 %r249, %r509, %r251, %r272, %r273;
	// end inline asm
	setp.gt.s32 	%p17, %r248, 30;
	selp.b32 	%r274, 0, %r249, %p17;
	add.s32 	%r255, %r274, %r509;
	mov.b32 	%r256, 2;
	// begin inline asm
	shfl.sync.down.b32 %r254, %r255, %r256, %r272, %r273;
	// end inline asm
	setp.gt.s32 	%p18, %r248, 29;
	selp.b32 	%r275, 0, %r254, %p18;
	add.s32 	%r260, %r255, %r275;
	mov.b32 	%r261, 4;
	// begin inline asm
	shfl.sync.down.b32 %r259, %r260, %r261, %r272, %r273;
	// end inline asm
	setp.gt.s32 	%p19, %r248, 27;
	selp.b32 	%r276, 0, %r259, %p19;
	add.s32 	%r265, %r260, %r276;
	mov.b32 	%r266, 8;
	// begin inline asm
	shfl.sync.down.b32 %r264, %r265, %r266, %r272, %r273;
	// end inline asm
	setp.gt.s32 	%p20, %r248, 23;
	selp.b32 	%r277, 0, %r264, %p20;
	add.s32 	%r270, %r265, %r277;
	mov.b32 	%r271, 16;
	// begin inline asm
	shfl.sync.down.b32 %r269, %r270, %r271, %r272, %r273;
	// end inline asm
	setp.gt.s32 	%p21, %r248, 15;
	selp.b32 	%r278, 0, %r269, %p21;
	add.s32 	%r510, %r270, %r278;
	setp.ne.s32 	%p22, %r248, 0;
	@%p22 bra 	$L__BB9_48;
	shr.u32 	%r279, %r40, 3;
	and.b32  	%r280, %r279, 124;
	mov.u32 	%r281, _ZZN3cub18CUB_300001_SM_10006detail6reduce28DeviceReduceSingleTileKernelINS2_10policy_hubIijN4cuda3std3__44plusIiEEE10Policy1000EN6thrust24THRUST_300001_SM_1000_NS6detail15normal_iteratorINSD_10device_ptrIiEEEEPijS9_iiNS7_10__identityEEEvT0_T1_T2_T3_T4_T6_E12temp_storage;
	add.s32 	%r282, %r281, %r280;
	st.shared.u32 	[%r282+8], %r510;
$L__BB9_48:
	bar.sync 	0;
	setp.ne.s32 	%p23, %r40, 0;
	@%p23 bra 	$L__BB9_50;
	ld.shared.u32 	%r283, [_ZZN3cub18CUB_300001_SM_10006detail6reduce28DeviceReduceSingleTileKernelINS2_10policy_hubIijN4cuda3std3__44plusIiEEE10Policy1000EN6thrust24THRUST_300001_SM_1000_NS6detail15normal_iteratorINSD_10device_ptrIiEEEEPijS9_iiNS7_10__identityEEEvT0_T1_T2_T3_T4_T6_E12temp_storage+12];
	add.s32 	%r284, %r283, %r510;
	ld.shared.u32 	%r285, [_ZZN3cub18CUB_300001_SM_10006detail6reduce28DeviceReduceSingleTileKernelINS2_10policy_hubIijN4cuda3std3__44plusIiEEE10Policy1000EN6thrust24THRUST_300001_SM_1000_NS6detail15normal_iteratorINSD_10device_ptrIiEEEEPijS9_iiNS7_10__identityEEEvT0_T1_T2_T3_T4_T6_E12temp_storage+16];
	add.s32 	%r286, %r284, %r285;
	ld.shared.u32 	%r287, [_ZZN3cub18CUB_300001_SM_10006detail6reduce28DeviceReduceSingleTileKernelINS2_10policy_hubIijN4cuda3std3__44plusIiEEE10Policy1000EN6thrust24THRUST_300001_SM_1000_NS6detail15normal_iteratorINSD_10device_ptrIiEEEEPijS9_iiNS7_10__identityEEEvT0_T1_T2_T3_T4_T6_E12temp_storage+20];
	add.s32 	%r288, %r286, %r287;
	ld.shared.u32 	%r289, [_ZZN3cub18CUB_300001_SM_10006detail6reduce28DeviceReduceSingleTileKernelINS2_10policy_hubIijN4cuda3std3__44plusIiEEE10Policy1000EN6thrust24THRUST_300001_SM_1000_NS6detail15normal_iteratorINSD_10device_ptrIiEEEEPijS9_iiNS7_10__identityEEEvT0_T1_T2_T3_T4_T6_E12temp_storage+24];
	add.s32 	%r290, %r288, %r289;
	ld.shared.u32 	%r291, [_ZZN3cub18CUB_300001_SM_10006detail6reduce28DeviceReduceSingleTileKernelINS2_10policy_hubIijN4cuda3std3__44plusIiEEE10Policy1000EN6thrust24THRUST_300001_SM_1000_NS6detail15normal_iteratorINSD_10device_ptrIiEEEEPijS9_iiNS7_10__identityEEEvT0_T1_T2_T3_T4_T6_E12temp_storage+28];
	add.s32 	%r292, %r290, %r291;
	ld.shared.u32 	%r293, [_ZZN3cub18CUB_300001_SM_10006detail6reduce28DeviceReduceSingleTileKernelINS2_10policy_hubIijN4cuda3std3__44plusIiEEE10Policy1000EN6thrust24THRUST_300001_SM_1000_NS6detail15normal_iteratorINSD_10device_ptrIiEEEEPijS9_iiNS7_10__identityEEEvT0_T1_T2_T3_T4_T6_E12temp_storage+32];
	add.s32 	%r294, %r292, %r293;
	ld.shared.u32 	%r295, [_ZZN3cub18CUB_300001_SM_10006detail6reduce28DeviceReduceSingleTileKernelINS2_10policy_hubIijN4cuda3std3__44plusIiEEE10Policy1000EN6thrust24THRUST_300001_SM_1000_NS6detail15normal_iteratorINSD_10device_ptrIiEEEEPijS9_iiNS7_10__identityEEEvT0_T1_T2_T3_T4_T6_E12temp_storage+36];
	add.s32 	%r510, %r294, %r295;
$L__BB9_50:
	mov.u32 	%r469, %tid.x;
	setp.ne.s32 	%p57, %r469, 0;
	@%p57 bra 	$L__BB9_52;
	add.s32 	%r470, %r510, %r91;
	st.global.u32 	[%rd1], %r470;
$L__BB9_52:
	ret;

}
	// .globl	_ZN3cub18CUB_300001_SM_10006detail6reduce18DeviceReduceKernelINS2_10policy_hubIijN4cuda3std3__44plusIiEEE10Policy1000EN6thrust24THRUST_300001_SM_1000_NS6detail15normal_iteratorINSD_10device_ptrIiEEEEjS9_iNS7_10__identityEEEvT0_PT3_T1_NS0_13GridEvenShareISN_EET2_T4_
.visible .entry _ZN3cub18CUB_300001_SM_10006detail6reduce18DeviceReduceKernelINS2_10policy_hubIijN4cuda3std3__44plusIiEEE10Policy1000EN6thrust24THRUST_300001_SM_1000_NS6detail15normal_iteratorINSD_10device_ptrIiEEEEjS9_iNS7_10__identityEEEvT0_PT3_T1_NS0_13GridEvenShareISN_EET2_T4_(
	.param .align 8 .b8 _ZN3cub18CUB_300001_SM_10006detail6reduce18DeviceReduceKernelINS2_10policy_hubIijN4cuda3std3__44plusIiEEE10Policy1000EN6thrust24THRUST_300001_SM_1000_NS6detail15normal_iteratorINSD_10device_ptrIiEEEEjS9_iNS7_10__identityEEEvT0_PT3_T1_NS0_13GridEvenShareISN_EET2_T4__param_0[8],
	.param .u64 .ptr .align 1 _ZN3cub18CUB_300001_SM_10006detail6reduce18DeviceReduceKernelINS2_10policy_hubIijN4cuda3std3__44plusIiEEE10Policy1000EN6thrust24THRUST_300001_SM_1000_NS6detail15normal_iteratorINSD_10device_ptrIiEEEEjS9_iNS7_10__identityEEEvT0_PT3_T1_NS0_13GridEvenShareISN_EET2_T4__param_1,
	.param .u32 _ZN3cub18CUB_300001_SM_10006detail6reduce18DeviceReduceKernelINS2_10policy_hubIijN4cuda3std3__44plusIiEEE10Policy1000EN6thrust24THRUST_300001_SM_1000_NS6detail15normal_iteratorINSD_10device_ptrIiEEEEjS9_iNS7_10__identityEEEvT0_PT3_T1_NS0_13GridEvenShareISN_EET2_T4__param_2,
	.param .align 4 .b8 _ZN3cub18CUB_300001_SM_10006detail6reduce18DeviceReduceKernelINS2_10policy_hubIijN4cuda3std3__44plusIiEEE10Policy1000EN6thrust24THRUST_300001_SM_1000_NS6detail15normal_iteratorINSD_10device_ptrIiEEEEjS9_iNS7_10__identityEEEvT0_PT3_T1_NS0_13GridEvenShareISN_EET2_T4__param_3[40],
	.param .align 1 .b8 _ZN3cub18CUB_300001_SM_10006detail6reduce18DeviceReduceKernelINS2_10policy_hubIijN4cuda3std3__44plusIiEEE10Policy1000EN6thrust24THRUST_300001_SM_1000_NS6detail15normal_iteratorINSD_10device_ptrIiEEEEjS9_iNS7_10__identityEEEvT0_PT3_T1_NS0_13GridEvenShareISN_EET2_T4__param_4[1],
	.param .align 1 .b8 _ZN3cub18CUB_300001_SM_10006detail6reduce18DeviceReduceKernelINS2_10policy_hubIijN4cuda3std3__44plusIiEEE10Policy1000EN6thrust24THRUST_300001_SM_1000_NS6detail15normal_iteratorINSD_10device_ptrIiEEEEjS9_iNS7_10__identityEEEvT0_PT3_T1_NS0_13GridEvenShareISN_EET2_T4__param_5[1]
)
.maxntid 256
{
	.reg .pred 	%p<57>;
	.reg .b16 	%rs<4>;
	.reg .b32 	%r<575>;
	.reg .b64 	%rd<130>;
	// demoted variable
	.shared .align 4 .b8 _ZZN3cub18CUB_300001_SM_10006detail6reduce18DeviceReduceKernelINS2_10policy_hubIijN4cuda3std3__44plusIiEEE10Policy1000EN6thrust24THRUST_300001_SM_1000_NS6detail15normal_iteratorINSD_10device_ptrIiEEEEjS9_iNS7_10__identityEEEvT0_PT3_T1_NS0_13GridEvenShareISN_EET2_T4_E12temp_storage[44];
	ld.param.u32 	%r1, [_ZN3cub18CUB_300001_SM_10006detail6reduce18DeviceReduceKernelINS2_10policy_hubIijN4cuda3std3__44plusIiEEE10Policy1000EN6thrust24THRUST_300001_SM_1000_NS6detail15normal_iteratorINSD_10device_ptrIiEEEEjS9_iNS7_10__identityEEEvT0_PT3_T1_NS0_13GridEvenShareISN_EET2_T4__param_3+20];
	ld.param.u32 	%r2, [_ZN3cub18CUB_300001_SM_10006detail6reduce18DeviceReduceKernelINS2_10policy_hubIijN4cuda3std3__44plusIiEEE10Policy1000EN6thrust24THRUST_300001_SM_1000_NS6detail15normal_iteratorINSD_10device_ptrIiEEEEjS9_iNS7_10__identityEEEvT0_PT3_T1_NS0_13GridEvenShareISN_EET2_T4__param_3+24];
	ld.param.u64 	%rd3, [_ZN3cub18CUB_300001_SM_10006detail6reduce18DeviceReduceKernelINS2_10policy_hubIijN4cuda3std3__44plusIiEEE10Policy1000EN6thrust24THRUST_300001_SM_1000_NS6detail15normal_iteratorINSD_10device_ptrIiEEEEjS9_iNS7_10__identityEEEvT0_PT3_T1_NS0_13GridEvenShareISN_EET2_T4__param_0];
	cvta.to.global.u64 	%rd1, %rd3;
	mov.u32 	%r3, %ctaid.x;
	shl.b32 	%r4, %r2, 12;
	shl.b32 	%r556, %r3, 12;
	sub.s32 	%r6, %r1, %r556;
	setp.gt.u32 	%p1, %r6, 4095;
	@%p1 bra 	$L__BB10_26;
	mov.u32 	%r7, %tid.x;
	setp.ge.u32 	%p23, %r7, %r6;
	mov.b32 	%r550, 0;
	mov.u32 	%r539, %r7;
	@%p23 bra 	$L__BB10_3;
	add.s32 	%r330, %r556, %r7;
	mul.wide.u32 	%rd66, %r330, 4;
	add.s64 	%rd67, %rd1, %rd66;
	ld.global.u32 	%r550, [%rd67];
	add.s32 	%r539, %r7, 256;
$L__BB10_3:
	setp.ge.u32 	%p24, %r539, %r6;
	@%p24 bra 	$L__BB10_17;
	not.b32 	%r332, %r539;
	add.s32 	%r333, %r1, %r332;
	sub.s32 	%r334, %r333, %r556;
	shr.u32 	%r335, %r334, 8;
	add.s32 	%r12, %r335, 1;
	and.b32  	%r13, %r12, 15;
	setp.lt.u32 	%p25, %r334, 3840;
	@%p25 bra 	$L__BB10_8;
	or.b32  	%r536, %r539, 2048;
	add.s32 	%r535, %r539, %r556;
	and.b32  	%r336, %r12, 33554416;
	neg.s32 	%r534, %r336;
$L__BB10_6:
	.pragma "nounroll";
	mul.wide.u32 	%rd68, %r535, 4;
	add.s64 	%rd69, %rd1, %rd68;
	ld.global.u32 	%r337, [%rd69];
	add.s32 	%r338, %r337, %r550;
	add.s32 	%r339, %r535, 256;
	mul.wide.u32 	%rd70, %r339, 4;
	add.s64 	%rd71, %rd1, %rd70;
	ld.global.u32 	%r340, [%rd71];
	add.s32 	%r341, %r340, %r338;
	add.s32 	%r342, %r535, 512;
	mul.wide.u32 	%rd72, %r342, 4;
	add.s64 	%rd73, %rd1, %rd72;
	ld.global.u32 	%r343, [%rd73];
	add.s32 	%r344, %r343, %r341;
	add.s32 	%r345, %r535, 768;
	mul.wide.u32 	%rd74, %r345, 4;
	add.s64 	%rd75, %rd1, %rd74;
	ld.global.u32 	%r346, [%rd75];
	add.s32 	%r347, %r346, %r344;
	add.s32 	%r348, %r535, 1024;
	mul.wide.u32 	%rd76, %r348, 4;
	add.s64 	%rd77, %rd1, %rd76;
	ld.global.u32 	%r349, [%rd77];
	add.s32 	%r350, %r349, %r347;
	add.s32 	%r351, %r535, 1280;
	mul.wide.u32 	%rd78, %r351, 4;
	add.s64 	%rd79, %rd1, %rd78;
	ld.global.u32 	%r352, [%rd79];
	add.s32 	%r353, %r352, %r350;
	add.s32 	%r354, %r535, 1536;
	mul.wide.u32 	%rd80, %r354, 4;
	add.s64 	%rd81, %rd1, %rd80;
	ld.global.u32 	%r355, [%rd81];
	add.s32 	%r356, %r355, %r353;
	add.s32 	%r357, %r535, 1792;
	mul.wide.u32 	%rd82, %r357, 4;
	add.s64 	%rd83, %rd1, %rd82;
	ld.global.u32 	%r358, [%rd83];
	add.s32 	%r359, %r358, %r356;
	add.s32 	%r360, %r535, 2048;
	mul.wide.u32 	%rd84, %r360, 4;
	add.s64 	%rd85, %rd1, %rd84;
	ld.global.u32 	%r361, [%rd85];
	add.s32 	%r362, %r361, %r359;
	add.s32 	%r363, %r535, 2304;
	mul.wide.u32 	%rd86, %r363, 4;
	add.s64 	%rd87, %rd1, %rd86;
	ld.global.u32 	%r364, [%rd87];
	add.s32 	%r365, %r364, %r362;
	add.s32 	%r366, %r535, 2560;
	mul.wide.u32 	%rd88, %r366, 4;
	add.s64 	%rd89, %rd1, %rd88;
	ld.global.u32 	%r367, [%rd89];
	add.s32 	%r368, %r367, %r365;
	add.s32 	%r369, %r535, 2816;
	mul.wide.u32 	%rd90, %r369, 4;
	add.s64 	%rd91, %rd1, %rd90;
	ld.global.u32 	%r370, [%rd91];
	add.s32 	%r371, %r370, %r368;
	add.s32 	%r372, %r535, 3072;
	mul.wide.u32 	%rd92, %r372, 4;
	add.s64 	%rd93, %rd1, %rd92;
	ld.global.u32 	%r373, [%rd93];
	add.s32 	%r374, %r373, %r371;
	add.s32 	%r375, %r535, 3328;
	mul.wide.u32 	%rd94, %r375, 4;
	add.s64 	%rd95, %rd1, %rd94;
	ld.global.u32 	%r376, [%rd95];
	add.s32 	%r377, %r376, %r374;
	add.s32 	%r378, %r535, 3584;
	mul.wide.u32 	%rd96, %r378, 4;
	add.s64 	%rd97, %rd1, %rd96;
	ld.global.u32 	%r379, [%rd97];
	add.s32 	%r380, %r379, %r377;
	add.s32 	%r381, %r535, 3840;
	mul.wide.u32 	%rd98, %r381, 4;
	add.s64 	%rd99, %rd1, %rd98;
	ld.global.u32 	%r382, [%rd99];
	add.s32 	%r550, %r382, %r380;
	add.s32 	%r536, %r536, 4096;
	add.s32 	%r535, %r535, 4096;
	add.s32 	%r534, %r534, 16;
	setp.ne.s32 	%p26, %r534, 0;
	@%p26 bra 	$L__BB10_6;
	add.s32 	%r539, %r536, -2048;
$L__BB10_8:
	setp.eq.s32 	%p27, %r13, 0;
	@%p27 bra 	$L__BB10_17;
	and.b32  	%r29, %r12, 7;
	setp.lt.u32 	%p28, %r13, 8;
	@%p28 bra 	$L__BB10_11;
	add.s32 	%r384, %r556, %r539;
	mul.wide.u32 	%rd100, %r384, 4;
	add.s64 	%rd101, %rd1, %rd100;
	ld.global.u32 	%r385, [%rd101];
	add.s32 	%r386, %r385, %r550;
	add.s32 	%r387, %r384, 256;
	mul.wide.u32 	%rd102, %r387, 4;
	add.s64 	%rd103, %rd1, %rd102;
	ld.global.u32 	%r388, [%rd103];
	add.s32 	%r389, %r388, %r386;
	add.s32 	%r390, %r384, 512;
	mul.wide.u32 	%rd104, %r390, 4;
	add.s64 	%rd105, %rd1, %rd104;
	ld.global.u32 	%r391, [%rd105];
	add.s32 	%r392, %r391, %r389;
	add.s32 	%r393, %r384, 768;
	mul.wide.u32 	%rd106, %r393, 4;
	add.s64 	%rd107, %rd1, %rd106;
	ld.global.u32 	%r394, [%rd107];
	add.s32 	%r395, %r394, %r392;
	add.s32 	%r396, %r384, 1024;
	mul.wide.u32 	%rd108, %r396, 4;
	add.s64 	%rd109, %rd1, %rd108;
	ld.global.u32 	%r397, [%rd109];
	add.s32 	%r398, %r397, %r395;
	add.s32 	%r399, %r384, 1280;
	mul.wide.u32 	%rd110, %r399, 4;
	add.s64 	%rd111, %rd1, %rd110;
	ld.global.u32 	%r400, [%rd111];
	add.s32 	%r401, %r400, %r398;
	add.s32 	%r402, %r384, 1536;
	mul.wide.u32 	%rd112, %r402, 4;
	add.s64 	%rd113, %rd1, %rd112;
	ld.global.u32 	%r403, [%rd113];
	add.s32 	%r404, %r403, %r401;
	add.s32 	%r405, %r384, 1792;
	mul.wide.u32 	%rd114, %r405, 4;
	add.s64 	%rd115, %rd1, %rd114;
	ld.global.u32 	%r406, [%rd115];
	add.s32 	%r550, %r406, %r404;
	add.s32 	%r539, %r539, 2048;
$L__BB10_11:
	setp.eq.s32 	%p29, %r29, 0;
	@%p29 bra 	$L__BB10_17;
	and.b32  	%r35, %r12, 3;
	setp.lt.u32 	%p30, %r29, 4;
	@%p30 bra 	$L__BB10_14;
	add.s32 	%r408, %r556, %r539;
	mul.wide.u32 	%rd116, %r408, 4;
	add.s64 	%rd117, %rd1, %rd116;
	ld.global.u32 	%r409, [%rd117];
	add.s32 	%r410, %r409, %r550;
	add.s32 	%r411, %r408, 256;
	mul.wide.u32 	%rd118, %r411, 4;
	add.s64 	%rd119, %rd1, %rd118;
	ld.global.u32 	%r412, [%rd119];
	add.s32 	%r413, %r412, %r410;
	add.s32 	%r414, %r408, 512;
	mul.wide.u32 	%rd120, %r414, 4;
	add.s64 	%rd121, %rd1, %rd120;
	ld.global.u32 	%r415, [%rd121];
	add.s32 	%r416, %r415, %r413;
	add.s32 	%r417, %r408, 768;
	mul.wide.u32 	%rd122, %r417, 4;
	add.s64 	%rd123, %rd1, %rd122;
	ld.global.u32 	%r418, [%rd123];
	add.s32 	%r550, %r418, %r416;
	add.s32 	%r539, %r539, 1024;
$L__BB10_14:
	setp.eq.s32 	%p31, %r35, 0;
	@%p31 bra 	$L__BB10_17;
	add.s32 	%r548, %r539, %r556;
	neg.s32 	%r547, %r35;
$L__BB10_16:
	.pragma "nounroll";
	mul.wide.u32 	%rd124, %r548, 4;
	add.s64 	%rd125, %rd1, %rd124;
	ld.global.u32 	%r419, [%rd125];
	add.s32 	%r550, %r419, %r550;
	add.s32 	%r548, %r548, 256;
	add.s32 	%r547, %r547, 1;
	setp.ne.s32 	%p32, %r547, 0;
	@%p32 bra 	$L__BB10_16;
$L__BB10_17:
	setp.lt.u32 	%p33, %r6, 256;
	@%p33 bra 	$L__BB10_22;
	// begin inline asm
	mov.u32 %r483, %laneid;
	// end inline asm
	mov.b32 	%r486, 1;
	mov.b32 	%r507, 31;
	mov.b32 	%r508, -1;
	// begin inline asm
	shfl.sync.down.b32 %r484, %r550, %r486, %r507, %r508;
	// end inline asm
	setp.gt.s32 	%p49, %r483, 30;
	selp.b32 	%r509, 0, %r484, %p49;
	add.s32 	%r490, %r509, %r550;
	mov.b32 	%r491, 2;
	// begin inline asm
	shfl.sync.down.b32 %r489, %r490, %r491, %r507, %r508;
	// end inline asm
	setp.gt.s32 	%p50, %r483, 29;
	selp.b32 	%r510, 0, %r489, %p50;
	add.s32 	%r495, %r490, %r510;
	mov.b32 	%r496, 4;
	// begin inline asm
	shfl.sync.down.b32 %r494, %r495, %r496, %r507, %r508;
	// end inline asm
	setp.gt.s32 	%p51, %r483, 27;
	selp.b32 	%r511, 0, %r494, %p51;
	add.s32 	%r500, %r495, %r511;
	mov.b32 	%r501, 8;
	// begin inline asm
	shfl.sync.down.b32 %r499, %r500, %r501, %r507, %r508;
	// end inline asm
	setp.gt.s32 	%p52, %r483, 23;
	selp.b32 	%r512, 0, %r499, %p52;
	add.s32 	%r505, %r500, %r512;
	mov.b32 	%r506, 16;
	// begin inline asm
	shfl.sync.down.b32 %r504, %r505, %r506, %r507, %r508;
	// end inline asm
	setp.gt.s32 	%p53, %r483, 15;
	selp.b32 	%r513, 0, %r504, %p53;
	add.s32 	%r574, %r505, %r513;
	setp.ne.s32 	%p54, %r483, 0;
	@%p54 bra 	$L__BB10_20;
	shr.u32 	%r514, %r7, 3;
	and.b32  	%r515, %r514, 124;
	mov.u32 	%r516, _ZZN3cub18CUB_300001_SM_10006detail6reduce18DeviceReduceKernelINS2_10policy_hubIijN4cuda3std3__44plusIiEEE10Policy1000EN6thrust24THRUST_300001_SM_1000_NS6detail15normal_iteratorINSD_10device_ptrIiEEEEjS9_iNS7_10__identityEEEvT0_PT3_T1_NS0_13GridEvenShareISN_EET2_T4_E12temp_storage;
	add.s32 	%r517, %r516, %r515;
	st.shared.u32 	[%r517+8], %r574;
$L__BB10_20:
	bar.sync 	0;
	setp.ne.s32 	%p55, %r7, 0;
	@%p55 bra 	$L__BB10_48;
	ld.shared.u32 	%r518, [_ZZN3cub18CUB_300001_SM_10006detail6reduce18DeviceReduceKernelINS2_10policy_hubIijN4cuda3std3__44plusIiEEE10Policy1000EN6thrust24THRUST_300001_SM_1000_NS6detail15normal_iteratorINSD_10device_ptrIiEEEEjS9_iNS7_10__identityEEEvT0_PT3_T1_NS0_13GridEvenShareISN_EET2_T4_E12temp_storage+12];
	add.s32 	%r519, %r518, %r574;
	ld.shared.u32 	%r520, [_ZZN3cub18CUB_300001_SM_10006detail6reduce18DeviceReduceKernelINS2_10policy_hubIijN4cuda3std3__44plusIiEEE10Policy1000EN6thrust24THRUST_300001_SM_1000_NS6detail15normal_iteratorINSD_10device_ptrIiEEEEjS9_iNS7_10__identityEEEvT0_PT3_T1_NS0_13GridEvenShareISN_EET2_T4_E12temp_storage+16];
	add.s32 	%r521, %r519, %r520;
	ld.shared.u32 	%r522, [_ZZN3cub18CUB_300001_SM_10006detail6reduce18DeviceReduceKernelINS2_10policy_hubIijN4cuda3std3__44plusIiEEE10Policy1000EN6thrust24THRUST_300001_SM_1000_NS6detail15normal_iteratorINSD_10device_ptrIiEEEEjS9_iNS7_10__identityEEEvT0_PT3_T1_NS0_13GridEvenShareISN_EET2_T4_E12temp_storage+20];
	add.s32 	%r523, %r521, %r522;
	ld.shared.u32 	%r524, [_ZZN3cub18CUB_300001_SM_10006detail6reduce18DeviceReduceKernelINS2_10policy_hubIijN4cuda3std3__44plusIiEEE10Policy1000EN6thrust24THRUST_300001_SM_1000_NS6detail15normal_iteratorINSD_10device_ptrIiEEEEjS9_iNS7_10__identityEEEvT0_PT3_T1_NS0_13GridEvenShareISN_EET2_T4_E12temp_storage+24];
	add.s32 	%r525, %r523, %r524;
	ld.shared.u32 	%r526, [_ZZN3cub18CUB_300001_SM_10006detail6reduce18DeviceReduceKernelINS2_10policy_hubIijN4cuda3std3__44plusIiEEE10Policy1000EN6thrust24THRUST_300001_SM_1000_NS6detail15normal_iteratorINSD_10device_ptrIiEEEEjS9_iNS7_10__identityEEEvT0_PT3_T1_NS0_13GridEvenShareISN_EET2_T4_E12temp_storage+28];
	add.s32 	%r527, %r525, %r526;
	ld.shared.u32 	%r528, [_ZZN3cub18CUB_300001_SM_10006detail6reduce18DeviceReduceKernelINS2_10policy_hubIijN4cuda3std3__44plusIiEEE10Policy1000EN6thrust24THRUST_300001_SM_1000_NS6detail15normal_iteratorINSD_10device_ptrIiEEEEjS9_iNS7_10__identityEEEvT0_PT3_T1_NS0_13GridEvenShareISN_EET2_T4_E12temp_storage+32];
	add.s32 	%r529, %r527, %r528;
	ld.shared.u32 	%r530, [_ZZN3cub18CUB_300001_SM_10006detail6reduce18DeviceReduceKernelINS2_10policy_hubIijN4cuda3std3__44plusIiEEE10Policy1000EN6thrust24THRUST_300001_SM_1000_NS6detail15normal_iteratorINSD_10device_ptrIiEEEEjS9_iNS7_10__identityEEEvT0_PT3_T1_NS0_13GridEvenShareISN_EET2_T4_E12temp_storage+36];
	add.s32 	%r574, %r529, %r530;
	bra.uni 	$L__BB10_48;
$L__BB10_22:
	// begin inline asm
	mov.u32 %r420, %laneid;
	// end inline asm
	and.b32  	%r446, %r7, 992;
	add.s32 	%r447, %r446, 32;
	setp.gt.u32 	%p34, %r447, %r6;
	not.b32 	%r448, %r446;
	add.s32 	%r449, %r6, %r448;
	selp.b32 	%r444, %r449, 31, %p34;
	mov.b32 	%r423, 1;
	mov.b32 	%r445, -1;
	// begin inline asm
	shfl.sync.down.b32 %r421, %r550, %r423, %r444, %r445;
	// end inline asm
	setp.lt.s32 	%p35, %r420, %r444;
	selp.b32 	%r450, %r421, 0, %p35;
	add.s32 	%r427, %r450, %r550;
	mov.b32 	%r428, 2;
	// begin inline asm
	shfl.sync.down.b32 %r426, %r427, %r428, %r444, %r445;
	// end inline asm
	add.s32 	%r451, %r420, 2;
	setp.gt.s32 	%p36, %r451, %r444;
	selp.b32 	%r452, 0, %r426, %p36;
	add.s32 	%r432, %r427, %r452;
	mov.b32 	%r433, 4;
	// begin inline asm
	shfl.sync.down.b32 %r431, %r432, %r433, %r444, %r445;
	// end inline asm
	add.s32 	%r453, %r420, 4;
	setp.gt.s32 	%p37, %r453, %r444;
	selp.b32 	%r454, 0, %r431, %p37;
	add.s32 	%r437, %r432, %r454;
	mov.b32 	%r438, 8;
	// begin inline asm
	shfl.sync.down.b32 %r436, %r437, %r438, %r444, %r445;
	// end inline asm
	add.s32 	%r455, %r420, 8;
	setp.gt.s32 	%p38, %r455, %r444;
	selp.b32 	%r456, 0, %r436, %p38;
	add.s32 	%r442, %r437, %r456;
	mov.b32 	%r443, 16;
	// begin inline asm
	shfl.sync.down.b32 %r441, %r442, %r443, %r444, %r445;
	// end inline asm
	add.s32 	%r457, %r420, 16;
	setp.gt.s32 	%p39, %r457, %r444;
	selp.b32 	%r458, 0, %r441, %p39;
	add.s32 	%r574, %r442, %r458;
	setp.ne.s32 	%p40, %r420, 0;
	@%p40 bra 	$L__BB10_24;
	shr.u32 	%r459, %r7, 3;
	and.b32  	%r460, %r459, 124;
	mov.u32 	%r461, _ZZN3cub18CUB_300001_SM_10006detail6reduce18DeviceReduceKernelINS2_10policy_hubIijN4cuda3std3__44plusIiEEE10Policy1000EN6thrust24THRUST_300001_SM_1000_NS6detail15normal_iteratorINSD_10device_ptrIiEEEEjS9_iNS7_10__identityEEEvT0_PT3_T1_NS0_13GridEvenShareISN_EET2_T4_E12temp_storage;
	add.s32 	%r462, %r461, %r460;
	st.shared.u32 	[%r462+8], %r574;
$L__BB10_24:
	bar.sync 	0;
	setp.ne.s32 	%p41, %r7, 0;
	@%p41 bra 	$L__BB10_48;
	setp.gt.u32 	%p42, %r6, 32;
	ld.shared.u32 	%r463, [_ZZN3cub18CUB_300001_SM_10006detail6reduce18DeviceReduceKernelINS2_10policy_hubIijN4cuda3std3__44plusIiEEE10Policy1000EN6thrust24THRUST_300001_SM_1000_NS6detail15normal_iteratorINSD_10device_ptrIiEEEEjS9_iNS7_10__identityEEEvT0_PT3_T1_NS0_13GridEvenShareISN_EET2_T4_E12temp_storage+12];
	selp.b32 	%r464, %r463, 0, %p42;
	add.s32 	%r465, %r464, %r574;
	setp.gt.u32 	%p43, %r6, 64;
	ld.shared.u32 	%r466, [_ZZN3cub18CUB_300001_SM_10006detail6reduce18DeviceReduceKernelINS2_10policy_hubIijN4cuda3std3__44plusIiEEE10Policy1000EN6thrust24THRUST_300001_SM_1000_NS6detail15normal_iteratorINSD_10device_ptrIiEEEEjS9_iNS7_10__identityEEEvT0_PT3_T1_NS0_13GridEvenShareISN_EET2_T4_E12temp_storage+16];
	selp.b32 	%r467, %r466, 0, %p43;
	add.s32 	%r468, %r465, %r467;
	setp.gt.u32 	%p44, %r6, 96;
	ld.shared.u32 	%r469, [_ZZN3cub18CUB_300001_SM_10006detail6reduce18DeviceReduceKernelINS2_10policy_hubIijN4cuda3std3__44plusIiEEE10Policy1000EN6thrust24THRUST_300001_SM_1000_NS6detail15normal_iteratorINSD_10device_ptrIiEEEEjS9_iNS7_10__identityEEEvT0_PT3_T1_NS0_13GridEvenShareISN_EET2_T4_E12temp_storage+20];
	selp.b32 	%r470, %r469, 0, %p44;
	add.s32 	%r471, %r468, %r470;
	setp.gt.u32 	%p45, %r6, 128;
	ld.shared.u32 	%r472, [_ZZN3cub18CUB_300001_SM_10006detail6reduce18DeviceReduceKernelINS2_10policy_hubIijN4cuda3std3__44plusIiEEE10Policy1000EN6thrust24THRUST_300001_SM_1000_NS6detail15normal_iteratorINSD_10device_ptrIiEEEEjS9_iNS7_10__identityEEEvT0_PT3_T1_NS0_13GridEvenShareISN_EET2_T4_E12temp_storage+24];
	selp.b32 	%r473, %r472, 0, %p45;
	add.s32 	%r474, %r471, %r473;
	setp.gt.u32 	%p46, %r6, 160;
	ld.shared.u32 	%r475, [_ZZN3cub18CUB_300001_SM_10006detail6reduce18DeviceReduceKernelINS2_10policy_hubIijN4cuda3std3__44plusIiEEE10Policy1000EN6thrust24THRUST_300001_SM_1000_NS6detail15normal_iteratorINSD_10device_ptrIiEEEEjS9_iNS7_10__identityEEEvT0_PT3_T1_NS0_13GridEvenShareISN_EET2_T4_E12temp_storage+28];
	selp.b32 	%r476, %r475, 0, %p46;
	add.s32 	%r477, %r474, %r476;
	setp.gt.u32 	%p47, %r6, 192;
	ld.shared.u32 	%r478, [_ZZN3cub18CUB_300001_SM_10006detail6reduce18DeviceReduceKernelINS2_10policy_hubIijN4cuda3std3__44plusIiEEE10Policy1000EN6thrust24THRUST_300001_SM_1000_NS6detail15normal_iteratorINSD_10device_ptrIiEEEEjS9_iNS7_10__identityEEEvT0_PT3_T1_NS0_13GridEvenShareISN_EET2_T4_E12temp_storage+32];
	selp.b32 	%r479, %r478, 0, %p47;
	add.s32 	%r480, %r477, %r479;
	setp.gt.u32 	%p48, %r6, 224;
	ld.shared.u32 	%r481, [_ZZN3cub18CUB_300001_SM_10006detail6reduce18DeviceReduceKernelINS2_10policy_hubIijN4cuda3std3__44plusIiEEE10Policy1000EN6thrust24THRUST_300001_SM_1000_NS6detail15normal_iteratorINSD_10device_ptrIiEEEEjS9_iNS7_10__identityEEEvT0_PT3_T1_NS0_13GridEvenShareISN_EET2_T4_E12temp_storage+36];
	selp.b32 	%r482, %r481, 0, %p48;
	add.s32 	%r574, %r480, %r482;
	bra.uni 	$L__BB10_48;
$L__BB10_26:
	mov.u32 	%r54, %tid.x;
	add.s32 	%r110, %r54, %r556;
	mul.wide.u32 	%rd4, %r110, 4;
	add.s64 	%rd5, %rd1, %rd4;
	ld.global.u32 	%r111, [%rd5];
	ld.global.u32 	%r112, [%rd5+1024];
	ld.global.u32 	%r113, [%rd5+2048];
	ld.global.u32 	%r114, [%rd5+3072];
	ld.global.u32 	%r115, [%rd5+4096];
	ld.global.u32 	%r116, [%rd5+5120];
	ld.global.u32 	%r117, [%rd5+6144];
	ld.global.u32 	%r118, [%rd5+7168];
	ld.global.u32 	%r119, [%rd5+8192];
	ld.global.u32 	%r120, [%rd5+9216];
	ld.global.u32 	%r121, [%rd5+10240];
	ld.global.u32 	%r122, [%rd5+11264];
	ld.global.u32 	%r123, [%rd5+12288];
	ld.global.u32 	%r124, [%rd5+13312];
	ld.global.u32 	%r125, [%rd5+14336];
	ld.global.u32 	%r126, [%rd5+15360];
	add.s32 	%r127, %r112, %r111;
	add.s32 	%r128, %r113, %r127;
	add.s32 	%r129, %r114, %r128;
	add.s32 	%r130, %r115, %r129;
	add.s32 	%r131, %r116, %r130;
	add.s32 	%r132, %r117, %r131;
	add.s32 	%r133, %r118, %r132;
	add.s32 	%r134, %r119, %r133;
	add.s32 	%r135, %r120, %r134;
	add.s32 	%r136, %r121, %r135;
	add.s32 	%r137, %r122, %r136;
	add.s32 	%r138, %r123, %r137;
	add.s32 	%r139, %r124, %r138;
	add.s32 	%r140, %r125, %r139;
	add.s32 	%r573, %r126, %r140;
	setp.lt.u32 	%p2, %r6, %r4;
	@%p2 bra 	$L__BB10_44;
	add.s32 	%r56, %r4, %r556;
	not.b32 	%r142, %r54;
	add.s32 	%r143, %r142, %r1;
	sub.s32 	%r144, %r143, %r4;
	sub.s32 	%r552, %r144, %r556;
	add.s32 	%r145, %r56, %r54;
	add.s32 	%r551, %r145, 2048;
	mov.b32 	%r554, 0;
	mov.u32 	%r553, %r56;
$L__BB10_28:
	add.s32 	%r556, %r556, %r4;
	add.s32 	%r147, %r1, -4096;
	setp.gt.u32 	%p3, %r556, %r147;
	@%p3 bra 	$L__BB10_30;
	add.s32 	%r148, %r54, %r556;
	mul.wide.u32 	%rd6, %r148, 4;
	add.s64 	%rd7, %rd1, %rd6;
	ld.global.u32 	%r149, [%rd7];
	ld.global.u32 	%r150, [%rd7+1024];
	ld.global.u32 	%r151, [%rd7+2048];
	ld.global.u32 	%r152, [%rd7+3072];
	ld.global.u32 	%r153, [%rd7+4096];
	ld.global.u32 	%r154, [%rd7+5120];
	ld.global.u32 	%r155, [%rd7+6144];
	ld.global.u32 	%r156, [%rd7+7168];
	ld.global.u32 	%r157, [%rd7+8192];
	ld.global.u32 	%r158, [%rd7+9216];
	ld.global.u32 	%r159, [%rd7+10240];
	ld.global.u32 	%r160, [%rd7+11264];
	ld.global.u32 	%r161, [%rd7+12288];
	ld.global.u32 	%r162, [%rd7+13312];
	ld.global.u32 	%r163, [%rd7+14336];
	ld.global.u32 	%r164, [%rd7+15360];
	add.s32 	%r165, %r149, %r573;
	add.s32 	%r166, %r150, %r165;
	add.s32 	%r167, %r151, %r166;
	add.s32 	%r168, %r152, %r167;
	add.s32 	%r169, %r153, %r168;
	add.s32 	%r170, %r154, %r169;
	add.s32 	%r171, %r155, %r170;
	add.s32 	%r172, %r156, %r171;
	add.s32 	%r173, %r157, %r172;
	add.s32 	%r174, %r158, %r173;
	add.s32 	%r175, %r159, %r174;
	add.s32 	%r176, %r160, %r175;
	add.s32 	%r177, %r161, %r176;
	add.s32 	%r178, %r162, %r177;
	add.s32 	%r179, %r163, %r178;
	add.s32 	%r573, %r164, %r179;
	sub.s32 	%r180, %r1, %r556;
	setp.lt.u32 	%p4, %r180, %r4;
	add.s32 	%r554, %r554, 1;
	add.s32 	%r553, %r553, %r4;
	sub.s32 	%r552, %r552, %r4;
	add.s32 	%r551, %r551, %r4;
	@%p4 bra 	$L__BB10_44;
	bra.uni 	$L__BB10_28;
$L__BB10_30:
	setp.le.u32 	%p5, %r1, %r556;
	sub.s32 	%r182, %r1, %r556;
	setp.ge.s32 	%p6, %r54, %r182;
	or.pred  	%p7, %p5, %p6;
	@%p7 bra 	$L__BB10_44;
	not.b32 	%r185, %r54;
	add.s32 	%r186, %r1, %r185;
	sub.s32 	%r187, %r186, %r56;
	mul.lo.s32 	%r188, %r2, %r554;
	shl.b32 	%r189, %r188, 12;
	sub.s32 	%r190, %r187, %r189;
	shr.u32 	%r191, %r190, 8;
	add.s32 	%r71, %r191, 1;
	and.b32  	%r72, %r71, 15;
	setp.lt.u32 	%p8, %r190, 3840;
	mov.u32 	%r565, %r54;
	@%p8 bra 	$L__BB10_35;
	or.b32  	%r559, %r54, 2048;
	shr.u32 	%r192, %r552, 8;
	add.s32 	%r193, %r192, 1;
	and.b32  	%r194, %r193, 33554416;
	neg.s32 	%r557, %r194;
$L__BB10_33:
	.pragma "nounroll";
	add.s32 	%r195, %r551, -2048;
	mul.wide.u32 	%rd8, %r195, 4;
	add.s64 	%rd9, %rd1, %rd8;
	ld.global.u32 	%r196, [%rd9];
	add.s32 	%r197, %r196, %r573;
	add.s32 	%r198, %r551, -1792;
	mul.wide.u32 	%rd10, %r198, 4;
	add.s64 	%rd11, %rd1, %rd10;
	ld.global.u32 	%r199, [%rd11];
	add.s32 	%r200, %r199, %r197;
	add.s32 	%r201, %r551, -1536;
	mul.wide.u32 	%rd12, %r201, 4;
	add.s64 	%rd13, %rd1, %rd12;
	ld.global.u32 	%r202, [%rd13];
	add.s32 	%r203, %r202, %r200;
	add.s32 	%r204, %r551, -1280;
	mul.wide.u32 	%rd14, %r204, 4;
	add.s64 	%rd15, %rd1, %rd14;
	ld.global.u32 	%r205, [%rd15];
	add.s32 	%r206, %r205, %r203;
	add.s32 	%r207, %r551, -1024;
	mul.wide.u32 	%rd16, %r207, 4;
	add.s64 	%rd17, %rd1, %rd16;
	ld.global.u32 	%r208, [%rd17];
	add.s32 	%r209, %r208, %r206;
	add.s32 	%r210, %r551, -768;
	mul.wide.u32 	%rd18, %r210, 4;
	add.s64 	%rd19, %rd1, %rd18;
	ld.global.u32 	%r211, [%rd19];
	add.s32 	%r212, %r211, %r209;
	add.s32 	%r213, %r551, -512;
	mul.wide.u32 	%rd20, %r213, 4;
	add.s64 	%rd21, %rd1, %rd20;
	ld.global.u32 	%r214, [%rd21];
	add.s32 	%r215, %r214, %r212;
	add.s32 	%r216, %r551, 1792;
	add.s32 	%r217, %r551, -256;
	mul.wide.u32 	%rd22, %r217, 4;
	add.s64 	%rd23, %rd1, %rd22;
	ld.global.u32 	%r218, [%rd23];
	add.s32 	%r219, %r218, %r215;
	mul.wide.u32 	%rd24, %r551, 4;
	add.s64 	%rd25, %rd1, %rd24;
	ld.global.u32 	%r220, [%rd25];
	add.s32 	%r221, %r220, %r219;
	add.s32 	%r222, %r551, 256;
	mul.wide.u32 	%rd26, %r222, 4;
	add.s64 	%rd27, %rd1, %rd26;
	ld.global.u32 	%r223, [%rd27];
	add.s32 	%r224, %r223, %r221;
	add.s32 	%r225, %r551, 512;
	mul.wide.u32 	%rd28, %r225, 4;
	add.s64 	%rd29, %rd1, %rd28;
	ld.global.u32 	%r226, [%rd29];
	add.s32 	%r227, %r226, %r224;
	add.s32 	%r228, %r551, 768;
	mul.wide.u32 	%rd30, %r228, 4;
	add.s64 	%rd31, %rd1, %rd30;
	ld.global.u32 	%r229, [%rd31];
	add.s32 	%r230, %r229, %r227;
	add.s32 	%r231, %r551, 1024;
	mul.wide.u32 	%rd32, %r231, 4;
	add.s64 	%rd33, %rd1, %rd32;
	ld.global.u32 	%r232, [%rd33];
	add.s32 	%r233, %r232, %r230;
	add.s32 	%r234, %r551, 1280;
	mul.wide.u32 	%rd34, %r234, 4;
	add.s64 	%rd35, %rd1, %rd34;
	ld.global.u32 	%r235, [%rd35];
	add.s32 	%r236, %r235, %r233;
	add.s32 	%r237, %r551, 1536;
	mul.wide.u32 	%rd36, %r237, 4;
	add.s64 	%rd37, %rd1, %rd36;
	ld.global.u32 	%r238, [%rd37];
	add.s32 	%r239, %r238, %r236;
	mul.wide.u32 	%rd38, %r216, 4;
	add.s64 	%rd39, %rd1, %rd38;
	ld.global.u32 	%r240, [%rd39];
	add.s32 	%r573, %r240, %r239;
	add.s32 	%r559, %r559, 4096;
	add.s32 	%r551, %r551, 4096;
	add.s32 	%r557, %r557, 16;
	setp.ne.s32 	%p9, %r557, 0;
	@%p9 bra 	$L__BB10_33;
	add.s32 	%r565, %r559, -2048;
$L__BB10_35:
	setp.eq.s32 	%p10, %r72, 0;
	@%p10 bra 	$L__BB10_44;
	and.b32  	%r87, %r71, 7;
	setp.lt.u32 	%p11, %r72, 8;
	@%p11 bra 	$L__BB10_38;
	add.s32 	%r242, %r565, %r556;
	mul.wide.u32 	%rd40, %r242, 4;
	add.s64 	%rd41, %rd1, %rd40;
	ld.global.u32 	%r243, [%rd41];
	add.s32 	%r244, %r243, %r573;
	add.s32 	%r245, %r242, 256;
	mul.wide.u32 	%rd42, %r245, 4;
	add.s64 	%rd43, %rd1, %rd42;
	ld.global.u32 	%r246, [%rd43];
	add.s32 	%r247, %r246, %r244;
	add.s32 	%r248, %r242, 512;
	mul.wide.u32 	%rd44, %r248, 4;
	add.s64 	%rd45, %rd1, %rd44;
	ld.global.u32 	%r249, [%rd45];
	add.s32 	%r250, %r249, %r247;
	add.s32 	%r251, %r242, 768;
	mul.wide.u32 	%rd46, %r251, 4;
	add.s64 	%rd47, %rd1, %rd46;
	ld.global.u32 	%r252, [%rd47];
	add.s32 	%r253, %r252, %r250;
	add.s32 	%r254, %r242, 1024;
	mul.wide.u32 	%rd48, %r254, 4;
	add.s64 	%rd49, %rd1, %rd48;
	ld.global.u32 	%r255, [%rd49];
	add.s32 	%r256, %r255, %r253;
	add.s32 	%r257, %r242, 1280;
	mul.wide.u32 	%rd50, %r257, 4;
	add.s64 	%rd51, %rd1, %rd50;
	ld.global.u32 	%r258, [%rd51];
	add.s32 	%r259, %r258, %r256;
	add.s32 	%r260, %r242, 1536;
	mul.wide.u32 	%rd52, %r260, 4;
	add.s64 	%rd53, %rd1, %rd52;
	ld.global.u32 	%r261, [%rd53];
	add.s32 	%r262, %r261, %r259;
	add.s32 	%r263, %r242, 1792;
	mul.wide.u32 	%rd54, %r263, 4;
	add.s64 	%rd55, %rd1, %rd54;
	ld.global.u32 	%r264, [%rd55];
	add.s32 	%r573, %r264, %r262;
	add.s32 	%r565, %r565, 2048;
$L__BB10_38:
	setp.eq.s32 	%p12, %r87, 0;
	@%p12 bra 	$L__BB10_44;
	setp.lt.u32 	%p13, %r87, 4;
	@%p13 bra 	$L__BB10_41;
	add.s32 	%r266, %r565, %r556;
	mul.wide.u32 	%rd56, %r266, 4;
	add.s64 	%rd57, %rd1, %rd56;
	ld.global.u32 	%r267, [%rd57];
	add.s32 	%r268, %r267, %r573;
	add.s32 	%r269, %r266, 256;
	mul.wide.u32 	%rd58, %r269, 4;
	add.s64 	%rd59, %rd1, %rd58;
	ld.global.u32 	%r270, [%rd59];
	add.s32 	%r271, %r270, %r268;
	add.s32 	%r272, %r266, 512;
	mul.wide.u32 	%rd60, %r272, 4;
	add.s64 	%rd61, %rd1, %rd60;
	ld.global.u32 	%r273, [%rd61];
	add.s32 	%r274, %r273, %r271;
	add.s32 	%r275, %r266, 768;
	mul.wide.u32 	%rd62, %r275, 4;
	add.s64 	%rd63, %rd1, %rd62;
	ld.global.u32 	%r276, [%rd63];
	add.s32 	%r573, %r276, %r274;
	add.s32 	%r565, %r565, 1024;
$L__BB10_41:
	and.b32  	%r277, %r71, 3;
	setp.eq.s32 	%p14, %r277, 0;
	@%p14 bra 	$L__BB10_44;
	add.s32 	%r571, %r565, %r553;
	cvt.u16.u32 	%rs1, %r552;
	shr.u16 	%rs2, %rs1, 8;
	add.s16 	%rs3, %rs2, 1;
	cvt.u32.u16 	%r278, %rs3;
	and.b32  	%r279, %r278, 3;
	neg.s32 	%r570, %r279;
$L__BB10_43:
	.pragma "nounroll";
	mul.wide.u32 	%rd64, %r571, 4;
	add.s64 	%rd65, %rd1, %rd64;
	ld.global.u32 	%r280, [%rd65];
	add.s32 	%r573, %r280, %r573;
	add.s32 	%r571, %r571, 256;
	add.s32 	%r570, %r570, 1;
	setp.ne.s32 	%p15, %r570, 0;
	@%p15 bra 	$L__BB10_43;
$L__BB10_44:
	// begin inline asm
	mov.u32 %r281, %laneid;
	// end inline asm
	mov.b32 	%r284, 1;
	mov.b32 	%r305, 31;
	mov.b32 	%r306, -1;
	// begin inline asm
	shfl.sync.down.b32 %r282, %r573, %r284, %r305, %r306;
	// end inline asm
	setp.gt.s32 	%p16, %r281, 30;
	selp.b32 	%r307, 0, %r282, %p16;
	add.s32 	%r288, %r307, %r573;
	mov.b32 	%r289, 2;
	// begin inline asm
	shfl.sync.down.b32 %r287, %r288, %r289, %r305, %r306;
	// end inline asm
	setp.gt.s32 	%p17, %r281, 29;
	selp.b32 	%r308, 0, %r287, %p17;
	add.s32 	%r293, %r288, %r308;
	mov.b32 	%r294, 4;
	// begin inline asm
	shfl.sync.down.b32 %r292, %r293, %r294, %r305, %r306;
	// end inline asm
	setp.gt.s32 	%p18, %r281, 27;
	selp.b32 	%r309, 0, %r292, %p18;
	add.s32 	%r298, %r293, %r309;
	mov.b32 	%r299, 8;
	// begin inline asm
	shfl.sync.down.b32 %r297, %r298, %r299, %r305, %r306;
	// end inline asm
	setp.gt.s32 	%p19, %r281, 23;
	selp.b32 	%r310, 0, %r297, %p19;
	add.s32 	%r303, %r298, %r310;
	mov.b32 	%r304, 16;
	// begin inline asm
	shfl.sync.down.b32 %r302, %r303, %r304, %r305, %r306;
	// end inline asm
	setp.gt.s32 	%p20, %r281, 15;
	selp.b32 	%r311, 0, %r302, %p20;
	add.s32 	%r574, %r303, %r311;
	setp.ne.s32 	%p21, %r281, 0;
	@%p21 bra 	$L__BB10_46;
	shr.u32 	%r312, %r54, 3;
	and.b32  	%r313, %r312, 124;
	mov.u32 	%r314, _ZZN3cub18CUB_300001_SM_10006detail6reduce18DeviceReduceKernelINS2_10policy_hubIijN4cuda3std3__44plusIiEEE10Policy1000EN6thrust24THRUST_300001_SM_1000_NS6detail15normal_iteratorINSD_10device_ptrIiEEEEjS9_iNS7_10__identityEEEvT0_PT3_T1_NS0_13GridEvenShareISN_EET2_T4_E12temp_storage;
	add.s32 	%r315, %r314, %r313;
	st.shared.u32 	[%r315+8], %r574;
$L__BB10_46:
	bar.sync 	0;
	setp.ne.s32 	%p22, %r54, 0;
	@%p22 bra 	$L__BB10_48;
	ld.shared.u32 	%r316, [_ZZN3cub18CUB_300001_SM_10006detail6reduce18DeviceReduceKernelINS2_10policy_hubIijN4cuda3std3__44plusIiEEE10Policy1000EN6thrust24THRUST_300001_SM_1000_NS6detail15normal_iteratorINSD_10device_ptrIiEEEEjS9_iNS7_10__identityEEEvT0_PT3_T1_NS0_13GridEvenShareISN_EET2_T4_E12temp_storage+12];
	add.s32 	%r317, %r316, %r574;
	ld.shared.u32 	%r318, [_ZZN3cub18CUB_300001_SM_10006detail6reduce18DeviceReduceKernelINS2_10policy_hubIijN4cuda3std3__44plusIiEEE10Policy1000EN6thrust24THRUST_300001_SM_1000_NS6detail15normal_iteratorINSD_10device_ptrIiEEEEjS9_iNS7_10__identityEEEvT0_PT3_T1_NS0_13GridEvenShareISN_EET2_T4_E12temp_storage+16];
	add.s32 	%r319, %r317, %r318;
	ld.shared.u32 	%r320, [_ZZN3cub18CUB_300001_SM_10006detail6reduce18DeviceReduceKernelINS2_10policy_hubIijN4cuda3std3__44plusIiEEE10Policy1000EN6thrust24THRUST_300001_SM_1000_NS6detail15normal_iteratorINSD_10device_ptrIiEEEEjS9_iNS7_10__identityEEEvT0_PT3_T1_NS0_13GridEvenShareISN_EET2_T4_E12temp_storage+20];
	add.s32 	%r321, %r319, %r320;
	ld.shared.u32 	%r322, [_ZZN3cub18CUB_300001_SM_10006detail6reduce18DeviceReduceKernelINS2_10policy_hubIijN4cuda3std3__44plusIiEEE10Policy1000EN6thrust24THRUST_300001_SM_1000_NS6detail15normal_iteratorINSD_10device_ptrIiEEEEjS9_iNS7_10__identityEEEvT0_PT3_T1_NS0_13GridEvenShareISN_EET2_T4_E12temp_storage+24];
	add.s32 	%r323, %r321, %r322;
	ld.shared.u32 	%r324, [_ZZN3cub18CUB_300001_SM_10006detail6reduce18DeviceReduceKernelINS2_10policy_hubIijN4cuda3std3__44plusIiEEE10Policy1000EN6thrust24THRUST_300001_SM_1000_NS6detail15normal_iteratorINSD_10device_ptrIiEEEEjS9_iNS7_10__identityEEEvT0_PT3_T1_NS0_13GridEvenShareISN_EET2_T4_E12temp_storage+28];
	add.s32 	%r325, %r323, %r324;
	ld.shared.u32 	%r326, [_ZZN3cub18CUB_300001_SM_10006detail6reduce18DeviceReduceKernelINS2_10policy_hubIijN4cuda3std3__44plusIiEEE10Policy1000EN6thrust24THRUST_300001_SM_1000_NS6detail15normal_iteratorINSD_10device_ptrIiEEEEjS9_iNS7_10__identityEEEvT0_PT3_T1_NS0_13GridEvenShareISN_EET2_T4_E12temp_storage+32];
	add.s32 	%r327, %r325, %r326;
	ld.shared.u32 	%r328, [_ZZN3cub18CUB_300001_SM_10006detail6reduce18DeviceReduceKernelINS2_10policy_hubIijN4cuda3std3__44plusIiEEE10Policy1000EN6thrust24THRUST_300001_SM_1000_NS6detail15normal_iteratorINSD_10device_ptrIiEEEEjS9_iNS7_10__identityEEEvT0_PT3_T1_NS0_13GridEvenShareISN_EET2_T4_E12temp_storage+36];
	add.s32 	%r574, %r327, %r328;
$L__BB10_48:
	mov.u32 	%r531, %tid.x;
	setp.ne.s32 	%p56, %r531, 0;
	@%p56 bra 	$L__BB10_50;
	ld.param.u64 	%rd129, [_ZN3cub18CUB_300001_SM_10006detail6reduce18DeviceReduceKernelINS2_10policy_hubIijN4cuda3std3__44plusIiEEE10Policy1000EN6thrust24THRUST_300001_SM_1000_NS6detail15normal_iteratorINSD_10device_ptrIiEEEEjS9_iNS7_10__identityEEEvT0_PT3_T1_NS0_13GridEvenShareISN_EET2_T4__param_1];
	cvta.to.global.u64 	%rd126, %rd129;
	mul.wide.u32 	%rd127, %r3, 4;
	add.s64 	%rd128, %rd126, %rd127;
	st.global.u32 	[%rd128], %r574;
$L__BB10_50:
	ret;

}
	// .globl	_ZN3cub18CUB_300001_SM_10006detail6reduce28DeviceReduceSingleTileKernelINS2_10policy_hubIijN4cuda3std3__44plusIiEEE10Policy1000EPiSC_iS9_iiNS7_10__identityEEEvT0_T1_T2_T3_T4_T6_
.visible .entry _ZN3cub18CUB_300001_SM_10006detail6reduce28DeviceReduceSingleTileKernelINS2_10policy_hubIijN4cuda3std3__44plusIiEEE10Policy1000EPiSC_iS9_iiNS7_10__identityEEEvT0_T1_T2_T3_T4_T6_(
	.param .u64 .ptr .align 1 _ZN3cub18CUB_300001_SM_10006detail6reduce28DeviceReduceSingleTileKernelINS2_10policy_hubIijN4cuda3std3__44plusIiEEE10Policy1000EPiSC_iS9_iiNS7_10__identityEEEvT0_T1_T2_T3_T4_T6__param_0,
	.param .u64 .ptr .align 1 _ZN3cub18CUB_300001_SM_10006detail6reduce28DeviceReduceSingleTileKernelINS2_10policy_hubIijN4cuda3std3__44plusIiEEE10Policy1000EPiSC_iS9_iiNS7_10__identityEEEvT0_T1_T2_T3_T4_T6__param_1,
	.param .u32 _ZN3cub18CUB_300001_SM_10006detail6reduce28DeviceReduceSingleTileKernelINS2_10policy_hubIijN4cuda3std3__44plusIiEEE10Policy1000EPiSC_iS9_iiNS7_10__identityEEEvT0_T1_T2_T3_T4_T6__param_2,
	.param .align 1 .b8 _ZN3cub18CUB_300001_SM_10006detail6reduce28DeviceReduceSingleTileKernelINS2_10policy_hubIijN4cuda3std3__44plusIiEEE10Policy1000EPiSC_iS9_iiNS7_10__identityEEEvT0_T1_T2_T3_T4_T6__param_3[1],
	.param .u32 _ZN3cub18CUB_300001_SM_10006detail6reduce28DeviceReduceSingleTileKernelINS2_10policy_hubIijN4cuda3std3__44plusIiEEE10Policy1000EPiSC_iS9_iiNS7_10__identityEEEvT0_T1_T2_T3_T4_T6__param_4,
	.param .align 1 .b8 _ZN3cub18CUB_300001_SM_10006detail6reduce28DeviceReduceSingleTileKernelINS2_10policy_hubIijN4cuda3std3__44plusIiEEE10Policy1000EPiSC_iS9_iiNS7_10__identityEEEvT0_T1_T2_T3_T4_T6__param_5[1]
)
.maxntid 256
.minnctapersm 1
{
	.reg .pred 	%p<97>;
	.reg .b32 	%r<687>;
	.reg .b64 	%rd<125>;
	// demoted variable
	.shared .align 4 .b8 _ZZN3cub18CUB_300001_SM_10006detail6reduce28DeviceReduceSingleTileKernelINS2_10policy_hubIijN4cuda3std3__44plusIiEEE10Policy1000EPiSC_iS9_iiNS7_10__identityEEEvT0_T1_T2_T3_T4_T6_E12temp_storage[44];
	ld.param.u64 	%rd16, [_ZN3cub18CUB_300001_SM_10006detail6reduce28DeviceReduceSingleTileKernelINS2_10policy_hubIijN4cuda3std3__44plusIiEEE10Policy1000EPiSC_iS9_iiNS7_10__identityEEEvT0_T1_T2_T3_T4_T6__param_0];
	ld.param.u64 	%rd17, [_ZN3cub18CUB_300001_SM_10006detail6reduce28DeviceReduceSingleTileKernelINS2_10policy_hubIijN4cuda3std3__44plusIiEEE10Policy1000EPiSC_iS9_iiNS7_10__identityEEEvT0_T1_T2_T3_T4_T6__param_1];
	ld.param.u32 	%r120, [_ZN3cub18CUB_300001_SM_10006detail6reduce28DeviceReduceSingleTileKernelINS2_10policy_hubIijN4cuda3std3__44plusIiEEE10Policy1000EPiSC_iS9_iiNS7_10__identityEEEvT0_T1_T2_T3_T4_T6__param_2];
	ld.param.u32 	%r121, [_ZN3cub18CUB_300001_SM_10006detail6reduce28DeviceReduceSingleTileKernelINS2_10policy_hubIijN4cuda3std3__44plusIiEEE10Policy1000EPiSC_iS9_iiNS7_10__identityEEEvT0_T1_T2_T3_T4_T6__param_4];
	cvta.to.global.u64 	%rd1, %rd17;
	setp.ne.s32 	%p1, %r120, 0;
	@%p1 bra 	$L__BB11_3;
	mov.u32 	%r633, %tid.x;
	setp.ne.s32 	%p96, %r633, 0;
	@%p96 bra 	$L__BB11_74;
	st.global.u32 	[%rd1], %r121;
	bra.uni 	$L__BB11_74;
$L__BB11_3:
	and.b64  	%rd18, %rd16, 15;
	setp.ne.s64 	%p2, %rd18, 0;
	@%p2 bra 	$L__BB11_38;
	setp.gt.s32 	%p49, %r120, 4095;
	@%p49 bra 	$L__BB11_22;
	mov.u32 	%r1, %tid.x;
	setp.ge.s32 	%p66, %r1, %r120;
	mov.b32 	%r644, 0;
	mov.u32 	%r639, %r1;
	@%p66 bra 	$L__BB11_7;
	mul.wide.u32 	%rd113, %r1, 4;
	add.s64 	%rd112, %rd16, %rd113;
	// begin inline asm
	ld.global.nc.u32 %r644, [%rd112];
	// end inline asm
	add.s32 	%r639, %r1, 256;
$L__BB11_7:
	setp.ge.s32 	%p67, %r639, %r120;
	@%p67 bra 	$L__BB11_13;
	not.b32 	%r507, %r639;
	add.s32 	%r6, %r120, %r507;
	and.b32  	%r508, %r6, 768;
	setp.eq.s32 	%p68, %r508, 768;
	@%p68 bra 	$L__BB11_11;
	mul.wide.u32 	%rd114, %r639, 4;
	add.s64 	%rd121, %rd16, %rd114;
	shr.u32 	%r509, %r6, 8;
	add.s32 	%r510, %r509, 1;
	and.b32  	%r511, %r510, 3;
	neg.s32 	%r636, %r511;
$L__BB11_10:
	.pragma "nounroll";
	// begin inline asm
	ld.global.nc.u32 %r512, [%rd121];
	// end inline asm
	add.s32 	%r644, %r512, %r644;
	add.s32 	%r639, %r639, 256;
	add.s64 	%rd121, %rd121, 1024;
	add.s32 	%r636, %r636, 1;
	setp.ne.s32 	%p69, %r636, 0;
	@%p69 bra 	$L__BB11_10;
$L__BB11_11:
	setp.lt.u32 	%p70, %r6, 768;
	@%p70 bra 	$L__BB11_13;
$L__BB11_12:
	mul.wide.s32 	%rd120, %r639, 4;
	add.s64 	%rd116, %rd16, %rd120;
	// begin inline asm
	ld.global.nc.u32 %r513, [%rd116];
	// end inline asm
	add.s32 	%r517, %r513, %r644;
	add.s64 	%rd117, %rd116, 1024;
	// begin inline asm
	ld.global.nc.u32 %r514, [%rd117];
	// end inline asm
	add.s32 	%r518, %r514, %r517;
	add.s64 	%rd118, %rd116, 2048;
	// begin inline asm
	ld.global.nc.u32 %r515, [%rd118];
	// end inline asm
	add.s32 	%r519, %r515, %r518;
	add.s64 	%rd119, %rd116, 3072;
	// begin inline asm
	ld.global.nc.u32 %r516, [%rd119];
	// end inline asm
	add.s32 	%r644, %r516, %r519;
	add.s32 	%r639, %r639, 1024;
	setp.lt.s32 	%p71, %r639, %r120;
	@%p71 bra 	$L__BB11_12;
$L__BB11_13:
	setp.lt.s32 	%p72, %r120, 256;
	@%p72 bra 	$L__BB11_18;
	// begin inline asm
	mov.u32 %r583, %laneid;
	// end inline asm
	mov.b32 	%r586, 1;
	mov.b32 	%r607, 31;
	mov.b32 	%r608, -1;
	// begin inline asm
	shfl.sync.down.b32 %r584, %r644, %r586, %r607, %r608;
	// end inline asm
	setp.gt.s32 	%p88, %r583, 30;
	selp.b32 	%r609, 0, %r584, %p88;
	add.s32 	%r590, %r609, %r644;
	mov.b32 	%r591, 2;
	// begin inline asm
	shfl.sync.down.b32 %r589, %r590, %r591, %r607, %r608;
	// end inline asm
	setp.gt.s32 	%p89, %r583, 29;
	selp.b32 	%r610, 0, %r589, %p89;
	add.s32 	%r595, %r590, %r610;
	mov.b32 	%r596, 4;
	// begin inline asm
	shfl.sync.down.b32 %r594, %r595, %r596, %r607, %r608;
	// end inline asm
	setp.gt.s32 	%p90, %r583, 27;
	selp.b32 	%r611, 0, %r594, %p90;
	add.s32 	%r600, %r595, %r611;
	mov.b32 	%r601, 8;
	// begin inline asm
	shfl.sync.down.b32 %r599, %r600, %r601, %r607, %r608;
	// end inline asm
	setp.gt.s32 	%p91, %r583, 23;
	selp.b32 	%r612, 0, %r599, %p91;
	add.s32 	%r605, %r600, %r612;
	mov.b32 	%r606, 16;
	// begin inline asm
	shfl.sync.down.b32 %r604, %r605, %r606, %r607, %r608;
	// end inline asm
	setp.gt.s32 	%p92, %r583, 15;
	selp.b32 	%r613, 0, %r604, %p92;
	add.s32 	%r686, %r605, %r613;
	setp.ne.s32 	%p93, %r583, 0;
	@%p93 bra 	$L__BB11_16;
	shr.u32 	%r614, %r1, 3;
	and.b32  	%r615, %r614, 124;
	mov.u32 	%r616, _ZZN3cub18CUB_300001_SM_10006detail6reduce28DeviceReduceSingleTileKernelINS2_10policy_hubIijN4cuda3std3__44plusIiEEE10Policy1000EPiSC_iS9_iiNS7_10__identityEEEvT0_T1_T2_T3_T4_T6_E12temp_storage;
	add.s32 	%r617, %r616, %r615;
	st.shared.u32 	[%r617+8], %r686;
$L__BB11_16:
	bar.sync 	0;
	setp.ne.s32 	%p94, %r1, 0;
	@%p94 bra 	$L__BB11_72;
	ld.shared.u32 	%r618, [_ZZN3cub18CUB_300001_SM_10006detail6reduce28DeviceReduceSingleTileKernelINS2_10policy_hubIijN4cuda3std3__44plusIiEEE10Policy1000EPiSC_iS9_iiNS7_10__identityEEEvT0_T1_T2_T3_T4_T6_E12temp_storage+12];
	add.s32 	%r619, %r618, %r686;
	ld.shared.u32 	%r620, [_ZZN3cub18CUB_300001_SM_10006detail6reduce28DeviceReduceSingleTileKernelINS2_10policy_hubIijN4cuda3std3__44plusIiEEE10Policy1000EPiSC_iS9_iiNS7_10__identityEEEvT0_T1_T2_T3_T4_T6_E12temp_storage+16];
	add.s32 	%r621, %r619, %r620;
	ld.shared.u32 	%r622, [_ZZN3cub18CUB_300001_SM_10006detail6reduce28DeviceReduceSingleTileKernelINS2_10policy_hubIijN4cuda3std3__44plusIiEEE10Policy1000EPiSC_iS9_iiNS7_10__identityEEEvT0_T1_T2_T3_T4_T6_E12temp_storage+20];
	add.s32 	%r623, %r621, %r622;
	ld.shared.u32 	%r624, [_ZZN3cub18CUB_300001_SM_10006detail6reduce28DeviceReduceSingleTileKernelINS2_10policy_hubIijN4cuda3std3__44plusIiEEE10Policy1000EPiSC_iS9_iiNS7_10__identityEEEvT0_T1_T2_T3_T4_T6_E12temp_storage+24];
	add.s32 	%r625, %r623, %r624;
	ld.shared.u32 	%r626, [_ZZN3cub18CUB_300001_SM_10006detail6reduce28DeviceReduceSingleTileKernelINS2_10policy_hubIijN4cuda3std3__44plusIiEEE10Policy1000EPiSC_iS9_iiNS7_10__identityEEEvT0_T1_T2_T3_T4_T6_E12temp_storage+28];
	add.s32 	%r627, %r625, %r626;
	ld.shared.u32 	%r628, [_ZZN3cub18CUB_300001_SM_10006detail6reduce28DeviceReduceSingleTileKernelINS2_10policy_hubIijN4cuda3std3__44plusIiEEE10Policy1000EPiSC_iS9_iiNS7_10__identityEEEvT0_T1_T2_T3_T4_T6_E12temp_storage+32];
	add.s32 	%r629, %r627, %r628;
	ld.shared.u32 	%r630, [_ZZN3cub18CUB_300001_SM_10006detail6reduce28DeviceReduceSingleTileKernelINS2_10policy_hubIijN4cuda3std3__44plusIiEEE10Policy1000EPiSC_iS9_iiNS7_10__identityEEEvT0_T1_T2_T3_T4_T6_E12temp_storage+36];
	add.s32 	%r686, %r629, %r630;
	bra.uni 	$L__BB11_72;
$L__BB11_18:
	// begin inline asm
	mov.u32 %r520, %laneid;
	// end inline asm
	and.b32  	%r546, %r1, 992;
	add.s32 	%r547, %r546, 32;
	setp.gt.s32 	%p73, %r547, %r120;
	not.b32 	%r548, %r546;
	add.s32 	%r549, %r120, %r548;
	selp.b32 	%r544, %r549, 31, %p73;
	mov.b32 	%r523, 1;
	mov.b32 	%r545, -1;
	// begin inline asm
	shfl.sync.down.b32 %r521, %r644, %r523, %r544, %r545;
	// end inline asm
	setp.lt.s32 	%p74, %r520, %r544;
	selp.b32 	%r550, %r521, 0, %p74;
	add.s32 	%r527, %r550, %r644;
	mov.b32 	%r528, 2;
	// begin inline asm
	shfl.sync.down.b32 %r526, %r527, %r528, %r544, %r545;
	// end inline asm
	add.s32 	%r551, %r520, 2;
	setp.gt.s32 	%p75, %r551, %r544;
	selp.b32 	%r552, 0, %r526, %p75;
	add.s32 	%r532, %r527, %r552;
	mov.b32 	%r533, 4;
	// begin inline asm
	shfl.sync.down.b32 %r531, %r532, %r533, %r544, %r545;
	// end inline asm
	add.s32 	%r553, %r520, 4;
	setp.gt.s32 	%p76, %r553, %r544;
	selp.b32 	%r554, 0, %r531, %p76;
	add.s32 	%r537, %r532, %r554;
	mov.b32 	%r538, 8;
	// begin inline asm
	shfl.sync.down.b32 %r536, %r537, %r538, %r544, %r545;
	// end inline asm
	add.s32 	%r555, %r520, 8;
	setp.gt.s32 	%p77, %r555, %r544;
	selp.b32 	%r556, 0, %r536, %p77;
	add.s32 	%r542, %r537, %r556;
	mov.b32 	%r543, 16;
	// begin inline asm
	shfl.sync.down.b32 %r541, %r542, %r543, %r544, %r545;
	// end inline asm
	add.s32 	%r557, %r520, 16;
	setp.gt.s32 	%p78, %r557, %r544;
	selp.b32 	%r558, 0, %r541, %p78;
	add.s32 	%r686, %r542, %r558;
	setp.ne.s32 	%p79, %r520, 0;
	@%p79 bra 	$L__BB11_20;
	shr.u32 	%r559, %r1, 3;
	and.b32  	%r560, %r559, 124;
	mov.u32 	%r561, _ZZN3cub18CUB_300001_SM_10006detail6reduce28DeviceReduceSingleTileKernelINS2_10policy_hubIijN4cuda3std3__44plusIiEEE10Policy1000EPiSC_iS9_iiNS7_10__identityEEEvT0_T1_T2_T3_T4_T6_E12temp_storage;
	add.s32 	%r562, %r561, %r560;
	st.shared.u32 	[%r562+8], %r686;
$L__BB11_20:
	bar.sync 	0;
	setp.ne.s32 	%p80, %r1, 0;
	@%p80 bra 	$L__BB11_72;
	setp.gt.s32 	%p81, %r120, 32;
	ld.shared.u32 	%r563, [_ZZN3cub18CUB_300001_SM_10006detail6reduce28DeviceReduceSingleTileKernelINS2_10policy_hubIijN4cuda3std3__44plusIiEEE10Policy1000EPiSC_iS9_iiNS7_10__identityEEEvT0_T1_T2_T3_T4_T6_E12temp_storage+12];
	selp.b32 	%r564, %r563, 0, %p81;
	add.s32 	%r565, %r564, %r686;
	setp.gt.s32 	%p82, %r120, 64;
	ld.shared.u32 	%r566, [_ZZN3cub18CUB_300001_SM_10006detail6reduce28DeviceReduceSingleTileKernelINS2_10policy_hubIijN4cuda3std3__44plusIiEEE10Policy1000EPiSC_iS9_iiNS7_10__identityEEEvT0_T1_T2_T3_T4_T6_E12temp_storage+16];
	selp.b32 	%r567, %r566, 0, %p82;
	add.s32 	%r568, %r565, %r567;
	setp.gt.s32 	%p83, %r120, 96;
	ld.shared.u32 	%r569, [_ZZN3cub18CUB_300001_SM_10006detail6reduce28DeviceReduceSingleTileKernelINS2_10policy_hubIijN4cuda3std3__44plusIiEEE10Policy1000EPiSC_iS9_iiNS7_10__identityEEEvT0_T1_T2_T3_T4_T6_E12temp_storage+20];
	selp.b32 	%r570, %r569, 0, %p83;
	add.s32 	%r571, %r568, %r570;
	setp.gt.s32 	%p84, %r120, 128;
	ld.shared.u32 	%r572, [_ZZN3cub18CUB_300001_SM_10006detail6reduce28DeviceReduceSingleTileKernelINS2_10policy_hubIijN4cuda3std3__44plusIiEEE10Policy1000EPiSC_iS9_iiNS7_10__identityEEEvT0_T1_T2_T3_T4_T6_E12temp_storage+24];
	selp.b32 	%r573, %r572, 0, %p84;
	add.s32 	%r574, %r571, %r573;
	setp.gt.s32 	%p85, %r120, 160;
	ld.shared.u32 	%r575, [_ZZN3cub18CUB_300001_SM_10006detail6reduce28DeviceReduceSingleTileKernelINS2_10policy_hubIijN4cuda3std3__44plusIiEEE10Policy1000EPiSC_iS9_iiNS7_10__identityEEEvT0_T1_T2_T3_T4_T6_E12temp_storage+28];
	selp.b32 	%r576, %r575, 0, %p85;
	add.s32 	%r577, %r574, %r576;
	setp.gt.s32 	%p86, %r120, 192;
	ld.shared.u32 	%r578, [_ZZN3cub18CUB_300001_SM_10006detail6reduce28DeviceReduceSingleTileKernelINS2_10policy_hubIijN4cuda3std3__44plusIiEEE10Policy1000EPiSC_iS9_iiNS7_10__identityEEEvT0_T1_T2_T3_T4_T6_E12temp_storage+32];
	selp.b32 	%r579, %r578, 0, %p86;
	add.s32 	%r580, %r577, %r579;
	setp.gt.s32 	%p87, %r120, 224;
	ld.shared.u32 	%r581, [_ZZN3cub18CUB_300001_SM_10006detail6reduce28DeviceReduceSingleTileKernelINS2_10policy_hubIijN4cuda3std3__44plusIiEEE10Policy1000EPiSC_iS9_iiNS7_10__identityEEEvT0_T1_T2_T3_T4_T6_E12temp_storage+36];
	selp.b32 	%r582, %r581, 0, %p87;
	add.s32 	%r686, %r580, %r582;
	bra.uni 	$L__BB11_72;
$L__BB11_22:
	mov.u32 	%r26, %tid.x;
	shl.b32 	%r377, %r26, 2;
	mul.wide.u32 	%rd86, %r377, 4;
	add.s64 	%rd76, %rd16, %rd86;
	// begin inline asm
	ld.global.nc.v2.u64 {%rd74, %rd75}, [%rd76];
	// end inline asm
	mov.b64 	{%r378, %r379}, %rd75;
	mov.b64 	{%r380, %r381}, %rd74;
	add.s64 	%rd79, %rd76, 4096;
	// begin inline asm
	ld.global.nc.v2.u64 {%rd77, %rd78}, [%rd79];
	// end inline asm
	mov.b64 	{%r382, %r383}, %rd78;
	mov.b64 	{%r384, %r385}, %rd77;
	add.s64 	%rd82, %rd76, 8192;
	// begin inline asm
	ld.global.nc.v2.u64 {%rd80, %rd81}, [%rd82];
	// end inline asm
	mov.b64 	{%r386, %r387}, %rd81;
	mov.b64 	{%r388, %r389}, %rd80;
	add.s64 	%rd85, %rd76, 12288;
	// begin inline asm
	ld.global.nc.v2.u64 {%rd83, %rd84}, [%rd85];
	// end inline asm
	mov.b64 	{%r390, %r391}, %rd84;
	mov.b64 	{%r392, %r393}, %rd83;
	add.s32 	%r394, %r381, %r380;
	add.s32 	%r395, %r378, %r394;
	add.s32 	%r396, %r379, %r395;
	add.s32 	%r397, %r384, %r396;
	add.s32 	%r398, %r385, %r397;
	add.s32 	%r399, %r382, %r398;
	add.s32 	%r400, %r383, %r399;
	add.s32 	%r401, %r388, %r400;
	add.s32 	%r402, %r389, %r401;
	add.s32 	%r403, %r386, %r402;
	add.s32 	%r404, %r387, %r403;
	add.s32 	%r405, %r392, %r404;
	add.s32 	%r406, %r393, %r405;
	add.s32 	%r407, %r390, %r406;
	add.s32 	%r659, %r391, %r407;
	setp.lt.u32 	%p50, %r120, 8192;
	mov.b32 	%r648, 4096;
	@%p50 bra 	$L__BB11_26;
	add.s32 	%r28, %r120, -4096;
	mov.b32 	%r648, 4096;
$L__BB11_24:
	mul.wide.s32 	%rd99, %r648, 4;
	add.s64 	%rd89, %rd76, %rd99;
	// begin inline asm
	ld.global.nc.v2.u64 {%rd87, %rd88}, [%rd89];
	// end inline asm
	mov.b64 	{%r409, %r410}, %rd88;
	mov.b64 	{%r411, %r412}, %rd87;
	add.s64 	%rd92, %rd89, 4096;
	// begin inline asm
	ld.global.nc.v2.u64 {%rd90, %rd91}, [%rd92];
	// end inline asm
	mov.b64 	{%r413, %r414}, %rd91;
	mov.b64 	{%r415, %r416}, %rd90;
	add.s64 	%rd95, %rd89, 8192;
	// begin inline asm
	ld.global.nc.v2.u64 {%rd93, %rd94}, [%rd95];
	// end inline asm
	mov.b64 	{%r417, %r418}, %rd94;
	mov.b64 	{%r419, %r420}, %rd93;
	add.s64 	%rd98, %rd89, 12288;
	// begin inline asm
	ld.global.nc.v2.u64 {%rd96, %rd97}, [%rd98];
	// end inline asm
	mov.b64 	{%r421, %r422}, %rd97;
	mov.b64 	{%r423, %r424}, %rd96;
	add.s32 	%r425, %r411, %r659;
	add.s32 	%r426, %r412, %r425;
	add.s32 	%r427, %r409, %r426;
	add.s32 	%r428, %r410, %r427;
	add.s32 	%r429, %r415, %r428;
	add.s32 	%r430, %r416, %r429;
	add.s32 	%r431, %r413, %r430;
	add.s32 	%r432, %r414, %r431;
	add.s32 	%r433, %r419, %r432;
	add.s32 	%r434, %r420, %r433;
	add.s32 	%r435, %r417, %r434;
	add.s32 	%r436, %r418, %r435;
	add.s32 	%r437, %r423, %r436;
	add.s32 	%r438, %r424, %r437;
	add.s32 	%r439, %r421, %r438;
	add.s32 	%r659, %r422, %r439;
	sub.s32 	%r440, %r120, %r648;
	setp.lt.s32 	%p51, %r440, 4096;
	@%p51 bra 	$L__BB11_34;
	add.s32 	%r648, %r648, 4096;
	setp.le.s32 	%p52, %r648, %r28;
	@%p52 bra 	$L__BB11_24;
$L__BB11_26:
	setp.le.s32 	%p53, %r120, %r648;
	@%p53 bra 	$L__BB11_34;
	sub.s32 	%r35, %r120, %r648;
	setp.ge.s32 	%p54, %r26, %r35;
	@%p54 bra 	$L__BB11_34;
	not.b32 	%r442, %r26;
	add.s32 	%r443, %r120, %r442;
	sub.s32 	%r36, %r443, %r648;
	and.b32  	%r444, %r36, 768;
	setp.eq.s32 	%p55, %r444, 768;
	mov.u32 	%r653, %r26;
	@%p55 bra 	$L__BB11_31;
	add.s32 	%r650, %r26, %r648;
	shr.u32 	%r445, %r36, 8;
	add.s32 	%r446, %r445, 1;
	and.b32  	%r447, %r446, 3;
	neg.s32 	%r649, %r447;
	mov.u32 	%r653, %r26;
$L__BB11_30:
	.pragma "nounroll";
	mul.wide.u32 	%rd101, %r650, 4;
	add.s64 	%rd100, %rd16, %rd101;
	// begin inline asm
	ld.global.nc.u32 %r448, [%rd100];
	// end inline asm
	add.s32 	%r659, %r448, %r659;
	add.s32 	%r653, %r653, 256;
	add.s32 	%r650, %r650, 256;
	add.s32 	%r649, %r649, 1;
	setp.ne.s32 	%p56, %r649, 0;
	@%p56 bra 	$L__BB11_30;
$L__BB11_31:
	setp.lt.u32 	%p57, %r36, 768;
	@%p57 bra 	$L__BB11_34;
	cvt.u64.u32 	%rd102, %r653;
	cvt.u64.u32 	%rd103, %r648;
	add.s64 	%rd104, %rd102, %rd103;
	shl.b64 	%rd105, %rd104, 2;
	add.s64 	%rd106, %rd105, %rd16;
	add.s64 	%rd122, %rd106, 2048;
	add.s32 	%r656, %r653, %r648;
$L__BB11_33:
	mul.wide.u32 	%rd111, %r656, 4;
	add.s64 	%rd107, %rd16, %rd111;
	// begin inline asm
	ld.global.nc.u32 %r449, [%rd107];
	// end inline asm
	add.s32 	%r453, %r449, %r659;
	add.s64 	%rd108, %rd122, -1024;
	// begin inline asm
	ld.global.nc.u32 %r450, [%rd108];
	// end inline asm
	add.s32 	%r454, %r450, %r453;
	// begin inline asm
	ld.global.nc.u32 %r451, [%rd122];
	// end inline asm
	add.s32 	%r455, %r451, %r454;
	add.s64 	%rd110, %rd122, 1024;
	// begin inline asm
	ld.global.nc.u32 %r452, [%rd110];
	// end inline asm
	add.s32 	%r659, %r452, %r455;
	add.s32 	%r653, %r653, 1024;
	add.s64 	%rd122, %rd122, 4096;
	add.s32 	%r656, %r656, 1024;
	setp.lt.s32 	%p58, %r653, %r35;
	@%p58 bra 	$L__BB11_33;
$L__BB11_34:
	// begin inline asm
	mov.u32 %r456, %laneid;
	// end inline asm
	mov.b32 	%r459, 1;
	mov.b32 	%r480, 31;
	mov.b32 	%r481, -1;
	// begin inline asm
	shfl.sync.down.b32 %r457, %r659, %r459, %r480, %r481;
	// end inline asm
	setp.gt.s32 	%p59, %r456, 30;
	selp.b32 	%r482, 0, %r457, %p59;
	add.s32 	%r463, %r482, %r659;
	mov.b32 	%r464, 2;
	// begin inline asm
	shfl.sync.down.b32 %r462, %r463, %r464, %r480, %r481;
	// end inline asm
	setp.gt.s32 	%p60, %r456, 29;
	selp.b32 	%r483, 0, %r462, %p60;
	add.s32 	%r468, %r463, %r483;
	mov.b32 	%r469, 4;
	// begin inline asm
	shfl.sync.down.b32 %r467, %r468, %r469, %r480, %r481;
	// end inline asm
	setp.gt.s32 	%p61, %r456, 27;
	selp.b32 	%r484, 0, %r467, %p61;
	add.s32 	%r473, %r468, %r484;
	mov.b32 	%r474, 8;
	// begin inline asm
	shfl.sync.down.b32 %r472, %r473, %r474, %r480, %r481;
	// end inline asm
	setp.gt.s32 	%p62, %r456, 23;
	selp.b32 	%r485, 0, %r472, %p62;
	add.s32 	%r478, %r473, %r485;
	mov.b32 	%r479, 16;
	// begin inline asm
	shfl.sync.down.b32 %r477, %r478, %r479, %r480, %r481;
	// end inline asm
	setp.gt.s32 	%p63, %r456, 15;
	selp.b32 	%r486, 0, %r477, %p63;
	add.s32 	%r686, %r478, %r486;
	setp.ne.s32 	%p64, %r456, 0;
	@%p64 bra 	$L__BB11_36;
	shr.u32 	%r487, %r26, 3;
	and.b32  	%r488, %r487, 124;
	mov.u32 	%r489, _ZZN3cub18CUB_300001_SM_10006detail6reduce28DeviceReduceSingleTileKernelINS2_10policy_hubIijN4cuda3std3__44plusIiEEE10Policy1000EPiSC_iS9_iiNS7_10__identityEEEvT0_T1_T2_T3_T4_T6_E12temp_storage;
	add.s32 	%r490, %r489, %r488;
	st.shared.u32 	[%r490+8], %r686;
$L__BB11_36:
	bar.sync 	0;
	setp.ne.s32 	%p65, %r26, 0;
	@%p65 bra 	$L__BB11_72;
	ld.shared.u32 	%r491, [_ZZN3cub18CUB_300001_SM_10006detail6reduce28DeviceReduceSingleTileKernelINS2_10policy_hubIijN4cuda3std3__44plusIiEEE10Policy1000EPiSC_iS9_iiNS7_10__identityEEEvT0_T1_T2_T3_T4_T6_E12temp_storage+12];
	add.s32 	%r492, %r491, %r686;
	ld.shared.u32 	%r493, [_ZZN3cub18CUB_300001_SM_10006detail6reduce28DeviceReduceSingleTileKernelINS2_10policy_hubIijN4cuda3std3__44plusIiEEE10Policy1000EPiSC_iS9_iiNS7_10__identityEEEvT0_T1_T2_T3_T4_T6_E12temp_storage+16];
	add.s32 	%r494, %r492, %r493;
	ld.shared.u32 	%r495, [_ZZN3cub18CUB_300001_SM_10006detail6reduce28DeviceReduceSingleTileKernelINS2_10policy_hubIijN4cuda3std3__44plusIiEEE10Policy1000EPiSC_iS9_iiNS7_10__identityEEEvT0_T1_T2_T3_T4_T6_E12temp_storage+20];
	add.s32 	%r496, %r494, %r495;
	ld.shared.u32 	%r497, [_ZZN3cub18CUB_300001_SM_10006detail6reduce28DeviceReduceSingleTileKernelINS2_10policy_hubIijN4cuda3std3__44plusIiEEE10Policy1000EPiSC_iS9_iiNS7_10__identityEEEvT0_T1_T2_T3_T4_T6_E12temp_storage+24];
	add.s32 	%r498, %r496, %r497;
	ld.shared.u32 	%r499, [_ZZN3cub18CUB_300001_SM_10006detail6reduce28DeviceReduceSingleTileKernelINS2_10policy_hubIijN4cuda3std3__44plusIiEEE10Policy1000EPiSC_iS9_iiNS7_10__identityEEEvT0_T1_T2_T3_T4_T6_E12temp_storage+28];
	add.s32 	%r500, %r498, %r499;
	ld.shared.u32 	%r501, [_ZZN3cub18CUB_300001_SM_10006detail6reduce28DeviceReduceSingleTileKernelINS2_10policy_hubIijN4cuda3std3__44plusIiEEE10Policy1000EPiSC_iS9_iiNS7_10__identityEEEvT0_T1_T2_T3_T4_T6_E12temp_storage+32];
	add.s32 	%r502, %r500, %r501;
	ld.shared.u32 	%r503, [_ZZN3cub18CUB_300001_SM_10006detail6reduce28DeviceReduceSingleTileKernelINS2_10policy_hubIijN4cuda3std3__44plusIiEEE10Policy1000EPiSC_iS9_iiNS7_10__identityEEEvT0_T1_T2_T3_T4_T6_E12temp_storage+36];
	add.s32 	%r686, %r502, %r503;
	bra.uni 	$L__BB11_72;
$L__BB11_38:
	setp.gt.s32 	%p3, %r120, 4095;
	@%p3 bra 	$L__BB11_56;
	mov.u32 	%r60, %tid.x;
	setp.ge.s32 	%p20, %r60, %r120;
	mov.b32 	%r670, 0;
	mov.u32 	%r665, %r60;
	@%p20 bra 	$L__BB11_41;
	mul.wide.u32 	%rd66, %r60, 4;
	add.s64 	%rd65, %rd16, %rd66;
	// begin inline asm
	ld.global.nc.u32 %r670, [%rd65];
	// end inline asm
	add.s32 	%r665, %r60, 256;
$L__BB11_41:
	setp.ge.s32 	%p21, %r665, %r120;
	@%p21 bra 	$L__BB11_47;
	not.b32 	%r252, %r665;
	add.s32 	%r65, %r120, %r252;
	and.b32  	%r253, %r65, 768;
	setp.eq.s32 	%p22, %r253, 768;
	@%p22 bra 	$L__BB11_45;
	mul.wide.u32 	%rd67, %r665, 4;
	add.s64 	%rd123, %rd16, %rd67;
	shr.u32 	%r254, %r65, 8;
	add.s32 	%r255, %r254, 1;
	and.b32  	%r256, %r255, 3;
	neg.s32 	%r662, %r256;
$L__BB11_44:
	.pragma "nounroll";
	// begin inline asm
	ld.global.nc.u32 %r257, [%rd123];
	// end inline asm
	add.s32 	%r670, %r257, %r670;
	add.s32 	%r665, %r665, 256;
	add.s64 	%rd123, %rd123, 1024;
	add.s32 	%r662, %r662, 1;
	setp.ne.s32 	%p23, %r662, 0;
	@%p23 bra 	$L__BB11_44;
$L__BB11_45:
	setp.lt.u32 	%p24, %r65, 768;
	@%p24 bra 	$L__BB11_47;
$L__BB11_46:
	mul.wide.s32 	%rd73, %r665, 4;
	add.s64 	%rd69, %rd16, %rd73;
	// begin inline asm
	ld.global.nc.u32 %r258, [%rd69];
	// end inline asm
	add.s32 	%r262, %r258, %r670;
	add.s64 	%rd70, %rd69, 1024;
	// begin inline asm
	ld.global.nc.u32 %r259, [%rd70];
	// end inline asm
	add.s32 	%r263, %r259, %r262;
	add.s64 	%rd71, %rd69, 2048;
	// begin inline asm
	ld.global.nc.u32 %r260, [%rd71];
	// end inline asm
	add.s32 	%r264, %r260, %r263;
	add.s64 	%rd72, %rd69, 3072;
	// begin inline asm
	ld.global.nc.u32 %r261, [%rd72];
	// end inline asm
	add.s32 	%r670, %r261, %r264;
	add.s32 	%r665, %r665, 1024;
	setp.lt.s32 	%p25, %r665, %r120;
	@%p25 bra 	$L__BB11_46;
$L__BB11_47:
	setp.lt.s32 	%p26, %r120, 256;
	@%p26 bra 	$L__BB11_52;
	// begin inline asm
	mov.u32 %r328, %laneid;
	// end inline asm
	mov.b32 	%r331, 1;
	mov.b32 	%r352, 31;
	mov.b32 	%r353, -1;
	// begin inline asm
	shfl.sync.down.b32 %r329, %r670, %r331, %r352, %r353;
	// end inline asm
	setp.gt.s32 	%p42, %r328, 30;
	selp.b32 	%r354, 0, %r329, %p42;
	add.s32 	%r335, %r354, %r670;
	mov.b32 	%r336, 2;
	// begin inline asm
	shfl.sync.down.b32 %r334, %r335, %r336, %r352, %r353;
	// end inline asm
	setp.gt.s32 	%p43, %r328, 29;
	selp.b32 	%r355, 0, %r334, %p43;
	add.s32 	%r340, %r335, %r355;
	mov.b32 	%r341, 4;
	// begin inline asm
	shfl.sync.down.b32 %r339, %r340, %r341, %r352, %r353;
	// end inline asm
	setp.gt.s32 	%p44, %r328, 27;
	selp.b32 	%r356, 0, %r339, %p44;
	add.s32 	%r345, %r340, %r356;
	mov.b32 	%r346, 8;
	// begin inline asm
	shfl.sync.down.b32 %r344, %r345, %r346, %r352, %r353;
	// end inline asm
	setp.gt.s32 	%p45, %r328, 23;
	selp.b32 	%r357, 0, %r344, %p45;
	add.s32 	%r350, %r345, %r357;
	mov.b32 	%r351, 16;
	// begin inline asm
	shfl.sync.down.b32 %r349, %r350, %r351, %r352, %r353;
	// end inline asm
	setp.gt.s32 	%p46, %r328, 15;
	selp.b32 	%r358, 0, %r349, %p46;
	add.s32 	%r686, %r350, %r358;
	setp.ne.s32 	%p47, %r328, 0;
	@%p47 bra 	$L__BB11_50;
	shr.u32 	%r359, %r60, 3;
	and.b32  	%r360, %r359, 124;
	mov.u32 	%r361, _ZZN3cub18CUB_300001_SM_10006detail6reduce28DeviceReduceSingleTileKernelINS2_10policy_hubIijN4cuda3std3__44plusIiEEE10Policy1000EPiSC_iS9_iiNS7_10__identityEEEvT0_T1_T2_T3_T4_T6_E12temp_storage;
	add.s32 	%r362, %r361, %r360;
	st.shared.u32 	[%r362+8], %r686;
$L__BB11_50:
	bar.sync 	0;
	setp.ne.s32 	%p48, %r60, 0;
	@%p48 bra 	$L__BB11_72;
	ld.shared.u32 	%r363, [_ZZN3cub18CUB_300001_SM_10006detail6reduce28DeviceReduceSingleTileKernelINS2_10policy_hubIijN4cuda3std3__44plusIiEEE10Policy1000EPiSC_iS9_iiNS7_10__identityEEEvT0_T1_T2_T3_T4_T6_E12temp_storage+12];
	add.s32 	%r364, %r363, %r686;
	ld.shared.u32 	%r365, [_ZZN3cub18CUB_300001_SM_10006detail6reduce28DeviceReduceSingleTileKernelINS2_10policy_hubIijN4cuda3std3__44plusIiEEE10Policy1000EPiSC_iS9_iiNS7_10__identityEEEvT0_T1_T2_T3_T4_T6_E12temp_storage+16];
	add.s32 	%r366, %r364, %r365;
	ld.shared.u32 	%r367, [_ZZN3cub18CUB_300001_SM_10006detail6reduce28DeviceReduceSingleTileKernelINS2_10policy_hubIijN4cuda3std3__44plusIiEEE10Policy1000EPiSC_iS9_iiNS7_10__identityEEEvT0_T1_T2_T3_T4_T6_E12temp_storage+20];
	add.s32 	%r368, %r366, %r367;
	ld.shared.u32 	%r369, [_ZZN3cub18CUB_300001_SM_10006detail6reduce28DeviceReduceSingleTileKernelINS2_10policy_hubIijN4cuda3std3__44plusIiEEE10Policy1000EPiSC_iS9_iiNS7_10__identityEEEvT0_T1_T2_T3_T4_T6_E12temp_storage+24];
	add.s32 	%r370, %r368, %r369;
	ld.shared.u32 	%r371, [_ZZN3cub18CUB_300001_SM_10006detail6reduce28DeviceReduceSingleTileKernelINS2_10policy_hubIijN4cuda3std3__44plusIiEEE10Policy1000EPiSC_iS9_iiNS7_10__identityEEEvT0_T1_T2_T3_T4_T6_E12temp_storage+28];
	add.s32 	%r372, %r370, %r371;
	ld.shared.u32 	%r373, [_ZZN3cub18CUB_300001_SM_10006detail6reduce28DeviceReduceSingleTileKernelINS2_10policy_hubIijN4cuda3std3__44plusIiEEE10Policy1000EPiSC_iS9_iiNS7_10__identityEEEvT0_T1_T2_T3_T4_T6_E12temp_storage+32];
	add.s32 	%r374, %r372, %r373;
	ld.shared.u32 	%r375, [_ZZN3cub18CUB_300001_SM_10006detail6reduce28DeviceReduceSingleTileKernelINS2_10policy_hubIijN4cuda3std3__44plusIiEEE10Policy1000EPiSC_iS9_iiNS7_10__identityEEEvT0_T1_T2_T3_T4_T6_E12temp_storage+36];
	add.s32 	%r686, %r374, %r375;
	bra.uni 	$L__BB11_72;
$L__BB11_52:
	// begin inline asm
	mov.u32 %r265, %laneid;
	// end inline asm
	and.b32  	%r291, %r60, 992;
	add.s32 	%r292, %r291, 32;
	setp.gt.s32 	%p27, %r292, %r120;
	not.b32 	%r293, %r291;
	add.s32 	%r294, %r120, %r293;
	selp.b32 	%r289, %r294, 31, %p27;
	mov.b32 	%r268, 1;
	mov.b32 	%r290, -1;
	// begin inline asm
	shfl.sync.down.b32 %r266, %r670, %r268, %r289, %r290;
	// end inline asm
	setp.lt.s32 	%p28, %r265, %r289;
	selp.b32 	%r295, %r266, 0, %p28;
	add.s32 	%r272, %r295, %r670;
	mov.b32 	%r273, 2;
	// begin inline asm
	shfl.sync.down.b32 %r271, %r272, %r273, %r289, %r290;
	// end inline asm
	add.s32 	%r296, %r265, 2;
	setp.gt.s32 	%p29, %r296, %r289;
	selp.b32 	%r297, 0, %r271, %p29;
	add.s32 	%r277, %r272, %r297;
	mov.b32 	%r278, 4;
	// begin inline asm
	shfl.sync.down.b32 %r276, %r277, %r278, %r289, %r290;
	// end inline asm
	add.s32 	%r298, %r265, 4;
	setp.gt.s32 	%p30, %r298, %r289;
	selp.b32 	%r299, 0, %r276, %p30;
	add.s32 	%r282, %r277, %r299;
	mov.b32 	%r283, 8;
	// begin inline asm
	shfl.sync.down.b32 %r281, %r282, %r283, %r289, %r290;
	// end inline asm
	add.s32 	%r300, %r265, 8;
	setp.gt.s32 	%p31, %r300, %r289;
	selp.b32 	%r301, 0, %r281, %p31;
	add.s32 	%r287, %r282, %r301;
	mov.b32 	%r288, 16;
	// begin inline asm
	shfl.sync.down.b32 %r286, %r287, %r288, %r289, %r290;
	// end inline asm
	add.s32 	%r302, %r265, 16;
	setp.gt.s32 	%p32, %r302, %r289;
	selp.b32 	%r303, 0, %r286, %p32;
	add.s32 	%r686, %r287, %r303;
	setp.ne.s32 	%p33, %r265, 0;
	@%p33 bra 	$L__BB11_54;
	shr.u32 	%r304, %r60, 3;
	and.b32  	%r305, %r304, 124;
	mov.u32 	%r306, _ZZN3cub18CUB_300001_SM_10006detail6reduce28DeviceReduceSingleTileKernelINS2_10policy_hubIijN4cuda3std3__44plusIiEEE10Policy1000EPiSC_iS9_iiNS7_10__identityEEEvT0_T1_T2_T3_T4_T6_E12temp_storage;
	add.s32 	%r307, %r306, %r305;
	st.shared.u32 	[%r307+8], %r686;
$L__BB11_54:
	bar.sync 	0;
	setp.ne.s32 	%p34, %r60, 0;
	@%p34 bra 	$L__BB11_72;
	setp.gt.s32 	%p35, %r120, 32;
	ld.shared.u32 	%r308, [_ZZN3cub18CUB_300001_SM_10006detail6reduce28DeviceReduceSingleTileKernelINS2_10policy_hubIijN4cuda3std3__44plusIiEEE10Policy1000EPiSC_iS9_iiNS7_10__identityEEEvT0_T1_T2_T3_T4_T6_E12temp_storage+12];
	selp.b32 	%r309, %r308, 0, %p35;
	add.s32 	%r310, %r309, %r686;
	setp.gt.s32 	%p36, %r120, 64;
	ld.shared.u32 	%r311, [_ZZN3cub18CUB_300001_SM_10006detail6reduce28DeviceReduceSingleTileKernelINS2_10policy_hubIijN4cuda3std3__44plusIiEEE10Policy1000EPiSC_iS9_iiNS7_10__identityEEEvT0_T1_T2_T3_T4_T6_E12temp_storage+16];
	selp.b32 	%r312, %r311, 0, %p36;
	add.s32 	%r313, %r310, %r312;
	setp.gt.s32 	%p37, %r120, 96;
	ld.shared.u32 	%r314, [_ZZN3cub18CUB_300001_SM_10006detail6reduce28DeviceReduceSingleTileKernelINS2_10policy_hubIijN4cuda3std3__44plusIiEEE10Policy1000EPiSC_iS9_iiNS7_10__identityEEEvT0_T1_T2_T3_T4_T6_E12temp_storage+20];
	selp.b32 	%r315, %r314, 0, %p37;
	add.s32 	%r316, %r313, %r315;
	setp.gt.s32 	%p38, %r120, 128;
	ld.shared.u32 	%r317, [_ZZN3cub18CUB_300001_SM_10006detail6reduce28DeviceReduceSingleTileKernelINS2_10policy_hubIijN4cuda3std3__44plusIiEEE10Policy1000EPiSC_iS9_iiNS7_10__identityEEEvT0_T1_T2_T3_T4_T6_E12temp_storage+24];
	selp.b32 	%r318, %r317, 0, %p38;
	add.s32 	%r319, %r316, %r318;
	setp.gt.s32 	%p39, %r120, 160;
	ld.shared.u32 	%r320, [_ZZN3cub18CUB_300001_SM_10006detail6reduce28DeviceReduceSingleTileKernelINS2_10policy_hubIijN4cuda3std3__44plusIiEEE10Policy1000EPiSC_iS9_iiNS7_10__identityEEEvT0_T1_T2_T3_T4_T6_E12temp_storage+28];
	selp.b32 	%r321, %r320, 0, %p39;
	add.s32 	%r322, %r319, %r321;
	setp.gt.s32 	%p40, %r120, 192;
	ld.shared.u32 	%r323, [_ZZN3cub18CUB_300001_SM_10006detail6reduce28DeviceReduceSingleTileKernelINS2_10policy_hubIijN4cuda3std3__44plusIiEEE10Policy1000EPiSC_iS9_iiNS7_10__identityEEEvT0_T1_T2_T3_T4_T6_E12temp_storage+32];
	selp.b32 	%r324, %r323, 0, %p40;
	add.s32 	%r325, %r322, %r324;
	setp.gt.s32 	%p41, %r120, 224;
	ld.shared.u32 	%r326, [_ZZN3cub18CUB_300001_SM_10006detail6reduce28DeviceReduceSingleTileKernelINS2_10policy_hubIijN4cuda3std3__44plusIiEEE10Policy1000EPiSC_iS9_iiNS7_10__identityEEEvT0_T1_T2_T3_T4_T6_E12temp_storage+36];
	selp.b32 	%r327, %r326, 0, %p41;
	add.s32 	%r686, %r325, %r327;
	bra.uni 	$L__BB11_72;
$L__BB11_56:
	mov.u32 	%r85, %tid.x;
	mul.wide.u32 	%rd35, %r85, 4;
	add.s64 	%rd19, %rd16, %rd35;
	// begin inline asm
	ld.global.nc.u32 %r122, [%rd19];
	// end inline asm
	add.s64 	%rd20, %rd19, 1024;
	// begin inline asm
	ld.global.nc.u32 %r123, [%rd20];
	// end inline asm
	add.s64 	%rd21, %rd19, 2048;
	// begin inline asm
	ld.global.nc.u32 %r124, [%rd21];
	// end inline asm
	add.s64 	%rd22, %rd19, 3072;
	// begin inline asm
	ld.global.nc.u32 %r125, [%rd22];
	// end inline asm
	add.s64 	%rd23, %rd19, 4096;
	// begin inline asm
	ld.global.nc.u32 %r126, [%rd23];
	// end inline asm
	add.s64 	%rd24, %rd19, 5120;
	// begin inline asm
	ld.global.nc.u32 %r127, [%rd24];
	// end inline asm
	add.s64 	%rd25, %rd19, 6144;
	// begin inline asm
	ld.global.nc.u32 %r128, [%rd25];
	// end inline asm
	add.s64 	%rd26, %rd19, 7168;
	// begin inline asm
	ld.global.nc.u32 %r129, [%rd26];
	// end inline asm
	add.s64 	%rd27, %rd19, 8192;
	// begin inline asm
	ld.global.nc.u32 %r130, [%rd27];
	// end inline asm
	add.s64 	%rd28, %rd19, 9216;
	// begin inline asm
	ld.global.nc.u32 %r131, [%rd28];
	// end inline asm
	add.s64 	%rd29, %rd19, 10240;
	// begin inline asm
	ld.global.nc.u32 %r132, [%rd29];
	// end inline asm
	add.s64 	%rd30, %rd19, 11264;
	// begin inline asm
	ld.global.nc.u32 %r133, [%rd30];
	// end inline asm
	add.s64 	%rd31, %rd19, 12288;
	// begin inline asm
	ld.global.nc.u32 %r134, [%rd31];
	// end inline asm
	add.s64 	%rd32, %rd19, 13312;
	// begin inline asm
	ld.global.nc.u32 %r135, [%rd32];
	// end inline asm
	add.s64 	%rd33, %rd19, 14336;
	// begin inline asm
	ld.global.nc.u32 %r136, [%rd33];
	// end inline asm
	add.s64 	%rd34, %rd19, 15360;
	// begin inline asm
	ld.global.nc.u32 %r137, [%rd34];
	// end inline asm
	add.s32 	%r139, %r123, %r122;
	add.s32 	%r140, %r124, %r139;
	add.s32 	%r141, %r125, %r140;
	add.s32 	%r142, %r126, %r141;
	add.s32 	%r143, %r127, %r142;
	add.s32 	%r144, %r128, %r143;
	add.s32 	%r145, %r129, %r144;
	add.s32 	%r146, %r130, %r145;
	add.s32 	%r147, %r131, %r146;
	add.s32 	%r148, %r132, %r147;
	add.s32 	%r149, %r133, %r148;
	add.s32 	%r150, %r134, %r149;
	add.s32 	%r151, %r135, %r150;
	add.s32 	%r152, %r136, %r151;
	add.s32 	%r685, %r137, %r152;
	setp.lt.u32 	%p4, %r120, 8192;
	mov.b32 	%r674, 4096;
	@%p4 bra 	$L__BB11_60;
	add.s32 	%r87, %r120, -4096;
	mov.b32 	%r674, 4096;
$L__BB11_58:
	mul.wide.s32 	%rd52, %r674, 4;
	add.s64 	%rd36, %rd19, %rd52;
	// begin inline asm
	ld.global.nc.u32 %r154, [%rd36];
	// end inline asm
	add.s64 	%rd37, %rd36, 1024;
	// begin inline asm
	ld.global.nc.u32 %r155, [%rd37];
	// end inline asm
	add.s64 	%rd38, %rd36, 2048;
	// begin inline asm
	ld.global.nc.u32 %r156, [%rd38];
	// end inline asm
	add.s64 	%rd39, %rd36, 3072;
	// begin inline asm
	ld.global.nc.u32 %r157, [%rd39];
	// end inline asm
	add.s64 	%rd40, %rd36, 4096;
	// begin inline asm
	ld.global.nc.u32 %r158, [%rd40];
	// end inline asm
	add.s64 	%rd41, %rd36, 5120;
	// begin inline asm
	ld.global.nc.u32 %r159, [%rd41];
	// end inline asm
	add.s64 	%rd42, %rd36, 6144;
	// begin inline asm
	ld.global.nc.u32 %r160, [%rd42];
	// end inline asm
	add.s64 	%rd43, %rd36, 7168;
	// begin inline asm
	ld.global.nc.u32 %r161, [%rd43];
	// end inline asm
	add.s64 	%rd44, %rd36, 8192;
	// begin inline asm
	ld.global.nc.u32 %r162, [%rd44];
	// end inline asm
	add.s64 	%rd45, %rd36, 9216;
	// begin inline asm
	ld.global.nc.u32 %r163, [%rd45];
	// end inline asm
	add.s64 	%rd46, %rd36, 10240;
	// begin inline asm
	ld.global.nc.u32 %r164, [%rd46];
	// end inline asm
	add.s64 	%rd47, %rd36, 11264;
	// begin inline asm
	ld.global.nc.u32 %r165, [%rd47];
	// end inline asm
	add.s64 	%rd48, %rd36, 12288;
	// begin inline asm
	ld.global.nc.u32 %r166, [%rd48];
	// end inline asm
	add.s64 	%rd49, %rd36, 13312;
	// begin inline asm
	ld.global.nc.u32 %r167, [%rd49];
	// end inline asm
	add.s64 	%rd50, %rd36, 14336;
	// begin inline asm
	ld.global.nc.u32 %r168, [%rd50];
	// end inline asm
	add.s64 	%rd51, %rd36, 15360;
	// begin inline asm
	ld.global.nc.u32 %r169, [%rd51];
	// end inline asm
	add.s32 	%r170, %r154, %r685;
	add.s32 	%r171, %r155, %r170;
	add.s32 	%r172, %r156, %r171;
	add.s32 	%r173, %r157, %r172;
	add.s32 	%r174, %r158, %r173;
	add.s32 	%r175, %r159, %r174;
	add.s32 	%r176, %r160, %r175;
	add.s32 	%r177, %r161, %r176;
	add.s32 	%r178, %r162, %r177;
	add.s32 	%r179, %r163, %r178;
	add.s32 	%r180, %r164, %r179;
	add.s32 	%r181, %r165, %r180;
	add.s32 	%r182, %r166, %r181;
	add.s32 	%r183, %r167, %r182;
	add.s32 	%r184, %r168, %r183;
	add.s32 	%r685, %r169, %r184;
	sub.s32 	%r185, %r120, %r674;
	setp.lt.s32 	%p5, %r185, 4096;
	@%p5 bra 	$L__BB11_68;
	add.s32 	%r674, %r674, 4096;
	setp.le.s32 	%p6, %r674, %r87;
	@%p6 bra 	$L__BB11_58;
$L__BB11_60:
	setp.le.s32 	%p7, %r120, %r674;
	@%p7 bra 	$L__BB11_68;
	sub.s32 	%r94, %r120, %r674;
	setp.ge.s32 	%p8, %r85, %r94;
	@%p8 bra 	$L__BB11_68;
	not.b32 	%r187, %r85;
	add.s32 	%r188, %r120, %r187;
	sub.s32 	%r95, %r188, %r674;
	and.b32  	%r189, %r95, 768;
	setp.eq.s32 	%p9, %r189, 768;
	mov.u32 	%r679, %r85;
	@%p9 bra 	$L__BB11_65;
	add.s32 	%r676, %r85, %r674;
	shr.u32 	%r190, %r95, 8;
	add.s32 	%r191, %r190, 1;
	and.b32  	%r192, %r191, 3;
	neg.s32 	%r675, %r192;
	mov.u32 	%r679, %r85;
$L__BB11_64:
	.pragma "nounroll";
	mul.wide.u32 	%rd54, %r676, 4;
	add.s64 	%rd53, %rd16, %rd54;
	// begin inline asm
	ld.global.nc.u32 %r193, [%rd53];
	// end inline asm
	add.s32 	%r685, %r193, %r685;
	add.s32 	%r679, %r679, 256;
	add.s32 	%r676, %r676, 256;
	add.s32 	%r675, %r675, 1;
	setp.ne.s32 	%p10, %r675, 0;
	@%p10 bra 	$L__BB11_64;
$L__BB11_65:
	setp.lt.u32 	%p11, %r95, 768;
	@%p11 bra 	$L__BB11_68;
	cvt.u64.u32 	%rd55, %r679;
	cvt.u64.u32 	%rd56, %r674;
	add.s64 	%rd57, %rd55, %rd56;
	shl.b64 	%rd58, %rd57, 2;
	add.s64 	%rd59, %rd58, %rd16;
	add.s64 	%rd124, %rd59, 2048;
	add.s32 	%r682, %r679, %r674;
$L__BB11_67:
	mul.wide.u32 	%rd64, %r682, 4;
	add.s64 	%rd60, %rd16, %rd64;
	// begin inline asm
	ld.global.nc.u32 %r194, [%rd60];
	// end inline asm
	add.s32 	%r198, %r194, %r685;
	add.s64 	%rd61, %rd124, -1024;
	// begin inline asm
	ld.global.nc.u32 %r195, [%rd61];
	// end inline asm
	add.s32 	%r199, %r195, %r198;
	// begin inline asm
	ld.global.nc.u32 %r196, [%rd124];
	// end inline asm
	add.s32 	%r200, %r196, %r199;
	add.s64 	%rd63, %rd124, 1024;
	// begin inline asm
	ld.global.nc.u32 %r197, [%rd63];
	// end inline asm
	add.s32 	%r685, %r197, %r200;
	add.s32 	%r679, %r679, 1024;
	add.s64 	%rd124, %rd124, 4096;
	add.s32 	%r682, %r682, 1024;
	setp.lt.s32 	%p12, %r679, %r94;
	@%p12 bra 	$L__BB11_67;
$L__BB11_68:
	// begin inline asm
	mov.u32 %r201, %laneid;
	// end inline asm
	mov.b32 	%r204, 1;
	mov.b32 	%r225, 31;
	mov.b32 	%r226, -1;
	// begin inline asm
	shfl.sync.down.b32 %r202, %r685, %r204, %r225, %r226;
	// end inline asm
	setp.gt.s32 	%p13, %r201, 30;
	selp.b32 	%r227, 0, %r202, %p13;
	add.s32 	%r208, %r227, %r685;
	mov.b32 	%r209, 2;
	// begin inline asm
	shfl.sync.down.b32 %r207, %r208, %r209, %r225, %r226;
	// end inline asm
	setp.gt.s32 	%p14, %r201, 29;
	selp.b32 	%r228, 0, %r207, %p14;
	add.s32 	%r213, %r208, %r228;
	mov.b32 	%r214, 4;
	// begin inline asm
	shfl.sync.down.b32 %r212, %r213, %r214, %r225, %r226;
	// end inline asm
	setp.gt.s32 	%p15, %r201, 27;
	selp.b32 	%r229, 0, %r212, %p15;
	add.s32 	%r218, %r213, %r229;
	mov.b32 	%r219, 8;
	// begin inline asm
	shfl.sync.down.b32 %r217, %r218, %r219, %r225, %r226;
	// end inline asm
	setp.gt.s32 	%p16, %r201, 23;
	selp.b32 	%r230, 0, %r217, %p16;
	add.s32 	%r223, %r218, %r230;
	mov.b32 	%r224, 16;
	// begin inline asm
	shfl.sync.down.b32 %r222, %r223, %r224, %r225, %r226;
	// end inline asm
	setp.gt.s32 	%p17, %r201, 15;
	selp.b32 	%r231, 0, %r222, %p17;
	add.s32 	%r686, %r223, %r231;
	setp.ne.s32 	%p18, %r201, 0;
	@%p18 bra 	$L__BB11_70;
	shr.u32 	%r232, %r85, 3;
	and.b32  	%r233, %r232, 124;
	mov.u32 	%r234, _ZZN3cub18CUB_300001_SM_10006detail6reduce28DeviceReduceSingleTileKernelINS2_10policy_hubIijN4cuda3std3__44plusIiEEE10Policy1000EPiSC_iS9_iiNS7_10__identityEEEvT0_T1_T2_T3_T4_T6_E12temp_storage;
	add.s32 	%r235, %r234, %r233;
	st.shared.u32 	[%r235+8], %r686;
$L__BB11_70:
	bar.sync 	0;
	setp.ne.s32 	%p19, %r85, 0;
	@%p19 bra 	$L__BB11_72;
	ld.shared.u32 	%r236, [_ZZN3cub18CUB_300001_SM_10006detail6reduce28DeviceReduceSingleTileKernelINS2_10policy_hubIijN4cuda3std3__44plusIiEEE10Policy1000EPiSC_iS9_iiNS7_10__identityEEEvT0_T1_T2_T3_T4_T6_E12temp_storage+12];
	add.s32 	%r237, %r236, %r686;
	ld.shared.u32 	%r238, [_ZZN3cub18CUB_300001_SM_10006detail6reduce28DeviceReduceSingleTileKernelINS2_10policy_hubIijN4cuda3std3__44plusIiEEE10Policy1000EPiSC_iS9_iiNS7_10__identityEEEvT0_T1_T2_T3_T4_T6_E12temp_storage+16];
	add.s32 	%r239, %r237, %r238;
	ld.shared.u32 	%r240, [_ZZN3cub18CUB_300001_SM_10006detail6reduce28DeviceReduceSingleTileKernelINS2_10policy_hubIijN4cuda3std3__44plusIiEEE10Policy1000EPiSC_iS9_iiNS7_10__identityEEEvT0_T1_T2_T3_T4_T6_E12temp_storage+20];
	add.s32 	%r241, %r239, %r240;
	ld.shared.u32 	%r242, [_ZZN3cub18CUB_300001_SM_10006detail6reduce28DeviceReduceSingleTileKernelINS2_10policy_hubIijN4cuda3std3__44plusIiEEE10Policy1000EPiSC_iS9_iiNS7_10__identityEEEvT0_T1_T2_T3_T4_T6_E12temp_storage+24];
	add.s32 	%r243, %r241, %r242;
	ld.shared.u32 	%r244, [_ZZN3cub18CUB_300001_SM_10006detail6reduce28DeviceReduceSingleTileKernelINS2_10policy_hubIijN4cuda3std3__44plusIiEEE10Policy1000EPiSC_iS9_iiNS7_10__identityEEEvT0_T1_T2_T3_T4_T6_E12temp_storage+28];
	add.s32 	%r245, %r243, %r244;
	ld.shared.u32 	%r246, [_ZZN3cub18CUB_300001_SM_10006detail6reduce28DeviceReduceSingleTileKernelINS2_10policy_hubIijN4cuda3std3__44plusIiEEE10Policy1000EPiSC_iS9_iiNS7_10__identityEEEvT0_T1_T2_T3_T4_T6_E12temp_storage+32];
	add.s32 	%r247, %r245, %r246;
	ld.shared.u32 	%r248, [_ZZN3cub18CUB_300001_SM_10006detail6reduce28DeviceReduceSingleTileKernelINS2_10policy_hubIijN4cuda3std3__44plusIiEEE10Policy1000EPiSC_iS9_iiNS7_10__identityEEEvT0_T1_T2_T3_T4_T6_E12temp_storage+36];
	add.s32 	%r686, %r247, %r248;
$L__BB11_72:
	mov.u32 	%r631, %tid.x;
	setp.ne.s32 	%p95, %r631, 0;
	@%p95 bra 	$L__BB11_74;
	add.s32 	%r632, %r686, %r121;
	st.global.u32 	[%rd1], %r632;
$L__BB11_74:
	ret;

}
	// .globl	_ZN3cub18CUB_300001_SM_10006detail6reduce28DeviceReduceSingleTileKernelINS2_10policy_hubIiyN4cuda3std3__44plusIiEEE10Policy1000EN6thrust24THRUST_300001_SM_1000_NS6detail15normal_iteratorINSD_10device_ptrIiEEEEPiyS9_iiNS7_10__identityEEEvT0_T1_T2_T3_T4_T6_
.visible .entry _ZN3cub18CUB_300001_SM_10006detail6reduce28DeviceReduceSingleTileKernelINS2_10policy_hubIiyN4cuda3std3__44plusIiEEE10Policy1000EN6thrust24THRUST_300001_SM_1000_NS6detail15normal_iteratorINSD_10device_ptrIiEEEEPiyS9_iiNS7_10__identityEEEvT0_T1_T2_T3_T4_T6_(
	.param .align 8 .b8 _ZN3cub18CUB_300001_SM_10006detail6reduce28DeviceReduceSingleTileKernelINS2_10policy_hubIiyN4cuda3std3__44plusIiEEE10Policy1000EN6thrust24THRUST_300001_SM_1000_NS6detail15normal_iteratorINSD_10device_ptrIiEEEEPiyS9_iiNS7_10__identityEEEvT0_T1_T2_T3_T4_T6__param_0[8],
	.param .u64 .ptr .align 1 _ZN3cub18CUB_300001_SM_10006detail6reduce28DeviceReduceSingleTileKernelINS2_10policy_hubIiyN4cuda3std3__44plusIiEEE10Policy1000EN6thrust24THRUST_300001_SM_1000_NS6detail15normal_iteratorINSD_10device_ptrIiEEEEPiyS9_iiNS7_10__identityEEEvT0_T1_T2_T3_T4_T6__param_1,
	.param .u64 _ZN3cub18CUB_300001_SM_10006detail6reduce28DeviceReduceSingleTileKernelINS2_10policy_hubIiyN4cuda3std3__44plusIiEEE10Policy1000EN6thrust24THRUST_300001_SM_1000_NS6detail15normal_iteratorINSD_10device_ptrIiEEEEPiyS9_iiNS7_10__identityEEEvT0_T1_T2_T3_T4_T6__param_2,
	.param .align 1 .b8 _ZN3cub18CUB_300001_SM_10006detail6reduce28DeviceReduceSingleTileKernelINS2_10policy_hubIiyN4cuda3std3__44plusIiEEE10Policy1000EN6thrust24THRUST_300001_SM_1000_NS6detail15normal_iteratorINSD_10device_ptrIiEEEEPiyS9_iiNS7_10__identityEEEvT0_T1_T2_T3_T4_T6__param_3[1],
	.param .u32 _ZN3cub18CUB_300001_SM_10006detail6reduce28DeviceReduceSingleTileKernelINS2_10policy_hubIiyN4cuda3std3__44plusIiEEE10Policy1000EN6thrust24THRUST_300001_SM_1000_NS6detail15normal_iteratorINSD_10device_ptrIiEEEEPiyS9_iiNS7_10__identityEEEvT0_T1_T2_T3_T4_T6__param_4,
	.param .align 1 .b8 _ZN3cub18CUB_300001_SM_10006detail6reduce28DeviceReduceSingleTileKernelINS2_10policy_hubIiyN4cuda3std3__44plusIiEEE10Policy1000EN6thrust24THRUST_300001_SM_1000_NS6detail15normal_iteratorINSD_10device_ptrIiEEEEPiyS9_iiNS7_10__identityEEEvT0_T1_T2_T3_T4_T6__param_5[1]
)
.maxntid 256
.minnctapersm 1
{
	.reg .pred 	%p<59>;
	.reg .b32 	%r<471>;
	.reg .b64 	%rd<56>;
	// demoted variable
	.shared .align 4 .b8 _ZZN3cub18CUB_300001_SM_10006detail6reduce28DeviceReduceSingleTileKernelINS2_10policy_hubIiyN4cuda3std3__44plusIiEEE10Policy1000EN6thrust24THRUST_300001_SM_1000_NS6detail15normal_iteratorINSD_10device_ptrIiEEEEPiyS9_iiNS7_10__identityEEEvT0_T1_T2_T3_T4_T6_E12temp_storage[44];
	ld.param.u64 	%rd18, [_ZN3cub18CUB_300001_SM_10006detail6reduce28DeviceReduceSingleTileKernelINS2_10policy_hubIiyN4cuda3std3__44plusIiEEE10Policy1000EN6thrust24THRUST_300001_SM_1000_NS6detail15normal_iteratorINSD_10device_ptrIiEEEEPiyS9_iiNS7_10__identityEEEvT0_T1_T2_T3_T4_T6__param_0];
	ld.param.u64 	%rd20, [_ZN3cub18CUB_300001_SM_10006detail6reduce28DeviceReduceSingleTileKernelINS2_10policy_hubIiyN4cuda3std3__44plusIiEEE10Policy1000EN6thrust24THRUST_300001_SM_1000_NS6detail15normal_iteratorINSD_10device_ptrIiEEEEPiyS9_iiNS7_10__identityEEEvT0_T1_T2_T3_T4_T6__param_1];
	ld.param.u64 	%rd19, [_ZN3cub18CUB_300001_SM_10006detail6reduce28DeviceReduceSingleTileKernelINS2_10policy_hubIiyN4cuda3std3__44plusIiEEE10Policy1000EN6thrust24THRUST_300001_SM_1000_NS6detail15normal_iteratorINSD_10device_ptrIiEEEEPiyS9_iiNS7_10__identityEEEvT0_T1_T2_T3_T4_T6__param_2];
	ld.param.u32 	%r81, [_ZN3cub18CUB_300001_SM_10006detail6reduce28DeviceReduceSingleTileKernelINS2_10policy_hubIiyN4cuda3std3__44plusIiEEE10Policy1000EN6thrust24THRUST_300001_SM_1000_NS6detail15normal_iteratorINSD_10device_ptrIiEEEEPiyS9_iiNS7_10__identityEEEvT0_T1_T2_T3_T4_T6__param_4];
	cvta.to.global.u64 	%rd1, %rd20;
	setp.ne.s64 	%p1, %rd19, 0;
	@%p1 bra 	$L__BB12_3;
	mov.u32 	%r434, %tid.x;
	setp.ne.s32 	%p58, %r434, 0;
	@%p58 bra 	$L__BB12_51;
	st.global.u32 	[%rd1], %r81;
	bra.uni 	$L__BB12_51;
$L__BB12_3:
	cvta.to.global.u64 	%rd2, %rd18;
	setp.gt.u64 	%p2, %rd19, 4095;
	@%p2 bra 	$L__BB12_28;
	cvt.u32.u64 	%r1, %rd19;
	mov.u32 	%r2, %tid.x;
	setp.ge.u32 	%p24, %r2, %r1;
	mov.b32 	%r452, 0;
	mov.u32 	%r441, %r2;
	@%p24 bra 	$L__BB12_6;
	mul.wide.u32 	%rd41, %r2, 4;
	add.s64 	%rd42, %rd2, %rd41;
	ld.global.u32 	%r452, [%rd42];
	add.s32 	%r441, %r2, 256;
$L__BB12_6:
	setp.ge.u32 	%p25, %r441, %r1;
	@%p25 bra 	$L__BB12_19;
	not.b32 	%r261, %r441;
	add.s32 	%r262, %r261, %r1;
	shr.u32 	%r263, %r262, 8;
	add.s32 	%r7, %r263, 1;
	and.b32  	%r8, %r7, 15;
	setp.lt.u32 	%p26, %r262, 3840;
	@%p26 bra 	$L__BB12_10;
	and.b32  	%r264, %r7, 33554416;
	neg.s32 	%r437, %r264;
	mul.wide.u32 	%rd43, %r441, 4;
	add.s64 	%rd44, %rd43, %rd2;
	add.s64 	%rd51, %rd44, 8192;
$L__BB12_9:
	.pragma "nounroll";
	ld.global.u32 	%r265, [%rd51+-8192];
	add.s32 	%r266, %r265, %r452;
	ld.global.u32 	%r267, [%rd51+-7168];
	add.s32 	%r268, %r267, %r266;
	ld.global.u32 	%r269, [%rd51+-6144];
	add.s32 	%r270, %r269, %r268;
	ld.global.u32 	%r271, [%rd51+-5120];
	add.s32 	%r272, %r271, %r270;
	ld.global.u32 	%r273, [%rd51+-4096];
	add.s32 	%r274, %r273, %r272;
	ld.global.u32 	%r275, [%rd51+-3072];
	add.s32 	%r276, %r275, %r274;
	ld.global.u32 	%r277, [%rd51+-2048];
	add.s32 	%r278, %r277, %r276;
	ld.global.u32 	%r279, [%rd51+-1024];
	add.s32 	%r280, %r279, %r278;
	ld.global.u32 	%r281, [%rd51];
	add.s32 	%r282, %r281, %r280;
	ld.global.u32 	%r283, [%rd51+1024];
	add.s32 	%r284, %r283, %r282;
	ld.global.u32 	%r285, [%rd51+2048];
	add.s32 	%r286, %r285, %r284;
	ld.global.u32 	%r287, [%rd51+3072];
	add.s32 	%r288, %r287, %r286;
	ld.global.u32 	%r289, [%rd51+4096];
	add.s32 	%r290, %r289, %r288;
	ld.global.u32 	%r291, [%rd51+5120];
	add.s32 	%r292, %r291, %r290;
	ld.global.u32 	%r293, [%rd51+6144];
	add.s32 	%r294, %r293, %r292;
	ld.global.u32 	%r295, [%rd51+7168];
	add.s32 	%r452, %r295, %r294;
	add.s32 	%r441, %r441, 4096;
	add.s32 	%r437, %r437, 16;
	add.s64 	%rd51, %rd51, 16384;
	setp.ne.s32 	%p27, %r437, 0;
	@%p27 bra 	$L__BB12_9;
$L__BB12_10:
	setp.eq.s32 	%p28, %r8, 0;
	@%p28 bra 	$L__BB12_19;
	and.b32  	%r19, %r7, 7;
	setp.lt.u32 	%p29, %r8, 8;
	@%p29 bra 	$L__BB12_13;
	mul.wide.s32 	%rd45, %r441, 4;
	add.s64 	%rd46, %rd2, %rd45;
	ld.global.u32 	%r297, [%rd46];
	add.s32 	%r298, %r297, %r452;
	ld.global.u32 	%r299, [%rd46+1024];
	add.s32 	%r300, %r299, %r298;
	ld.global.u32 	%r301, [%rd46+2048];
	add.s32 	%r302, %r301, %r300;
	ld.global.u32 	%r303, [%rd46+3072];
	add.s32 	%r304, %r303, %r302;
	ld.global.u32 	%r305, [%rd46+4096];
	add.s32 	%r306, %r305, %r304;
	ld.global.u32 	%r307, [%rd46+5120];
	add.s32 	%r308, %r307, %r306;
	ld.global.u32 	%r309, [%rd46+6144];
	add.s32 	%r310, %r309, %r308;
	ld.global.u32 	%r311, [%rd46+7168];
	add.s32 	%r452, %r311, %r310;
	add.s32 	%r441, %r441, 2048;
$L__BB12_13:
	setp.eq.s32 	%p30, %r19, 0;
	@%p30 bra 	$L__BB12_19;
	and.b32  	%r25, %r7, 3;
	setp.lt.u32 	%p31, %r19, 4;
	@%p31 bra 	$L__BB12_16;
	mul.wide.s32 	%rd47, %r441, 4;
	add.s64 	%rd48, %rd2, %rd47;
	ld.global.u32 	%r313, [%rd48];
	add.s32 	%r314, %r313, %r452;
	ld.global.u32 	%r315, [%rd48+1024];
	add.s32 	%r316, %r315, %r314;
	ld.global.u32 	%r317, [%rd48+2048];
	add.s32 	%r318, %r317, %r316;
	ld.global.u32 	%r319, [%rd48+3072];
	add.s32 	%r452, %r319, %r318;
	add.s32 	%r441, %r441, 1024;
$L__BB12_16:
	setp.eq.s32 	%p32, %r25, 0;
	@%p32 bra 	$L__BB12_19;
	neg.s32 	%r449, %r25;
$L__BB12_18:
	.pragma "nounroll";
	mul.wide.s32 	%rd49, %r441, 4;
	add.s64 	%rd50, %rd2, %rd49;
	ld.global.u32 	%r320, [%rd50];
	add.s32 	%r452, %r320, %r452;
	add.s32 	%r441, %r441, 256;
	add.s32 	%r449, %r449, 1;
	setp.ne.s32 	%p33, %r449, 0;
	@%p33 bra 	$L__BB12_18;
$L__BB12_19:
	setp.lt.u64 	%p34, %rd19, 256;
	@%p34 bra 	$L__BB12_24;
	// begin inline asm
	mov.u32 %r384, %laneid;
	// end inline asm
	mov.b32 	%r387, 1;
	mov.b32 	%r408, 31;
	mov.b32 	%r409, -1;
	// begin inline asm
	shfl.sync.down.b32 %r385, %r452, %r387, %r408, %r409;
	// end inline asm
	setp.gt.s32 	%p50, %r384, 30;
	selp.b32 	%r410, 0, %r385, %p50;
	add.s32 	%r391, %r410, %r452;
	mov.b32 	%r392, 2;
	// begin inline asm
	shfl.sync.down.b32 %r390, %r391, %r392, %r408, %r409;
	// end inline asm
	setp.gt.s32 	%p51, %r384, 29;
	selp.b32 	%r411, 0, %r390, %p51;
	add.s32 	%r396, %r391, %r411;
	mov.b32 	%r397, 4;
	// begin inline asm
	shfl.sync.down.b32 %r395, %r396, %r397, %r408, %r409;
	// end inline asm
	setp.gt.s32 	%p52, %r384, 27;
	selp.b32 	%r412, 0, %r395, %p52;
	add.s32 	%r401, %r396, %r412;
	mov.b32 	%r402, 8;
	// begin inline asm
	shfl.sync.down.b32 %r400, %r401, %r402, %r408, %r409;
	// end inline asm
	setp.gt.s32 	%p53, %r384, 23;
	selp.b32 	%r413, 0, %r400, %p53;
	add.s32 	%r406, %r401, %r413;
	mov.b32 	%r407, 16;
	// begin inline asm
	shfl.sync.down.b32 %r405, %r406, %r407, %r408, %r409;
	// end inline asm
	setp.gt.s32 	%p54, %r384, 15;
	selp.b32 	%r414, 0, %r405, %p54;
	add.s32 	%r470, %r406, %r414;
	setp.ne.s32 	%p55, %r384, 0;
	@%p55 bra 	$L__BB12_22;
	shr.u32 	%r415, %r2, 3;
	and.b32  	%r416, %r415, 124;
	mov.u32 	%r417, _ZZN3cub18CUB_300001_SM_10006detail6reduce28DeviceReduceSingleTileKernelINS2_10policy_hubIiyN4cuda3std3__44plusIiEEE10Policy1000EN6thrust24THRUST_300001_SM_1000_NS6detail15normal_iteratorINSD_10device_ptrIiEEEEPiyS9_iiNS7_10__identityEEEvT0_T1_T2_T3_T4_T6_E12temp_storage;
	add.s32 	%r418, %r417, %r416;
	st.shared.u32 	[%r418+8], %r470;
$L__BB12_22:
	bar.sync 	0;
	setp.ne.s32 	%p56, %r2, 0;
	@%p56 bra 	$L__BB12_49;
	ld.shared.u32 	%r419, [_ZZN3cub18CUB_300001_SM_10006detail6reduce28DeviceReduceSingleTileKernelINS2_10policy_hubIiyN4cuda3std3__44plusIiEEE10Policy1000EN6thrust24THRUST_300001_SM_1000_NS6detail15normal_iteratorINSD_10device_ptrIiEEEEPiyS9_iiNS7_10__identityEEEvT0_T1_T2_T3_T4_T6_E12temp_storage+12];
	add.s32 	%r420, %r419, %r470;
	ld.shared.u32 	%r421, [_ZZN3cub18CUB_300001_SM_10006detail6reduce28DeviceReduceSingleTileKernelINS2_10policy_hubIiyN4cuda3std3__44plusIiEEE10Policy1000EN6thrust24THRUST_300001_SM_1000_NS6detail15normal_iteratorINSD_10device_ptrIiEEEEPiyS9_iiNS7_10__identityEEEvT0_T1_T2_T3_T4_T6_E12temp_storage+16];
	add.s32 	%r422, %r420, %r421;
	ld.shared.u32 	%r423, [_ZZN3cub18CUB_300001_SM_10006detail6reduce28DeviceReduceSingleTileKernelINS2_10policy_hubIiyN4cuda3std3__44plusIiEEE10Policy1000EN6thrust24THRUST_300001_SM_1000_NS6detail15normal_iteratorINSD_10device_ptrIiEEEEPiyS9_iiNS7_10__identityEEEvT0_T1_T2_T3_T4_T6_E12temp_storage+20];
	add.s32 	%r424, %r422, %r423;
	ld.shared.u32 	%r425, [_ZZN3cub18CUB_300001_SM_10006detail6reduce28DeviceReduceSingleTileKernelINS2_10policy_hubIiyN4cuda3std3__44plusIiEEE10Policy1000EN6thrust24THRUST_300001_SM_1000_NS6detail15normal_iteratorINSD_10device_ptrIiEEEEPiyS9_iiNS7_10__identityEEEvT0_T1_T2_T3_T4_T6_E12temp_storage+24];
	add.s32 	%r426, %r424, %r425;
	ld.shared.u32 	%r427, [_ZZN3cub18CUB_300001_SM_10006detail6reduce28DeviceReduceSingleTileKernelINS2_10policy_hubIiyN4cuda3std3__44plusIiEEE10Policy1000EN6thrust24THRUST_300001_SM_1000_NS6detail15normal_iteratorINSD_10device_ptrIiEEEEPiyS9_iiNS7_10__identityEEEvT0_T1_T2_T3_T4_T6_E12temp_storage+28];
	add.s32 	%r428, %r426, %r427;
	ld.shared.u32 	%r429, [_ZZN3cub18CUB_300001_SM_10006detail6reduce28DeviceReduceSingleTileKernelINS2_10policy_hubIiyN4cuda3std3__44plusIiEEE10Policy1000EN6thrust24THRUST_300001_SM_1000_NS6detail15normal_iteratorINSD_10device_ptrIiEEEEPiyS9_iiNS7_10__identityEEEvT0_T1_T2_T3_T4_T6_E12temp_storage+32];
	add.s32 	%r430, %r428, %r429;
	ld.shared.u32 	%r431, [_ZZN3cub18CUB_300001_SM_10006detail6reduce28DeviceReduceSingleTileKernelINS2_10policy_hubIiyN4cuda3std3__44plusIiEEE10Policy1000EN6thrust24THRUST_300001_SM_1000_NS6detail15normal_iteratorINSD_10device_ptrIiEEEEPiyS9_iiNS7_10__identityEEEvT0_T1_T2_T3_T4_T6_E12temp_storage+36];
	add.s32 	%r470, %r430, %r431;
	bra.uni 	$L__BB12_49;
$L__BB12_24:
	// begin inline asm
	mov.u32 %r321, %laneid;
	// end inline asm
	and.b32  	%r347, %r2, 992;
	add.s32 	%r348, %r347, 32;
	setp.gt.u32 	%p35, %r348, %r1;
	not.b32 	%r349, %r347;
	add.s32 	%r350, %r1, %r349;
	selp.b32 	%r345, %r350, 31, %p35;
	mov.b32 	%r324, 1;
	mov.b32 	%r346, -1;
	// begin inline asm
	shfl.sync.down.b32 %r322, %r452, %r324, %r345, %r346;
	// end inline asm
	setp.lt.s32 	%p36, %r321, %r345;
	selp.b32 	%r351, %r322, 0, %p36;
	add.s32 	%r328, %r351, %r452;
	mov.b32 	%r329, 2;
	// begin inline asm
	shfl.sync.down.b32 %r327, %r328, %r329, %r345, %r346;
	// end inline asm
	add.s32 	%r352, %r321, 2;
	setp.gt.s32 	%p37, %r352, %r345;
	selp.b32 	%r353, 0, %r327, %p37;
	add.s32 	%r333, %r328, %r353;
	mov.b32 	%r334, 4;
	// begin inline asm
	shfl.sync.down.b32 %r332, %r333, %r334, %r345, %r346;
	// end inline asm
	add.s32 	%r354, %r321, 4;
	setp.gt.s32 	%p38, %r354, %r345;
	selp.b32 	%r355, 0, %r332, %p38;
	add.s32 	%r338, %r333, %r355;
	mov.b32 	%r339, 8;
	// begin inline asm
	shfl.sync.down.b32 %r337, %r338, %r339, %r345, %r346;
	// end inline asm
	add.s32 	%r356, %r321, 8;
	setp.gt.s32 	%p39, %r356, %r345;
	selp.b32 	%r357, 0, %r337, %p39;
	add.s32 	%r343, %r338, %r357;
	mov.b32 	%r344, 16;
	// begin inline asm
	shfl.sync.down.b32 %r342, %r343, %r344, %r345, %r346;
	// end inline asm
	add.s32 	%r358, %r321, 16;
	setp.gt.s32 	%p40, %r358, %r345;
	selp.b32 	%r359, 0, %r342, %p40;
	add.s32 	%r470, %r343, %r359;
	setp.ne.s32 	%p41, %r321, 0;
	@%p41 bra 	$L__BB12_26;
	shr.u32 	%r360, %r2, 3;
	and.b32  	%r361, %r360, 124;
	mov.u32 	%r362, _ZZN3cub18CUB_300001_SM_10006detail6reduce28DeviceReduceSingleTileKernelINS2_10policy_hubIiyN4cuda3std3__44plusIiEEE10Policy1000EN6thrust24THRUST_300001_SM_1000_NS6detail15normal_iteratorINSD_10device_ptrIiEEEEPiyS9_iiNS7_10__identityEEEvT0_T1_T2_T3_T4_T6_E12temp_storage;
	add.s32 	%r363, %r362, %r361;
	st.shared.u32 	[%r363+8], %r470;
$L__BB12_26:
	bar.sync 	0;
	setp.ne.s32 	%p42, %r2, 0;
	@%p42 bra 	$L__BB12_49;
	setp.gt.u64 	%p43, %rd19, 32;
	ld.shared.u32 	%r364, [_ZZN3cub18CUB_300001_SM_10006detail6reduce28DeviceReduceSingleTileKernelINS2_10policy_hubIiyN4cuda3std3__44plusIiEEE10Policy1000EN6thrust24THRUST_300001_SM_1000_NS6detail15normal_iteratorINSD_10device_ptrIiEEEEPiyS9_iiNS7_10__identityEEEvT0_T1_T2_T3_T4_T6_E12temp_storage+12];
	selp.b32 	%r365, %r364, 0, %p43;
	add.s32 	%r366, %r365, %r470;
	setp.gt.u64 	%p44, %rd19, 64;
	ld.shared.u32 	%r367, [_ZZN3cub18CUB_300001_SM_10006detail6reduce28DeviceReduceSingleTileKernelINS2_10policy_hubIiyN4cuda3std3__44plusIiEEE10Policy1000EN6thrust24THRUST_300001_SM_1000_NS6detail15normal_iteratorINSD_10device_ptrIiEEEEPiyS9_iiNS7_10__identityEEEvT0_T1_T2_T3_T4_T6_E12temp_storage+16];
	selp.b32 	%r368, %r367, 0, %p44;
	add.s32 	%r369, %r366, %r368;
	setp.gt.u64 	%p45, %rd19, 96;
	ld.shared.u32 	%r370, [_ZZN3cub18CUB_300001_SM_10006detail6reduce28DeviceReduceSingleTileKernelINS2_10policy_hubIiyN4cuda3std3__44plusIiEEE10Policy1000EN6thrust24THRUST_300001_SM_1000_NS6detail15normal_iteratorINSD_10device_ptrIiEEEEPiyS9_iiNS7_10__identityEEEvT0_T1_T2_T3_T4_T6_E12temp_storage+20];
	selp.b32 	%r371, %r370, 0, %p45;
	add.s32 	%r372, %r369, %r371;
	setp.gt.u64 	%p46, %rd19, 128;
	ld.shared.u32 	%r373, [_ZZN3cub18CUB_300001_SM_10006detail6reduce28DeviceReduceSingleTileKernelINS2_10policy_hubIiyN4cuda3std3__44plusIiEEE10Policy1000EN6thrust24THRUST_300001_SM_1000_NS6detail15normal_iteratorINSD_10device_ptrIiEEEEPiyS9_iiNS7_10__identityEEEvT0_T1_T2_T3_T4_T6_E12temp_storage+24];
	selp.b32 	%r374, %r373, 0, %p46;
	add.s32 	%r375, %r372, %r374;
	setp.gt.u64 	%p47, %rd19, 160;
	ld.shared.u32 	%r376, [_ZZN3cub18CUB_300001_SM_10006detail6reduce28DeviceReduceSingleTileKernelINS2_10policy_hubIiyN4cuda3std3__44plusIiEEE10Policy1000EN6thrust24THRUST_300001_SM_1000_NS6detail15normal_iteratorINSD_10device_ptrIiEEEEPiyS9_iiNS7_10__identityEEEvT0_T1_T2_T3_T4_T6_E12temp_storage+28];
	selp.b32 	%r377, %r376, 0, %p47;
	add.s32 	%r378, %r375, %r377;
	setp.gt.u64 	%p48, %rd19, 192;
	ld.shared.u32 	%r379, [_ZZN3cub18CUB_300001_SM_10006detail6reduce28DeviceReduceSingleTileKernelINS2_10policy_hubIiyN4cuda3std3__44plusIiEEE10Policy1000EN6thrust24THRUST_300001_SM_1000_NS6detail15normal_iteratorINSD_10device_ptrIiEEEEPiyS9_iiNS7_10__identityEEEvT0_T1_T2_T3_T4_T6_E12temp_storage+32];
	selp.b32 	%r380, %r379, 0, %p48;
	add.s32 	%r381, %r378, %r380;
	setp.gt.u64 	%p49, %rd19, 224;
	ld.shared.u32 	%r382, [_ZZN3cub18CUB_300001_SM_10006detail6reduce28DeviceReduceSingleTileKernelINS2_10policy_hubIiyN4cuda3std3__44plusIiEEE10Policy1000EN6thrust24THRUST_300001_SM_1000_NS6detail15normal_iteratorINSD_10device_ptrIiEEEEPiyS9_iiNS7_10__identityEEEvT0_T1_T2_T3_T4_T6_E12temp_storage+36];
	selp.b32 	%r383, %r382, 0, %p49;
	add.s32 	%r470, %r381, %r383;
	bra.uni 	$L__BB12_49;
$L__BB12_28:
	mov.u32 	%r43, %tid.x;
	cvt.u64.u32 	%rd6, %r43;
	mul.wide.u32 	%rd22, %r43, 4;
	add.s64 	%rd7, %rd2, %rd22;
	ld.global.u32 	%r82, [%rd7];
	ld.global.u32 	%r83, [%rd7+1024];
	ld.global.u32 	%r84, [%rd7+2048];
	ld.global.u32 	%r85, [%rd7+3072];
	ld.global.u32 	%r86, [%rd7+4096];
	ld.global.u32 	%r87, [%rd7+5120];
	ld.global.u32 	%r88, [%rd7+6144];
	ld.global.u32 	%r89, [%rd7+7168];
	ld.global.u32 	%r90, [%rd7+8192];
	ld.global.u32 	%r91, [%rd7+9216];
	ld.global.u32 	%r92, [%rd7+10240];
	ld.global.u32 	%r93, [%rd7+11264];
	ld.global.u32 	%r94, [%rd7+12288];
	ld.global.u32 	%r95, [%rd7+13312];
	ld.global.u32 	%r96, [%rd7+14336];
	ld.global.u32 	%r97, [%rd7+15360];
	add.s32 	%r98, %r83, %r82;
	add.s32 	%r99, %r84, %r98;
	add.s32 	%r100, %r85, %r99;
	add.s32 	%r101, %r86, %r100;
	add.s32 	%r102, %r87, %r101;
	add.s32 	%r103, %r88, %r102;
	add.s32 	%r104, %r89, %r103;
	add.s32 	%r105, %r90, %r104;
	add.s32 	%r106, %r91, %r105;
	add.s32 	%r107, %r92, %r106;
	add.s32 	%r108, %r93, %r107;
	add.s32 	%r109, %r94, %r108;
	add.s32 	%r110, %r95, %r109;
	add.s32 	%r111, %r96, %r110;
	add.s32 	%r469, %r97, %r111;
	add.s64 	%rd8, %rd19, -4096;
	setp.lt.u64 	%p3, %rd8, 4096;
	mov.b64 	%rd53, 4096;
	@%p3 bra 	$L__BB12_32;
	mov.b64 	%rd53, 4096;
$L__BB12_30:
	shl.b64 	%rd24, %rd53, 2;
	add.s64 	%rd25, %rd7, %rd24;
	ld.global.u32 	%r112, [%rd25];
	ld.global.u32 	%r113, [%rd25+1024];
	ld.global.u32 	%r114, [%rd25+2048];
	ld.global.u32 	%r115, [%rd25+3072];
	ld.global.u32 	%r116, [%rd25+4096];
	ld.global.u32 	%r117, [%rd25+5120];
	ld.global.u32 	%r118, [%rd25+6144];
	ld.global.u32 	%r119, [%rd25+7168];
	ld.global.u32 	%r120, [%rd25+8192];
	ld.global.u32 	%r121, [%rd25+9216];
	ld.global.u32 	%r122, [%rd25+10240];
	ld.global.u32 	%r123, [%rd25+11264];
	ld.global.u32 	%r124, [%rd25+12288];
	ld.global.u32 	%r125, [%rd25+13312];
	ld.global.u32 	%r126, [%rd25+14336];
	ld.global.u32 	%r127, [%rd25+15360];
	add.s32 	%r128, %r112, %r469;
	add.s32 	%r129, %r113, %r128;
	add.s32 	%r130, %r114, %r129;
	add.s32 	%r131, %r115, %r130;
	add.s32 	%r132, %r116, %r131;
	add.s32 	%r133, %r117, %r132;
	add.s32 	%r134, %r118, %r133;
	add.s32 	%r135, %r119, %r134;
	add.s32 	%r136, %r120, %r135;
	add.s32 	%r137, %r121, %r136;
	add.s32 	%r138, %r122, %r137;
	add.s32 	%r139, %r123, %r138;
	add.s32 	%r140, %r124, %r139;
	add.s32 	%r141, %r125, %r140;
	add.s32 	%r142, %r126, %r141;
	add.s32 	%r469, %r127, %r142;
	sub.s64 	%rd26, %rd19, %rd53;
	setp.lt.u64 	%p4, %rd26, 4096;
	@%p4 bra 	$L__BB12_45;
	add.s64 	%rd53, %rd53, 4096;
	setp.le.u64 	%p5, %rd53, %rd8;
	@%p5 bra 	$L__BB12_30;
$L__BB12_32:
	setp.le.u64 	%p6, %rd19, %rd53;
	cvt.u32.u64 	%r143, %rd53;
	cvt.u32.u64 	%r144, %rd19;
	sub.s32 	%r145, %r144, %r143;
	setp.ge.s32 	%p7, %r43, %r145;
	or.pred  	%p8, %p6, %p7;
	@%p8 bra 	$L__BB12_45;
	not.b32 	%r149, %r43;
	add.s32 	%r150, %r149, %r144;
	sub.s32 	%r152, %r150, %r143;
	shr.u32 	%r153, %r152, 8;
	add.s32 	%r48, %r153, 1;
	and.b32  	%r49, %r48, 15;
	setp.lt.u32 	%p9, %r152, 3840;
	mov.u32 	%r459, %r43;
	@%p9 bra 	$L__BB12_36;
	and.b32  	%r154, %r48, 33554416;
	neg.s32 	%r455, %r154;
	add.s64 	%rd27, %rd53, %rd6;
	shl.b64 	%rd28, %rd27, 2;
	add.s64 	%rd29, %rd28, %rd2;
	add.s64 	%rd54, %rd29, 8192;
	mov.u32 	%r459, %r43;
$L__BB12_35:
	.pragma "nounroll";
	ld.global.u32 	%r155, [%rd54+-8192];
	add.s32 	%r156, %r155, %r469;
	ld.global.u32 	%r157, [%rd54+-7168];
	add.s32 	%r158, %r157, %r156;
	ld.global.u32 	%r159, [%rd54+-6144];
	add.s32 	%r160, %r159, %r158;
	ld.global.u32 	%r161, [%rd54+-5120];
	add.s32 	%r162, %r161, %r160;
	ld.global.u32 	%r163, [%rd54+-4096];
	add.s32 	%r164, %r163, %r162;
	ld.global.u32 	%r165, [%rd54+-3072];
	add.s32 	%r166, %r165, %r164;
	ld.global.u32 	%r167, [%rd54+-2048];
	add.s32 	%r168, %r167, %r166;
	ld.global.u32 	%r169, [%rd54+-1024];
	add.s32 	%r170, %r169, %r168;
	ld.global.u32 	%r171, [%rd54];
	add.s32 	%r172, %r171, %r170;
	ld.global.u32 	%r173, [%rd54+1024];
	add.s32 	%r174, %r173, %r172;
	ld.global.u32 	%r175, [%rd54+2048];
	add.s32 	%r176, %r175, %r174;
	ld.global.u32 	%r177, [%rd54+3072];
	add.s32 	%r178, %r177, %r176;
	ld.global.u32 	%r179, [%rd54+4096];
	add.s32 	%r180, %r179, %r178;
	ld.global.u32 	%r181, [%rd54+5120];
	add.s32 	%r182, %r181, %r180;
	ld.global.u32 	%r183, [%rd54+6144];
	add.s32 	%r184, %r183, %r182;
	ld.global.u32 	%r185, [%rd54+7168];
	add.s32 	%r469, %r185, %r184;
	add.s32 	%r459, %r459, 4096;
	add.s32 	%r455, %r455, 16;
	add.s64 	%rd54, %rd54, 16384;
	setp.ne.s32 	%p10, %r455, 0;
	@%p10 bra 	$L__BB12_35;
$L__BB12_36:
	setp.eq.s32 	%p11, %r49, 0;
	@%p11 bra 	$L__BB12_45;
	and.b32  	%r60, %r48, 7;
	setp.lt.u32 	%p12, %r49, 8;
	@%p12 bra 	$L__BB12_39;
	cvt.u64.u32 	%rd30, %r459;
	add.s64 	%rd31, %rd53, %rd30;
	shl.b64 	%rd32, %rd31, 2;
	add.s64 	%rd33, %rd2, %rd32;
	ld.global.u32 	%r187, [%rd33];
	add.s32 	%r188, %r187, %r469;
	ld.global.u32 	%r189, [%rd33+1024];
	add.s32 	%r190, %r189, %r188;
	ld.global.u32 	%r191, [%rd33+2048];
	add.s32 	%r192, %r191, %r190;
	ld.global.u32 	%r193, [%rd33+3072];
	add.s32 	%r194, %r193, %r192;
	ld.global.u32 	%r195, [%rd33+4096];
	add.s32 	%r196, %r195, %r194;
	ld.global.u32 	%r197, [%rd33+5120];
	add.s32 	%r198, %r197, %r196;
	ld.global.u32 	%r199, [%rd33+6144];
	add.s32 	%r200, %r199, %r198;
	ld.global.u32 	%r201, [%rd33+7168];
	add.s32 	%r469, %r201, %r200;
	add.s32 	%r459, %r459, 2048;
$L__BB12_39:
	setp.eq.s32 	%p13, %r60, 0;
	@%p13 bra 	$L__BB12_45;
	and.b32  	%r66, %r48, 3;
	setp.lt.u32 	%p14, %r60, 4;
	@%p14 bra 	$L__BB12_42;
	cvt.u64.u32 	%rd34, %r459;
	add.s64 	%rd35, %rd53, %rd34;
	shl.b64 	%rd36, %rd35, 2;
	add.s64 	%rd37, %rd2, %rd36;
	ld.global.u32 	%r203, [%rd37];
	add.s32 	%r204, %r203, %r469;
	ld.global.u32 	%r205, [%rd37+1024];
	add.s32 	%r206, %r205, %r204;
	ld.global.u32 	%r207, [%rd37+2048];
	add.s32 	%r208, %r207, %r206;
	ld.global.u32 	%r209, [%rd37+3072];
	add.s32 	%r469, %r209, %r208;
	add.s32 	%r459, %r459, 1024;
$L__BB12_42:
	setp.eq.s32 	%p15, %r66, 0;
	@%p15 bra 	$L__BB12_45;
	cvt.u64.u32 	%rd38, %r459;
	add.s64 	%rd39, %rd53, %rd38;
	shl.b64 	%rd40, %rd39, 2;
	add.s64 	%rd55, %rd2, %rd40;
	neg.s32 	%r467, %r66;
$L__BB12_44:
	.pragma "nounroll";
	ld.global.u32 	%r210, [%rd55];
	add.s32 	%r469, %r210, %r469;
	add.s64 	%rd55, %rd55, 1024;
	add.s32 	%r467, %r467, 1;
	setp.ne.s32 	%p16, %r467, 0;
	@%p16 bra 	$L__BB12_44;
$L__BB12_45:
	// begin inline asm
	mov.u32 %r211, %laneid;
	// end inline asm
	mov.b32 	%r214, 1;
	mov.b32 	%r235, 31;
	mov.b32 	%r236, -1;
	// begin inline asm
	shfl.sync.down.b32 %r212, %r469, %r214, %r235, %r236;
	// end inline asm
	setp.gt.s32 	%p17, %r211, 30;
	selp.b32 	%r237, 0, %r212, %p17;
	add.s32 	%r218, %r237, %r469;
	mov.b32 	%r219, 2;
	// begin inline asm
	shfl.sync.down.b32 %r217, %r218, %r219, %r235, %r236;
	// end inline asm
	setp.gt.s32 	%p18, %r211, 29;
	selp.b32 	%r238, 0, %r217, %p18;
	add.s32 	%r223, %r218, %r238;
	mov.b32 	%r224, 4;
	// begin inline asm
	shfl.sync.down.b32 %r222, %r223, %r224, %r235, %r236;
	// end inline asm
	setp.gt.s32 	%p19, %r211, 27;
	selp.b32 	%r239, 0, %r222, %p19;
	add.s32 	%r228, %r223, %r239;
	mov.b32 	%r229, 8;
	// begin inline asm
	shfl.sync.down.b32 %r227, %r228, %r229, %r235, %r236;
	// end inline asm
	setp.gt.s32 	%p20, %r211, 23;
	selp.b32 	%r240, 0, %r227, %p20;
	add.s32 	%r233, %r228, %r240;
	mov.b32 	%r234, 16;
	// begin inline asm
	shfl.sync.down.b32 %r232, %r233, %r234, %r235, %r236;
	// end inline asm
	setp.gt.s32 	%p21, %r211, 15;
	selp.b32 	%r241, 0, %r232, %p21;
	add.s32 	%r470, %r233, %r241;
	setp.ne.s32 	%p22, %r211, 0;
	@%p22 bra 	$L__BB12_47;
	shr.u32 	%r242, %r43, 3;
	and.b32  	%r243, %r242, 124;
	mov.u32 	%r244, _ZZN3cub18CUB_300001_SM_10006detail6reduce28DeviceReduceSingleTileKernelINS2_10policy_hubIiyN4cuda3std3__44plusIiEEE10Policy1000EN6thrust24THRUST_300001_SM_1000_NS6detail15normal_iteratorINSD_10device_ptrIiEEEEPiyS9_iiNS7_10__identityEEEvT0_T1_T2_T3_T4_T6_E12temp_storage;
	add.s32 	%r245, %r244, %r243;
	st.shared.u32 	[%r245+8], %r470;
$L__BB12_47:
	bar.sync 	0;
	setp.ne.s32 	%p23, %r43, 0;
	@%p23 bra 	$L__BB12_49;
	ld.shared.u32 	%r246, [_ZZN3cub18CUB_300001_SM_10006detail6reduce28DeviceReduceSingleTileKernelINS2_10policy_hubIiyN4cuda3std3__44plusIiEEE10Policy1000EN6thrust24THRUST_300001_SM_1000_NS6detail15normal_iteratorINSD_10device_ptrIiEEEEPiyS9_iiNS7_10__identityEEEvT0_T1_T2_T3_T4_T6_E12temp_storage+12];
	add.s32 	%r247, %r246, %r470;
	ld.shared.u32 	%r248, [_ZZN3cub18CUB_300001_SM_10006detail6reduce28DeviceReduceSingleTileKernelINS2_10policy_hubIiyN4cuda3std3__44plusIiEEE10Policy1000EN6thrust24THRUST_300001_SM_1000_NS6detail15normal_iteratorINSD_10device_ptrIiEEEEPiyS9_iiNS7_10__identityEEEvT0_T1_T2_T3_T4_T6_E12temp_storage+16];
	add.s32 	%r249, %r247, %r248;
	ld.shared.u32 	%r250, [_ZZN3cub18CUB_300001_SM_10006detail6reduce28DeviceReduceSingleTileKernelINS2_10policy_hubIiyN4cuda3std3__44plusIiEEE10Policy1000EN6thrust24THRUST_300001_SM_1000_NS6detail15normal_iteratorINSD_10device_ptrIiEEEEPiyS9_iiNS7_10__identityEEEvT0_T1_T2_T3_T4_T6_E12temp_storage+20];
	add.s32 	%r251, %r249, %r250;
	ld.shared.u32 	%r252, [_ZZN3cub18CUB_300001_SM_10006detail6reduce28DeviceReduceSingleTileKernelINS2_10policy_hubIiyN4cuda3std3__44plusIiEEE10Policy1000EN6thrust24THRUST_300001_SM_1000_NS6detail15normal_iteratorINSD_10device_ptrIiEEEEPiyS9_iiNS7_10__identityEEEvT0_T1_T2_T3_T4_T6_E12temp_storage+24];
	add.s32 	%r253, %r251, %r252;
	ld.shared.u32 	%r254, [_ZZN3cub18CUB_300001_SM_10006detail6reduce28DeviceReduceSingleTileKernelINS2_10policy_hubIiyN4cuda3std3__44plusIiEEE10Policy1000EN6thrust24THRUST_300001_SM_1000_NS6detail15normal_iteratorINSD_10device_ptrIiEEEEPiyS9_iiNS7_10__identityEEEvT0_T1_T2_T3_T4_T6_E12temp_storage+28];
	add.s32 	%r255, %r253, %r254;
	ld.shared.u32 	%r256, [_ZZN3cub18CUB_300001_SM_10006detail6reduce28DeviceReduceSingleTileKernelINS2_10policy_hubIiyN4cuda3std3__44plusIiEEE10Policy1000EN6thrust24THRUST_300001_SM_1000_NS6detail15normal_iteratorINSD_10device_ptrIiEEEEPiyS9_iiNS7_10__identityEEEvT0_T1_T2_T3_T4_T6_E12temp_storage+32];
	add.s32 	%r257, %r255, %r256;
	ld.shared.u32 	%r258, [_ZZN3cub18CUB_300001_SM_10006detail6reduce28DeviceReduceSingleTileKernelINS2_10policy_hubIiyN4cuda3std3__44plusIiEEE10Policy1000EN6thrust24THRUST_300001_SM_1000_NS6detail15normal_iteratorINSD_10device_ptrIiEEEEPiyS9_iiNS7_10__identityEEEvT0_T1_T2_T3_T4_T6_E12temp_storage+36];
	add.s32 	%r470, %r257, %r258;
$L__BB12_49:
	mov.u32 	%r432, %tid.x;
	setp.ne.s32 	%p57, %r432, 0;
	@%p57 bra 	$L__BB12_51;
	add.s32 	%r433, %r470, %r81;
	st.global.u32 	[%rd1], %r433;
$L__BB12_51:
	ret;

}
	// .globl	_ZN3cub18CUB_300001_SM_10006detail6reduce18DeviceReduceKernelINS2_10policy_hubIiyN4cuda3std3__44plusIiEEE10Policy1000EN6thrust24THRUST_300001_SM_1000_NS6detail15normal_iteratorINSD_10device_ptrIiEEEEyS9_iNS7_10__identityEEEvT0_PT3_T1_NS0_13GridEvenShareISN_EET2_T4_
.visible .entry _ZN3cub18CUB_300001_SM_10006detail6reduce18DeviceReduceKernelINS2_10policy_hubIiyN4cuda3std3__44plusIiEEE10Policy1000EN6thrust24THRUST_300001_SM_1000_NS6detail15normal_iteratorINSD_10device_ptrIiEEEEyS9_iNS7_10__identityEEEvT0_PT3_T1_NS0_13GridEvenShareISN_EET2_T4_(
	.param .align 8 .b8 _ZN3cub18CUB_300001_SM_10006detail6reduce18DeviceReduceKernelINS2_10policy_hubIiyN4cuda3std3__44plusIiEEE10Policy1000EN6thrust24THRUST_300001_SM_1000_NS6detail15normal_iteratorINSD_10device_ptrIiEEEEyS9_iNS7_10__identityEEEvT0_PT3_T1_NS0_13GridEvenShareISN_EET2_T4__param_0[8],
	.param .u64 .ptr .align 1 _ZN3cub18CUB_300001_SM_10006detail6reduce18DeviceReduceKernelINS2_10policy_hubIiyN4cuda3std3__44plusIiEEE10Policy1000EN6thrust24THRUST_300001_SM_1000_NS6detail15normal_iteratorINSD_10device_ptrIiEEEEyS9_iNS7_10__identityEEEvT0_PT3_T1_NS0_13GridEvenShareISN_EET2_T4__param_1,
	.param .u64 _ZN3cub18CUB_300001_SM_10006detail6reduce18DeviceReduceKernelINS2_10policy_hubIiyN4cuda3std3__44plusIiEEE10Policy1000EN6thrust24THRUST_300001_SM_1000_NS6detail15normal_iteratorINSD_10device_ptrIiEEEEyS9_iNS7_10__identityEEEvT0_PT3_T1_NS0_13GridEvenShareISN_EET2_T4__param_2,
	.param .align 8 .b8 _ZN3cub18CUB_300001_SM_10006detail6reduce18DeviceReduceKernelINS2_10policy_hubIiyN4cuda3std3__44plusIiEEE10Policy1000EN6thrust24THRUST_300001_SM_1000_NS6detail15normal_iteratorINSD_10device_ptrIiEEEEyS9_iNS7_10__identityEEEvT0_PT3_T1_NS0_13GridEvenShareISN_EET2_T4__param_3[72],
	.param .align 1 .b8 _ZN3cub18CUB_300001_SM_10006detail6reduce18DeviceReduceKernelINS2_10policy_hubIiyN4cuda3std3__44plusIiEEE10Policy1000EN6thrust24THRUST_300001_SM_1000_NS6detail15normal_iteratorINSD_10device_ptrIiEEEEyS9_iNS7_10__identityEEEvT0_PT3_T1_NS0_13GridEvenShareISN_EET2_T4__param_4[1],
	.param .align 1 .b8 _ZN3cub18CUB_300001_SM_10006detail6reduce18DeviceReduceKernelINS2_10policy_hubIiyN4cuda3std3__44plusIiEEE10Policy1000EN6thrust24THRUST_300001_SM_1000_NS6detail15normal_iteratorINSD_10device_ptrIiEEEEyS9_iNS7_10__identityEEEvT0_PT3_T1_NS0_13GridEvenShareISN_EET2_T4__param_5[1]
)
.maxntid 256
{
	.reg .pred 	%p<57>;
	.reg .b16 	%rs<4>;
	.reg .b32 	%r<502>;
	.reg .b64 	%rd<78>;
	// demoted variable
	.shared .align 4 .b8 _ZZN3cub18CUB_300001_SM_10006detail6reduce18DeviceReduceKernelINS2_10policy_hubIiyN4cuda3std3__44plusIiEEE10Policy1000EN6thrust24THRUST_300001_SM_1000_NS6detail15normal_iteratorINSD_10device_ptrIiEEEEyS9_iNS7_10__identityEEEvT0_PT3_T1_NS0_13GridEvenShareISN_EET2_T4_E12temp_storage[44];
	ld.param.u64 	%rd1, [_ZN3cub18CUB_300001_SM_10006detail6reduce18DeviceReduceKernelINS2_10policy_hubIiyN4cuda3std3__44plusIiEEE10Policy1000EN6thrust24THRUST_300001_SM_1000_NS6detail15normal_iteratorINSD_10device_ptrIiEEEEyS9_iNS7_10__identityEEEvT0_PT3_T1_NS0_13GridEvenShareISN_EET2_T4__param_3+32];
	ld.param.u32 	%r1, [_ZN3cub18CUB_300001_SM_10006detail6reduce18DeviceReduceKernelINS2_10policy_hubIiyN4cuda3std3__44plusIiEEE10Policy1000EN6thrust24THRUST_300001_SM_1000_NS6detail15normal_iteratorINSD_10device_ptrIiEEEEyS9_iNS7_10__identityEEEvT0_PT3_T1_NS0_13GridEvenShareISN_EET2_T4__param_3+40];
	ld.param.u64 	%rd25, [_ZN3cub18CUB_300001_SM_10006detail6reduce18DeviceReduceKernelINS2_10policy_hubIiyN4cuda3std3__44plusIiEEE10Policy1000EN6thrust24THRUST_300001_SM_1000_NS6detail15normal_iteratorINSD_10device_ptrIiEEEEyS9_iNS7_10__identityEEEvT0_PT3_T1_NS0_13GridEvenShareISN_EET2_T4__param_0];
	cvta.to.global.u64 	%rd2, %rd25;
	mov.u32 	%r2, %ctaid.x;
	shl.b32 	%r88, %r1, 12;
	cvt.s64.s32 	%rd3, %r88;
	shl.b32 	%r89, %r2, 12;
	cvt.u64.u32 	%rd4, %r89;
	sub.s64 	%rd5, %rd1, %rd4;
	setp.gt.u64 	%p1, %rd5, 4095;
	@%p1 bra 	$L__BB13_25;
	cvt.u32.u64 	%r287, %rd4;
	cvt.u32.u64 	%r3, %rd1;
	sub.s32 	%r4, %r3, %r287;
	mov.u32 	%r5, %tid.x;
	setp.ge.s32 	%p23, %r5, %r4;
	mov.b32 	%r482, 0;
	mov.u32 	%r471, %r5;
	@%p23 bra 	$L__BB13_3;
	add.s32 	%r289, %r287, %r5;
	mul.wide.u32 	%rd51, %r289, 4;
	add.s64 	%rd52, %rd2, %rd51;
	ld.global.u32 	%r482, [%rd52];
	add.s32 	%r471, %r5, 256;
$L__BB13_3:
	setp.ge.s32 	%p24, %r471, %r4;
	@%p24 bra 	$L__BB13_16;
	not.b32 	%r292, %r471;
	add.s32 	%r293, %r292, %r3;
	sub.s32 	%r294, %r293, %r287;
	shr.u32 	%r295, %r294, 8;
	add.s32 	%r10, %r295, 1;
	and.b32  	%r11, %r10, 15;
	setp.lt.u32 	%p25, %r294, 3840;
	@%p25 bra 	$L__BB13_7;
	and.b32  	%r296, %r10, 33554416;
	neg.s32 	%r467, %r296;
	mul.wide.u32 	%rd53, %r2, 16384;
	mul.wide.u32 	%rd54, %r471, 4;
	or.b64  	%rd55, %rd53, %rd54;
	add.s64 	%rd56, %rd55, %rd2;
	add.s64 	%rd72, %rd56, 8192;
$L__BB13_6:
	.pragma "nounroll";
	ld.global.u32 	%r297, [%rd72+-8192];
	add.s32 	%r298, %r297, %r482;
	ld.global.u32 	%r299, [%rd72+-7168];
	add.s32 	%r300, %r299, %r298;
	ld.global.u32 	%r301, [%rd72+-6144];
	add.s32 	%r302, %r301, %r300;
	ld.global.u32 	%r303, [%rd72+-5120];
	add.s32 	%r304, %r303, %r302;
	ld.global.u32 	%r305, [%rd72+-4096];
	add.s32 	%r306, %r305, %r304;
	ld.global.u32 	%r307, [%rd72+-3072];
	add.s32 	%r308, %r307, %r306;
	ld.global.u32 	%r309, [%rd72+-2048];
	add.s32 	%r310, %r309, %r308;
	ld.global.u32 	%r311, [%rd72+-1024];
	add.s32 	%r312, %r311, %r310;
	ld.global.u32 	%r313, [%rd72];
	add.s32 	%r314, %r313, %r312;
	ld.global.u32 	%r315, [%rd72+1024];
	add.s32 	%r316, %r315, %r314;
	ld.global.u32 	%r317, [%rd72+2048];
	add.s32 	%r318, %r317, %r316;
	ld.global.u32 	%r319, [%rd72+3072];
	add.s32 	%r320, %r319, %r318;
	ld.global.u32 	%r321, [%rd72+4096];
	add.s32 	%r322, %r321, %r320;
	ld.global.u32 	%r323, [%rd72+5120];
	add.s32 	%r324, %r323, %r322;
	ld.global.u32 	%r325, [%rd72+6144];
	add.s32 	%r326, %r325, %r324;
	ld.global.u32 	%r327, [%rd72+7168];
	add.s32 	%r482, %r327, %r326;
	add.s32 	%r471, %r471, 4096;
	add.s32 	%r467, %r467, 16;
	add.s64 	%rd72, %rd72, 16384;
	setp.ne.s32 	%p26, %r467, 0;
	@%p26 bra 	$L__BB13_6;
$L__BB13_7:
	setp.eq.s32 	%p27, %r11, 0;
	@%p27 bra 	$L__BB13_16;
	and.b32  	%r22, %r10, 7;
	setp.lt.u32 	%p28, %r11, 8;
	@%p28 bra 	$L__BB13_10;
	cvt.s64.s32 	%rd57, %r471;
	add.s64 	%rd58, %rd57, %rd4;
	shl.b64 	%rd59, %rd58, 2;
	add.s64 	%rd60, %rd2, %rd59;
	ld.global.u32 	%r329, [%rd60];
	add.s32 	%r330, %r329, %r482;
	ld.global.u32 	%r331, [%rd60+1024];
	add.s32 	%r332, %r331, %r330;
	ld.global.u32 	%r333, [%rd60+2048];
	add.s32 	%r334, %r333, %r332;
	ld.global.u32 	%r335, [%rd60+3072];
	add.s32 	%r336, %r335, %r334;
	ld.global.u32 	%r337, [%rd60+4096];
	add.s32 	%r338, %r337, %r336;
	ld.global.u32 	%r339, [%rd60+5120];
	add.s32 	%r340, %r339, %r338;
	ld.global.u32 	%r341, [%rd60+6144];
	add.s32 	%r342, %r341, %r340;
	ld.global.u32 	%r343, [%rd60+7168];
	add.s32 	%r482, %r343, %r342;
	add.s32 	%r471, %r471, 2048;
$L__BB13_10:
	setp.eq.s32 	%p29, %r22, 0;
	@%p29 bra 	$L__BB13_16;
	and.b32  	%r28, %r10, 3;
	setp.lt.u32 	%p30, %r22, 4;
	@%p30 bra 	$L__BB13_13;
	cvt.s64.s32 	%rd61, %r471;
	add.s64 	%rd62, %rd61, %rd4;
	shl.b64 	%rd63, %rd62, 2;
	add.s64 	%rd64, %rd2, %rd63;
	ld.global.u32 	%r345, [%rd64];
	add.s32 	%r346, %r345, %r482;
	ld.global.u32 	%r347, [%rd64+1024];
	add.s32 	%r348, %r347, %r346;
	ld.global.u32 	%r349, [%rd64+2048];
	add.s32 	%r350, %r349, %r348;
	ld.global.u32 	%r351, [%rd64+3072];
	add.s32 	%r482, %r351, %r350;
	add.s32 	%r471, %r471, 1024;
$L__BB13_13:
	setp.eq.s32 	%p31, %r28, 0;
	@%p31 bra 	$L__BB13_16;
	mul.wide.u32 	%rd65, %r2, 16384;
	add.s64 	%rd9, %rd2, %rd65;
	neg.s32 	%r479, %r28;
$L__BB13_15:
	.pragma "nounroll";
	mul.wide.s32 	%rd66, %r471, 4;
	add.s64 	%rd67, %rd9, %rd66;
	ld.global.u32 	%r352, [%rd67];
	add.s32 	%r482, %r352, %r482;
	add.s32 	%r471, %r471, 256;
	add.s32 	%r479, %r479, 1;
	setp.ne.s32 	%p32, %r479, 0;
	@%p32 bra 	$L__BB13_15;
$L__BB13_16:
	setp.lt.s32 	%p33, %r4, 256;
	@%p33 bra 	$L__BB13_21;
	// begin inline asm
	mov.u32 %r416, %laneid;
	// end inline asm
	mov.b32 	%r419, 1;
	mov.b32 	%r440, 31;
	mov.b32 	%r441, -1;
	// begin inline asm
	shfl.sync.down.b32 %r417, %r482, %r419, %r440, %r441;
	// end inline asm
	setp.gt.s32 	%p49, %r416, 30;
	selp.b32 	%r442, 0, %r417, %p49;
	add.s32 	%r423, %r442, %r482;
	mov.b32 	%r424, 2;
	// begin inline asm
	shfl.sync.down.b32 %r422, %r423, %r424, %r440, %r441;
	// end inline asm
	setp.gt.s32 	%p50, %r416, 29;
	selp.b32 	%r443, 0, %r422, %p50;
	add.s32 	%r428, %r423, %r443;
	mov.b32 	%r429, 4;
	// begin inline asm
	shfl.sync.down.b32 %r427, %r428, %r429, %r440, %r441;
	// end inline asm
	setp.gt.s32 	%p51, %r416, 27;
	selp.b32 	%r444, 0, %r427, %p51;
	add.s32 	%r433, %r428, %r444;
	mov.b32 	%r434, 8;
	// begin inline asm
	shfl.sync.down.b32 %r432, %r433, %r434, %r440, %r441;
	// end inline asm
	setp.gt.s32 	%p52, %r416, 23;
	selp.b32 	%r445, 0, %r432, %p52;
	add.s32 	%r438, %r433, %r445;
	mov.b32 	%r439, 16;
	// begin inline asm
	shfl.sync.down.b32 %r437, %r438, %r439, %r440, %r441;
	// end inline asm
	setp.gt.s32 	%p53, %r416, 15;
	selp.b32 	%r446, 0, %r437, %p53;
	add.s32 	%r501, %r438, %r446;
	setp.ne.s32 	%p54, %r416, 0;
	@%p54 bra 	$L__BB13_19;
	shr.u32 	%r447, %r5, 3;
	and.b32  	%r448, %r447, 124;
	mov.u32 	%r449, _ZZN3cub18CUB_300001_SM_10006detail6reduce18DeviceReduceKernelINS2_10policy_hubIiyN4cuda3std3__44plusIiEEE10Policy1000EN6thrust24THRUST_300001_SM_1000_NS6detail15normal_iteratorINSD_10device_ptrIiEEEEyS9_iNS7_10__identityEEEvT0_PT3_T1_NS0_13GridEvenShareISN_EET2_T4_E12temp_storage;
	add.s32 	%r450, %r449, %r448;
	st.shared.u32 	[%r450+8], %r501;
$L__BB13_19:
	bar.sync 	0;
	setp.ne.s32 	%p55, %r5, 0;
	@%p55 bra 	$L__BB13_46;
	ld.shared.u32 	%r451, [_ZZN3cub18CUB_300001_SM_10006detail6reduce18DeviceReduceKernelINS2_10policy_hubIiyN4cuda3std3__44plusIiEEE10Policy1000EN6thrust24THRUST_300001_SM_1000_NS6detail15normal_iteratorINSD_10device_ptrIiEEEEyS9_iNS7_10__identityEEEvT0_PT3_T1_NS0_13GridEvenShareISN_EET2_T4_E12temp_storage+12];
	add.s32 	%r452, %r451, %r501;
	ld.shared.u32 	%r453, [_ZZN3cub18CUB_300001_SM_10006detail6reduce18DeviceReduceKernelINS2_10policy_hubIiyN4cuda3std3__44plusIiEEE10Policy1000EN6thrust24THRUST_300001_SM_1000_NS6detail15normal_iteratorINSD_10device_ptrIiEEEEyS9_iNS7_10__identityEEEvT0_PT3_T1_NS0_13GridEvenShareISN_EET2_T4_E12temp_storage+16];
	add.s32 	%r454, %r452, %r453;
	ld.shared.u32 	%r455, [_ZZN3cub18CUB_300001_SM_10006detail6reduce18DeviceReduceKernelINS2_10policy_hubIiyN4cuda3std3__44plusIiEEE10Policy1000EN6thrust24THRUST_300001_SM_1000_NS6detail15normal_iteratorINSD_10device_ptrIiEEEEyS9_iNS7_10__identityEEEvT0_PT3_T1_NS0_13GridEvenShareISN_EET2_T4_E12temp_storage+20];
	add.s32 	%r456, %r454, %r455;
	ld.shared.u32 	%r457, [_ZZN3cub18CUB_300001_SM_10006detail6reduce18DeviceReduceKernelINS2_10policy_hubIiyN4cuda3std3__44plusIiEEE10Policy1000EN6thrust24THRUST_300001_SM_1000_NS6detail15normal_iteratorINSD_10device_ptrIiEEEEyS9_iNS7_10__identityEEEvT0_PT3_T1_NS0_13GridEvenShareISN_EET2_T4_E12temp_storage+24];
	add.s32 	%r458, %r456, %r457;
	ld.shared.u32 	%r459, [_ZZN3cub18CUB_300001_SM_10006detail6reduce18DeviceReduceKernelINS2_10policy_hubIiyN4cuda3std3__44plusIiEEE10Policy1000EN6thrust24THRUST_300001_SM_1000_NS6detail15normal_iteratorINSD_10device_ptrIiEEEEyS9_iNS7_10__identityEEEvT0_PT3_T1_NS0_13GridEvenShareISN_EET2_T4_E12temp_storage+28];
	add.s32 	%r460, %r458, %r459;
	ld.shared.u32 	%r461, [_ZZN3cub18CUB_300001_SM_10006detail6reduce18DeviceReduceKernelINS2_10policy_hubIiyN4cuda3std3__44plusIiEEE10Policy1000EN6thrust24THRUST_300001_SM_1000_NS6detail15normal_iteratorINSD_10device_ptrIiEEEEyS9_iNS7_10__identityEEEvT0_PT3_T1_NS0_13GridEvenShareISN_EET2_T4_E12temp_storage+32];
	add.s32 	%r462, %r460, %r461;
	ld.shared.u32 	%r463, [_ZZN3cub18CUB_300001_SM_10006detail6reduce18DeviceReduceKernelINS2_10policy_hubIiyN4cuda3std3__44plusIiEEE10Policy1000EN6thrust24THRUST_300001_SM_1000_NS6detail15normal_iteratorINSD_10device_ptrIiEEEEyS9_iNS7_10__identityEEEvT0_PT3_T1_NS0_13GridEvenShareISN_EET2_T4_E12temp_storage+36];
	add.s32 	%r501, %r462, %r463;
	bra.uni 	$L__BB13_46;
$L__BB13_21:
	// begin inline asm
	mov.u32 %r353, %laneid;
	// end inline asm
	and.b32  	%r379, %r5, 992;
	add.s32 	%r380, %r379, 32;
	setp.gt.s32 	%p34, %r380, %r4;
	not.b32 	%r381, %r379;
	add.s32 	%r382, %r4, %r381;
	selp.b32 	%r377, %r382, 31, %p34;
	mov.b32 	%r356, 1;
	mov.b32 	%r378, -1;
	// begin inline asm
	shfl.sync.down.b32 %r354, %r482, %r356, %r377, %r378;
	// end inline asm
	setp.lt.s32 	%p35, %r353, %r377;
	selp.b32 	%r383, %r354, 0, %p35;
	add.s32 	%r360, %r383, %r482;
	mov.b32 	%r361, 2;
	// begin inline asm
	shfl.sync.down.b32 %r359, %r360, %r361, %r377, %r378;
	// end inline asm
	add.s32 	%r384, %r353, 2;
	setp.gt.s32 	%p36, %r384, %r377;
	selp.b32 	%r385, 0, %r359, %p36;
	add.s32 	%r365, %r360, %r385;
	mov.b32 	%r366, 4;
	// begin inline asm
	shfl.sync.down.b32 %r364, %r365, %r366, %r377, %r378;
	// end inline asm
	add.s32 	%r386, %r353, 4;
	setp.gt.s32 	%p37, %r386, %r377;
	selp.b32 	%r387, 0, %r364, %p37;
	add.s32 	%r370, %r365, %r387;
	mov.b32 	%r371, 8;
	// begin inline asm
	shfl.sync.down.b32 %r369, %r370, %r371, %r377, %r378;
	// end inline asm
	add.s32 	%r388, %r353, 8;
	setp.gt.s32 	%p38, %r388, %r377;
	selp.b32 	%r389, 0, %r369, %p38;
	add.s32 	%r375, %r370, %r389;
	mov.b32 	%r376, 16;
	// begin inline asm
	shfl.sync.down.b32 %r374, %r375, %r376, %r377, %r378;
	// end inline asm
	add.s32 	%r390, %r353, 16;
	setp.gt.s32 	%p39, %r390, %r377;
	selp.b32 	%r391, 0, %r374, %p39;
	add.s32 	%r501, %r375, %r391;
	setp.ne.s32 	%p40, %r353, 0;
	@%p40 bra 	$L__BB13_23;
	shr.u32 	%r392, %r5, 3;
	and.b32  	%r393, %r392, 124;
	mov.u32 	%r394, _ZZN3cub18CUB_300001_SM_10006detail6reduce18DeviceReduceKernelINS2_10policy_hubIiyN4cuda3std3__44plusIiEEE10Policy1000EN6thrust24THRUST_300001_SM_1000_NS6detail15normal_iteratorINSD_10device_ptrIiEEEEyS9_iNS7_10__identityEEEvT0_PT3_T1_NS0_13GridEvenShareISN_EET2_T4_E12temp_storage;
	add.s32 	%r395, %r394, %r393;
	st.shared.u32 	[%r395+8], %r501;
$L__BB13_23:
	bar.sync 	0;
	setp.ne.s32 	%p41, %r5, 0;
	@%p41 bra 	$L__BB13_46;
	setp.gt.s32 	%p42, %r4, 32;
	ld.shared.u32 	%r396, [_ZZN3cub18CUB_300001_SM_10006detail6reduce18DeviceReduceKernelINS2_10policy_hubIiyN4cuda3std3__44plusIiEEE10Policy1000EN6thrust24THRUST_300001_SM_1000_NS6detail15normal_iteratorINSD_10device_ptrIiEEEEyS9_iNS7_10__identityEEEvT0_PT3_T1_NS0_13GridEvenShareISN_EET2_T4_E12temp_storage+12];
	selp.b32 	%r397, %r396, 0, %p42;
	add.s32 	%r398, %r397, %r501;
	setp.gt.s32 	%p43, %r4, 64;
	ld.shared.u32 	%r399, [_ZZN3cub18CUB_300001_SM_10006detail6reduce18DeviceReduceKernelINS2_10policy_hubIiyN4cuda3std3__44plusIiEEE10Policy1000EN6thrust24THRUST_300001_SM_1000_NS6detail15normal_iteratorINSD_10device_ptrIiEEEEyS9_iNS7_10__identityEEEvT0_PT3_T1_NS0_13GridEvenShareISN_EET2_T4_E12temp_storage+16];
	selp.b32 	%r400, %r399, 0, %p43;
	add.s32 	%r401, %r398, %r400;
	setp.gt.s32 	%p44, %r4, 96;
	ld.shared.u32 	%r402, [_ZZN3cub18CUB_300001_SM_10006detail6reduce18DeviceReduceKernelINS2_10policy_hubIiyN4cuda3std3__44plusIiEEE10Policy1000EN6thrust24THRUST_300001_SM_1000_NS6detail15normal_iteratorINSD_10device_ptrIiEEEEyS9_iNS7_10__identityEEEvT0_PT3_T1_NS0_13GridEvenShareISN_EET2_T4_E12temp_storage+20];
	selp.b32 	%r403, %r402, 0, %p44;
	add.s32 	%r404, %r401, %r403;
	setp.gt.s32 	%p45, %r4, 128;
	ld.shared.u32 	%r405, [_ZZN3cub18CUB_300001_SM_10006detail6reduce18DeviceReduceKernelINS2_10policy_hubIiyN4cuda3std3__44plusIiEEE10Policy1000EN6thrust24THRUST_300001_SM_1000_NS6detail15normal_iteratorINSD_10device_ptrIiEEEEyS9_iNS7_10__identityEEEvT0_PT3_T1_NS0_13GridEvenShareISN_EET2_T4_E12temp_storage+24];
	selp.b32 	%r406, %r405, 0, %p45;
	add.s32 	%r407, %r404, %r406;
	setp.gt.s32 	%p46, %r4, 160;
	ld.shared.u32 	%r408, [_ZZN3cub18CUB_300001_SM_10006detail6reduce18DeviceReduceKernelINS2_10policy_hubIiyN4cuda3std3__44plusIiEEE10Policy1000EN6thrust24THRUST_300001_SM_1000_NS6detail15normal_iteratorINSD_10device_ptrIiEEEEyS9_iNS7_10__identityEEEvT0_PT3_T1_NS0_13GridEvenShareISN_EET2_T4_E12temp_storage+28];
	selp.b32 	%r409, %r408, 0, %p46;
	add.s32 	%r410, %r407, %r409;
	setp.gt.s32 	%p47, %r4, 192;
	ld.shared.u32 	%r411, [_ZZN3cub18CUB_300001_SM_10006detail6reduce18DeviceReduceKernelINS2_10policy_hubIiyN4cuda3std3__44plusIiEEE10Policy1000EN6thrust24THRUST_300001_SM_1000_NS6detail15normal_iteratorINSD_10device_ptrIiEEEEyS9_iNS7_10__identityEEEvT0_PT3_T1_NS0_13GridEvenShareISN_EET2_T4_E12temp_storage+32];
	selp.b32 	%r412, %r411, 0, %p47;
	add.s32 	%r413, %r410, %r412;
	setp.gt.s32 	%p48, %r4, 224;
	ld.shared.u32 	%r414, [_ZZN3cub18CUB_300001_SM_10006detail6reduce18DeviceReduceKernelINS2_10policy_hubIiyN4cuda3std3__44plusIiEEE10Policy1000EN6thrust24THRUST_300001_SM_1000_NS6detail15normal_iteratorINSD_10device_ptrIiEEEEyS9_iNS7_10__identityEEEvT0_PT3_T1_NS0_13GridEvenShareISN_EET2_T4_E12temp_storage+36];
	selp.b32 	%r415, %r414, 0, %p48;
	add.s32 	%r501, %r413, %r415;
	bra.uni 	$L__BB13_46;
$L__BB13_25:
	cvt.u32.u64 	%r90, %rd4;
	mov.u32 	%r46, %tid.x;
	add.s32 	%r91, %r46, %r90;
	mul.wide.u32 	%rd26, %r91, 4;
	add.s64 	%rd27, %rd2, %rd26;
	ld.global.u32 	%r92, [%rd27];
	ld.global.u32 	%r93, [%rd27+1024];
	ld.global.u32 	%r94, [%rd27+2048];
	ld.global.u32 	%r95, [%rd27+3072];
	ld.global.u32 	%r96, [%rd27+4096];
	ld.global.u32 	%r97, [%rd27+5120];
	ld.global.u32 	%r98, [%rd27+6144];
	ld.global.u32 	%r99, [%rd27+7168];
	ld.global.u32 	%r100, [%rd27+8192];
	ld.global.u32 	%r101, [%rd27+9216];
	ld.global.u32 	%r102, [%rd27+10240];
	ld.global.u32 	%r103, [%rd27+11264];
	ld.global.u32 	%r104, [%rd27+12288];
	ld.global.u32 	%r105, [%rd27+13312];
	ld.global.u32 	%r106, [%rd27+14336];
	ld.global.u32 	%r107, [%rd27+15360];
	add.s32 	%r108, %r93, %r92;
	add.s32 	%r109, %r94, %r108;
	add.s32 	%r110, %r95, %r109;
	add.s32 	%r111, %r96, %r110;
	add.s32 	%r112, %r97, %r111;
	add.s32 	%r113, %r98, %r112;
	add.s32 	%r114, %r99, %r113;
	add.s32 	%r115, %r100, %r114;
	add.s32 	%r116, %r101, %r115;
	add.s32 	%r117, %r102, %r116;
	add.s32 	%r118, %r103, %r117;
	add.s32 	%r119, %r104, %r118;
	add.s32 	%r120, %r105, %r119;
	add.s32 	%r121, %r106, %r120;
	add.s32 	%r500, %r107, %r121;
	setp.lt.u64 	%p2, %rd5, %rd3;
	@%p2 bra 	$L__BB13_42;
	cvt.u32.u64 	%r123, %rd3;
	cvt.u64.u32 	%rd28, %r46;
	add.s64 	%rd74, %rd4, %rd3;
	cvt.u32.u64 	%r48, %rd1;
	not.b32 	%r125, %r46;
	add.s32 	%r126, %r125, %r48;
	sub.s32 	%r127, %r126, %r123;
	sub.s32 	%r483, %r127, %r90;
	add.s64 	%rd29, %rd74, %rd28;
	shl.b64 	%rd30, %rd29, 2;
	add.s64 	%rd31, %rd30, %rd2;
	add.s64 	%rd73, %rd31, 8192;
	mov.b32 	%r484, 0;
	shl.b32 	%r128, %r1, 12;
	mov.u64 	%rd75, %rd4;
$L__BB13_27:
	cvt.s64.s32 	%rd15, %r128;
	add.s64 	%rd75, %rd75, %rd15;
	add.s64 	%rd32, %rd1, -4096;
	setp.gt.u64 	%p3, %rd75, %rd32;
	@%p3 bra 	$L__BB13_29;
	shl.b32 	%r129, %r1, 12;
	cvt.s64.s32 	%rd33, %r129;
	cvt.u64.u32 	%rd34, %r46;
	add.s64 	%rd35, %rd75, %rd34;
	shl.b64 	%rd36, %rd35, 2;
	add.s64 	%rd37, %rd2, %rd36;
	ld.global.u32 	%r130, [%rd37];
	ld.global.u32 	%r131, [%rd37+1024];
	ld.global.u32 	%r132, [%rd37+2048];
	ld.global.u32 	%r133, [%rd37+3072];
	ld.global.u32 	%r134, [%rd37+4096];
	ld.global.u32 	%r135, [%rd37+5120];
	ld.global.u32 	%r136, [%rd37+6144];
	ld.global.u32 	%r137, [%rd37+7168];
	ld.global.u32 	%r138, [%rd37+8192];
	ld.global.u32 	%r139, [%rd37+9216];
	ld.global.u32 	%r140, [%rd37+10240];
	ld.global.u32 	%r141, [%rd37+11264];
	ld.global.u32 	%r142, [%rd37+12288];
	ld.global.u32 	%r143, [%rd37+13312];
	ld.global.u32 	%r144, [%rd37+14336];
	ld.global.u32 	%r145, [%rd37+15360];
	add.s32 	%r146, %r130, %r500;
	add.s32 	%r147, %r131, %r146;
	add.s32 	%r148, %r132, %r147;
	add.s32 	%r149, %r133, %r148;
	add.s32 	%r150, %r134, %r149;
	add.s32 	%r151, %r135, %r150;
	add.s32 	%r152, %r136, %r151;
	add.s32 	%r153, %r137, %r152;
	add.s32 	%r154, %r138, %r153;
	add.s32 	%r155, %r139, %r154;
	add.s32 	%r156, %r140, %r155;
	add.s32 	%r157, %r141, %r156;
	add.s32 	%r158, %r142, %r157;
	add.s32 	%r159, %r143, %r158;
	add.s32 	%r160, %r144, %r159;
	add.s32 	%r500, %r145, %r160;
	sub.s64 	%rd38, %rd1, %rd75;
	setp.lt.u64 	%p4, %rd38, %rd33;
	add.s32 	%r484, %r484, 1;
	add.s64 	%rd74, %rd74, %rd33;
	sub.s32 	%r483, %r483, %r129;
	mul.wide.s32 	%rd39, %r129, 4;
	add.s64 	%rd73, %rd73, %rd39;
	@%p4 bra 	$L__BB13_42;
	bra.uni 	$L__BB13_27;
$L__BB13_29:
	setp.le.u64 	%p5, %rd1, %rd75;
	cvt.u32.u64 	%r161, %rd75;
	cvt.u32.u64 	%r162, %rd1;
	sub.s32 	%r163, %r162, %r161;
	setp.ge.s32 	%p6, %r46, %r163;
	or.pred  	%p7, %p5, %p6;
	@%p7 bra 	$L__BB13_42;
	cvt.u32.u64 	%r166, %rd15;
	cvt.u32.u64 	%r167, %rd4;
	not.b32 	%r168, %r46;
	add.s32 	%r169, %r168, %r48;
	add.s32 	%r170, %r166, %r167;
	sub.s32 	%r171, %r169, %r170;
	mul.lo.s32 	%r172, %r1, %r484;
	shl.b32 	%r173, %r172, 12;
	sub.s32 	%r174, %r171, %r173;
	shr.u32 	%r175, %r174, 8;
	add.s32 	%r56, %r175, 1;
	and.b32  	%r57, %r56, 15;
	setp.lt.u32 	%p8, %r174, 3840;
	mov.u32 	%r490, %r46;
	@%p8 bra 	$L__BB13_33;
	shr.u32 	%r176, %r483, 8;
	add.s32 	%r177, %r176, 1;
	and.b32  	%r178, %r177, 33554416;
	neg.s32 	%r486, %r178;
	mov.u32 	%r490, %r46;
$L__BB13_32:
	.pragma "nounroll";
	ld.global.u32 	%r179, [%rd73+-8192];
	add.s32 	%r180, %r179, %r500;
	ld.global.u32 	%r181, [%rd73+-7168];
	add.s32 	%r182, %r181, %r180;
	ld.global.u32 	%r183, [%rd73+-6144];
	add.s32 	%r184, %r183, %r182;
	ld.global.u32 	%r185, [%rd73+-5120];
	add.s32 	%r186, %r185, %r184;
	ld.global.u32 	%r187, [%rd73+-4096];
	add.s32 	%r188, %r187, %r186;
	ld.global.u32 	%r189, [%rd73+-3072];
	add.s32 	%r190, %r189, %r188;
	ld.global.u32 	%r191, [%rd73+-2048];
	add.s32 	%r192, %r191, %r190;
	ld.global.u32 	%r193, [%rd73+-1024];
	add.s32 	%r194, %r193, %r192;
	ld.global.u32 	%r195, [%rd73];
	add.s32 	%r196, %r195, %r194;
	ld.global.u32 	%r197, [%rd73+1024];
	add.s32 	%r198, %r197, %r196;
	ld.global.u32 	%r199, [%rd73+2048];
	add.s32 	%r200, %r199, %r198;
	ld.global.u32 	%r201, [%rd73+3072];
	add.s32 	%r202, %r201, %r200;
	ld.global.u32 	%r203, [%rd73+4096];
	add.s32 	%r204, %r203, %r202;
	ld.global.u32 	%r205, [%rd73+5120];
	add.s32 	%r206, %r205, %r204;
	ld.global.u32 	%r207, [%rd73+6144];
	add.s32 	%r208, %r207, %r206;
	ld.global.u32 	%r209, [%rd73+7168];
	add.s32 	%r500, %r209, %r208;
	add.s32 	%r490, %r490, 4096;
	add.s32 	%r486, %r486, 16;
	add.s64 	%rd73, %rd73, 16384;
	setp.ne.s32 	%p9, %r486, 0;
	@%p9 bra 	$L__BB13_32;
$L__BB13_33:
	setp.eq.s32 	%p10, %r57, 0;
	@%p10 bra 	$L__BB13_42;
	and.b32  	%r68, %r56, 7;
	setp.lt.u32 	%p11, %r57, 8;
	@%p11 bra 	$L__BB13_36;
	cvt.u64.u32 	%rd40, %r490;
	add.s64 	%rd41, %rd75, %rd40;
	shl.b64 	%rd42, %rd41, 2;
	add.s64 	%rd43, %rd2, %rd42;
	ld.global.u32 	%r211, [%rd43];
	add.s32 	%r212, %r211, %r500;
	ld.global.u32 	%r213, [%rd43+1024];
	add.s32 	%r214, %r213, %r212;
	ld.global.u32 	%r215, [%rd43+2048];
	add.s32 	%r216, %r215, %r214;
	ld.global.u32 	%r217, [%rd43+3072];
	add.s32 	%r218, %r217, %r216;
	ld.global.u32 	%r219, [%rd43+4096];
	add.s32 	%r220, %r219, %r218;
	ld.global.u32 	%r221, [%rd43+5120];
	add.s32 	%r222, %r221, %r220;
	ld.global.u32 	%r223, [%rd43+6144];
	add.s32 	%r224, %r223, %r222;
	ld.global.u32 	%r225, [%rd43+7168];
	add.s32 	%r500, %r225, %r224;
	add.s32 	%r490, %r490, 2048;
$L__BB13_36:
	setp.eq.s32 	%p12, %r68, 0;
	@%p12 bra 	$L__BB13_42;
	setp.lt.u32 	%p13, %r68, 4;
	@%p13 bra 	$L__BB13_39;
	cvt.u64.u32 	%rd44, %r490;
	add.s64 	%rd45, %rd75, %rd44;
	shl.b64 	%rd46, %rd45, 2;
	add.s64 	%rd47, %rd2, %rd46;
	ld.global.u32 	%r227, [%rd47];
	add.s32 	%r228, %r227, %r500;
	ld.global.u32 	%r229, [%rd47+1024];
	add.s32 	%r230, %r229, %r228;
	ld.global.u32 	%r231, [%rd47+2048];
	add.s32 	%r232, %r231, %r230;
	ld.global.u32 	%r233, [%rd47+3072];
	add.s32 	%r500, %r233, %r232;
	add.s32 	%r490, %r490, 1024;
$L__BB13_39:
	and.b32  	%r234, %r56, 3;
	setp.eq.s32 	%p14, %r234, 0;
	@%p14 bra 	$L__BB13_42;
	cvt.u64.u32 	%rd48, %r490;
	add.s64 	%rd49, %rd48, %rd74;
	shl.b64 	%rd50, %rd49, 2;
	add.s64 	%rd77, %rd2, %rd50;
	cvt.u16.u32 	%rs1, %r483;
	shr.u16 	%rs2, %rs1, 8;
	add.s16 	%rs3, %rs2, 1;
	cvt.u32.u16 	%r235, %rs3;
	and.b32  	%r236, %r235, 3;
	neg.s32 	%r498, %r236;
$L__BB13_41:
	.pragma "nounroll";
	ld.global.u32 	%r237, [%rd77];
	add.s32 	%r500, %r237, %r500;
	add.s64 	%rd77, %rd77, 1024;
	add.s32 	%r498, %r498, 1;
	setp.ne.s32 	%p15, %r498, 0;
	@%p15 bra 	$L__BB13_41;
$L__BB13_42:
	// begin inline asm
	mov.u32 %r238, %laneid;
	// end inline asm
	mov.b32 	%r241, 1;
	mov.b32 	%r262, 31;
	mov.b32 	%r263, -1;
	// begin inline asm
	shfl.sync.down.b32 %r239, %r500, %r241, %r262, %r263;
	// end inline asm
	setp.gt.s32 	%p16, %r238, 30;
	selp.b32 	%r264, 0, %r239, %p16;
	add.s32 	%r245, %r264, %r500;
	mov.b32 	%r246, 2;
	// begin inline asm
	shfl.sync.down.b32 %r244, %r245, %r246, %r262, %r263;
	// end inline asm
	setp.gt.s32 	%p17, %r238, 29;
	selp.b32 	%r265, 0, %r244, %p17;
	add.s32 	%r250, %r245, %r265;
	mov.b32 	%r251, 4;
	// begin inline asm
	shfl.sync.down.b32 %r249, %r250, %r251, %r262, %r263;
	// end inline asm
	setp.gt.s32 	%p18, %r238, 27;
	selp.b32 	%r266, 0, %r249, %p18;
	add.s32 	%r255, %r250, %r266;
	mov.b32 	%r256, 8;
	// begin inline asm
	shfl.sync.down.b32 %r254, %r255, %r256, %r262, %r263;
	// end inline asm
	setp.gt.s32 	%p19, %r238, 23;
	selp.b32 	%r267, 0, %r254, %p19;
	add.s32 	%r260, %r255, %r267;
	mov.b32 	%r261, 16;
	// begin inline asm
	shfl.sync.down.b32 %r259, %r260, %r261, %r262, %r263;
	// end inline asm
	setp.gt.s32 	%p20, %r238, 15;
	selp.b32 	%r268, 0, %r259, %p20;
	add.s32 	%r501, %r260, %r268;
	setp.ne.s32 	%p21, %r238, 0;
	@%p21 bra 	$L__BB13_44;
	shr.u32 	%r269, %r46, 3;
	and.b32  	%r270, %r269, 124;
	mov.u32 	%r271, _ZZN3cub18CUB_300001_SM_10006detail6reduce18DeviceReduceKernelINS2_10policy_hubIiyN4cuda3std3__44plusIiEEE10Policy1000EN6thrust24THRUST_300001_SM_1000_NS6detail15normal_iteratorINSD_10device_ptrIiEEEEyS9_iNS7_10__identityEEEvT0_PT3_T1_NS0_13GridEvenShareISN_EET2_T4_E12temp_storage;
	add.s32 	%r272, %r271, %r270;
	st.shared.u32 	[%r272+8], %r501;
$L__BB13_44:
	bar.sync 	0;
	setp.ne.s32 	%p22, %r46, 0;
	@%p22 bra 	$L__BB13_46;
	ld.shared.u32 	%r273, [_ZZN3cub18CUB_300001_SM_10006detail6reduce18DeviceReduceKernelINS2_10policy_hubIiyN4cuda3std3__44plusIiEEE10Policy1000EN6thrust24THRUST_300001_SM_1000_NS6detail15normal_iteratorINSD_10device_ptrIiEEEEyS9_iNS7_10__identityEEEvT0_PT3_T1_NS0_13GridEvenShareISN_EET2_T4_E12temp_storage+12];
	add.s32 	%r274, %r273, %r501;
	ld.shared.u32 	%r275, [_ZZN3cub18CUB_300001_SM_10006detail6reduce18DeviceReduceKernelINS2_10policy_hubIiyN4cuda3std3__44plusIiEEE10Policy1000EN6thrust24THRUST_300001_SM_1000_NS6detail15normal_iteratorINSD_10device_ptrIiEEEEyS9_iNS7_10__identityEEEvT0_PT3_T1_NS0_13GridEvenShareISN_EET2_T4_E12temp_storage+16];
	add.s32 	%r276, %r274, %r275;
	ld.shared.u32 	%r277, [_ZZN3cub18CUB_300001_SM_10006detail6reduce18DeviceReduceKernelINS2_10policy_hubIiyN4cuda3std3__44plusIiEEE10Policy1000EN6thrust24THRUST_300001_SM_1000_NS6detail15normal_iteratorINSD_10device_ptrIiEEEEyS9_iNS7_10__identityEEEvT0_PT3_T1_NS0_13GridEvenShareISN_EET2_T4_E12temp_storage+20];
	add.s32 	%r278, %r276, %r277;
	ld.shared.u32 	%r279, [_ZZN3cub18CUB_300001_SM_10006detail6reduce18DeviceReduceKernelINS2_10policy_hubIiyN4cuda3std3__44plusIiEEE10Policy1000EN6thrust24THRUST_300001_SM_1000_NS6detail15normal_iteratorINSD_10device_ptrIiEEEEyS9_iNS7_10__identityEEEvT0_PT3_T1_NS0_13GridEvenShareISN_EET2_T4_E12temp_storage+24];
	add.s32 	%r280, %r278, %r279;
	ld.shared.u32 	%r281, [_ZZN3cub18CUB_300001_SM_10006detail6reduce18DeviceReduceKernelINS2_10policy_hubIiyN4cuda3std3__44plusIiEEE10Policy1000EN6thrust24THRUST_300001_SM_1000_NS6detail15normal_iteratorINSD_10device_ptrIiEEEEyS9_iNS7_10__identityEEEvT0_PT3_T1_NS0_13GridEvenShareISN_EET2_T4_E12temp_storage+28];
	add.s32 	%r282, %r280, %r281;
	ld.shared.u32 	%r283, [_ZZN3cub18CUB_300001_SM_10006detail6reduce18DeviceReduceKernelINS2_10policy_hubIiyN4cuda3std3__44plusIiEEE10Policy1000EN6thrust24THRUST_300001_SM_1000_NS6detail15normal_iteratorINSD_10device_ptrIiEEEEyS9_iNS7_10__identityEEEvT0_PT3_T1_NS0_13GridEvenShareISN_EET2_T4_E12temp_storage+32];
	add.s32 	%r284, %r282, %r283;
	ld.shared.u32 	%r285, [_ZZN3cub18CUB_300001_SM_10006detail6reduce18DeviceReduceKernelINS2_10policy_hubIiyN4cuda3std3__44plusIiEEE10Policy1000EN6thrust24THRUST_300001_SM_1000_NS6detail15normal_iteratorINSD_10device_ptrIiEEEEyS9_iNS7_10__identityEEEvT0_PT3_T1_NS0_13GridEvenShareISN_EET2_T4_E12temp_storage+36];
	add.s32 	%r501, %r284, %r285;
$L__BB13_46:
	mov.u32 	%r464, %tid.x;
	setp.ne.s32 	%p56, %r464, 0;
	@%p56 bra 	$L__BB13_48;
	ld.param.u64 	%rd71, [_ZN3cub18CUB_300001_SM_10006detail6reduce18DeviceReduceKernelINS2_10policy_hubIiyN4cuda3std3__44plusIiEEE10Policy1000EN6thrust24THRUST_300001_SM_1000_NS6detail15normal_iteratorINSD_10device_ptrIiEEEEyS9_iNS7_10__identityEEEvT0_PT3_T1_NS0_13GridEvenShareISN_EET2_T4__param_1];
	cvta.to.global.u64 	%rd68, %rd71;
	mul.wide.u32 	%rd69, %r2, 4;
	add.s64 	%rd70, %rd68, %rd69;
	st.global.u32 	[%rd70], %r501;
$L__BB13_48:
	ret;

}
	// .globl	_ZN3cub18CUB_300001_SM_10006detail6reduce28DeviceReduceSingleTileKernelINS2_10policy_hubIiyN4cuda3std3__44plusIiEEE10Policy1000EPiSC_iS9_iiNS7_10__identityEEEvT0_T1_T2_T3_T4_T6_
.visible .entry _ZN3cub18CUB_300001_SM_10006detail6reduce28DeviceReduceSingleTileKernelINS2_10policy_hubIiyN4cuda3std3__44plusIiEEE10Policy1000EPiSC_iS9_iiNS7_10__identityEEEvT0_T1_T2_T3_T4_T6_(
	.param .u64 .ptr .align 1 _ZN3cub18CUB_300001_SM_10006detail6reduce28DeviceReduceSingleTileKernelINS2_10policy_hubIiyN4cuda3std3__44plusIiEEE10Policy1000EPiSC_iS9_iiNS7_10__identityEEEvT0_T1_T2_T3_T4_T6__param_0,
	.param .u64 .ptr .align 1 _ZN3cub18CUB_300001_SM_10006detail6reduce28DeviceReduceSingleTileKernelINS2_10policy_hubIiyN4cuda3std3__44plusIiEEE10Policy1000EPiSC_iS9_iiNS7_10__identityEEEvT0_T1_T2_T3_T4_T6__param_1,
	.param .u32 _ZN3cub18CUB_300001_SM_10006detail6reduce28DeviceReduceSingleTileKernelINS2_10policy_hubIiyN4cuda3std3__44plusIiEEE10Policy1000EPiSC_iS9_iiNS7_10__identityEEEvT0_T1_T2_T3_T4_T6__param_2,
	.param .align 1 .b8 _ZN3cub18CUB_300001_SM_10006detail6reduce28DeviceReduceSingleTileKernelINS2_10policy_hubIiyN4cuda3std3__44plusIiEEE10Policy1000EPiSC_iS9_iiNS7_10__identityEEEvT0_T1_T2_T3_T4_T6__param_3[1],
	.param .u32 _ZN3cub18CUB_300001_SM_10006detail6reduce28DeviceReduceSingleTileKernelINS2_10policy_hubIiyN4cuda3std3__44plusIiEEE10Policy1000EPiSC_iS9_iiNS7_10__identityEEEvT0_T1_T2_T3_T4_T6__param_4,
	.param .align 1 .b8 _ZN3cub18CUB_300001_SM_10006detail6reduce28DeviceReduceSingleTileKernelINS2_10policy_hubIiyN4cuda3std3__44plusIiEEE10Policy1000EPiSC_iS9_iiNS7_10__identityEEEvT0_T1_T2_T3_T4_T6__param_5[1]
)
.maxntid 256
.minnctapersm 1
{
	.reg .pred 	%p<97>;
	.reg .b32 	%r<687>;
	.reg .b64 	%rd<125>;
	// demoted variable
	.shared .align 4 .b8 _ZZN3cub18CUB_300001_SM_10006detail6reduce28DeviceReduceSingleTileKernelINS2_10policy_hubIiyN4cuda3std3__44plusIiEEE10Policy1000EPiSC_iS9_iiNS7_10__identityEEEvT0_T1_T2_T3_T4_T6_E12temp_storage[44];
	ld.param.u64 	%rd16, [_ZN3cub18CUB_300001_SM_10006detail6reduce28DeviceReduceSingleTileKernelINS2_10policy_hubIiyN4cuda3std3__44plusIiEEE10Policy1000EPiSC_iS9_iiNS7_10__identityEEEvT0_T1_T2_T3_T4_T6__param_0];
	ld.param.u64 	%rd17, [_ZN3cub18CUB_300001_SM_10006detail6reduce28DeviceReduceSingleTileKernelINS2_10policy_hubIiyN4cuda3std3__44plusIiEEE10Policy1000EPiSC_iS9_iiNS7_10__identityEEEvT0_T1_T2_T3_T4_T6__param_1];
	ld.param.u32 	%r120, [_ZN3cub18CUB_300001_SM_10006detail6reduce28DeviceReduceSingleTileKernelINS2_10policy_hubIiyN4cuda3std3__44plusIiEEE10Policy1000EPiSC_iS9_iiNS7_10__identityEEEvT0_T1_T2_T3_T4_T6__param_2];
	ld.param.u32 	%r121, [_ZN3cub18CUB_300001_SM_10006detail6reduce28DeviceReduceSingleTileKernelINS2_10policy_hubIiyN4cuda3std3__44plusIiEEE10Policy1000EPiSC_iS9_iiNS7_10__identityEEEvT0_T1_T2_T3_T4_T6__param_4];
	cvta.to.global.u64 	%rd1, %rd17;
	setp.ne.s32 	%p1, %r120, 0;
	@%p1 bra 	$L__BB14_3;
	mov.u32 	%r633, %tid.x;
	setp.ne.s32 	%p96, %r633, 0;
	@%p96 bra 	$L__BB14_74;
	st.global.u32 	[%rd1], %r121;
	bra.uni 	$L__BB14_74;
$L__BB14_3:
	and.b64  	%rd18, %rd16, 15;
	setp.ne.s64 	%p2, %rd18, 0;
	@%p2 bra 	$L__BB14_38;
	setp.gt.s32 	%p49, %r120, 4095;
	@%p49 bra 	$L__BB14_22;
	mov.u32 	%r1, %tid.x;
	setp.ge.s32 	%p66, %r1, %r120;
	mov.b32 	%r644, 0;
	mov.u32 	%r639, %r1;
	@%p66 bra 	$L__BB14_7;
	mul.wide.u32 	%rd113, %r1, 4;
	add.s64 	%rd112, %rd16, %rd113;
	// begin inline asm
	ld.global.nc.u32 %r644, [%rd112];
	// end inline asm
	add.s32 	%r639, %r1, 256;
$L__BB14_7:
	setp.ge.s32 	%p67, %r639, %r120;
	@%p67 bra 	$L__BB14_13;
	not.b32 	%r507, %r639;
	add.s32 	%r6, %r120, %r507;
	and.b32  	%r508, %r6, 768;
	setp.eq.s32 	%p68, %r508, 768;
	@%p68 bra 	$L__BB14_11;
	mul.wide.u32 	%rd114, %r639, 4;
	add.s64 	%rd121, %rd16, %rd114;
	shr.u32 	%r509, %r6, 8;
	add.s32 	%r510, %r509, 1;
	and.b32  	%r511, %r510, 3;
	neg.s32 	%r636, %r511;
$L__BB14_10:
	.pragma "nounroll";
	// begin inline asm
	ld.global.nc.u32 %r512, [%rd121];
	// end inline asm
	add.s32 	%r644, %r512, %r644;
	add.s32 	%r639, %r639, 256;
	add.s64 	%rd121, %rd121, 1024;
	add.s32 	%r636, %r636, 1;
	setp.ne.s32 	%p69, %r636, 0;
	@%p69 bra 	$L__BB14_10;
$L__BB14_11:
	setp.lt.u32 	%p70, %r6, 768;
	@%p70 bra 	$L__BB14_13;
$L__BB14_12:
	mul.wide.s32 	%rd120, %r639, 4;
	add.s64 	%rd116, %rd16, %rd120;
	// begin inline asm
	ld.global.nc.u32 %r513, [%rd116];
	// end inline asm
	add.s32 	%r517, %r513, %r644;
	add.s64 	%rd117, %rd116, 1024;
	// begin inline asm
	ld.global.nc.u32 %r514, [%rd117];
	// end inline asm
	add.s32 	%r518, %r514, %r517;
	add.s64 	%rd118, %rd116, 2048;
	// begin inline asm
	ld.global.nc.u32 %r515, [%rd118];
	// end inline asm
	add.s32 	%r519, %r515, %r518;
	add.s64 	%rd119, %rd116, 3072;
	// begin inline asm
	ld.global.nc.u32 %r516, [%rd119];
	// end inline asm
	add.s32 	%r644, %r516, %r519;
	add.s32 	%r639, %r639, 1024;
	setp.lt.s32 	%p71, %r639, %r120;
	@%p71 bra 	$L__BB14_12;
$L__BB14_13:
	setp.lt.s32 	%p72, %r120, 256;
	@%p72 bra 	$L__BB14_18;
	// begin inline asm
	mov.u32 %r583, %laneid;
	// end inline asm
	mov.b32 	%r586, 1;
	mov.b32 	%r607, 31;
	mov.b32 	%r608, -1;
	// begin inline asm
	shfl.sync.down.b32 %r584, %r644, %r586, %r607, %r608;
	// end inline asm
	setp.gt.s32 	%p88, %r583, 30;
	selp.b32 	%r609, 0, %r584, %p88;
	add.s32 	%r590, %r609, %r644;
	mov.b32 	%r591, 2;
	// begin inline asm
	shfl.sync.down.b32 %r589, %r590, %r591, %r607, %r608;
	// end inline asm
	setp.gt.s32 	%p89, %r583, 29;
	selp.b32 	%r610, 0, %r589, %p89;
	add.s32 	%r595, %r590, %r610;
	mov.b32 	%r596, 4;
	// begin inline asm
	shfl.sync.down.b32 %r594, %r595, %r596, %r607, %r608;
	// end inline asm
	setp.gt.s32 	%p90, %r583, 27;
	selp.b32 	%r611, 0, %r594, %p90;
	add.s32 	%r600, %r595, %r611;
	mov.b32 	%r601, 8;
	// begin inline asm
	shfl.sync.down.b32 %r599, %r600, %r601, %r607, %r608;
	// end inline asm
	setp.gt.s32 	%p91, %r583, 23;
	selp.b32 	%r612, 0, %r599, %p91;
	add.s32 	%r605, %r600, %r612;
	mov.b32 	%r606, 16;
	// begin inline asm
	shfl.sync.down.b32 %r604, %r605, %r606, %r607, %r608;
	// end inline asm
	setp.gt.s32 	%p92, %r583, 15;
	selp.b32 	%r613, 0, %r604, %p92;
	add.s32 	%r686, %r605, %r613;
	setp.ne.s32 	%p93, %r583, 0;
	@%p93 bra 	$L__BB14_16;
	shr.u32 	%r614, %r1, 3;
	and.b32  	%r615, %r614, 124;
	mov.u32 	%r616, _ZZN3cub18CUB_300001_SM_10006detail6reduce28DeviceReduceSingleTileKernelINS2_10policy_hubIiyN4cuda3std3__44plusIiEEE10Policy1000EPiSC_iS9_iiNS7_10__identityEEEvT0_T1_T2_T3_T4_T6_E12temp_storage;
	add.s32 	%r617, %r616, %r615;
	st.shared.u32 	[%r617+8], %r686;
$L__BB14_16:
	bar.sync 	0;
	setp.ne.s32 	%p94, %r1, 0;
	@%p94 bra 	$L__BB14_72;
	ld.shared.u32 	%r618, [_ZZN3cub18CUB_300001_SM_10006detail6reduce28DeviceReduceSingleTileKernelINS2_10policy_hubIiyN4cuda3std3__44plusIiEEE10Policy1000EPiSC_iS9_iiNS7_10__identityEEEvT0_T1_T2_T3_T4_T6_E12temp_storage+12];
	add.s32 	%r619, %r618, %r686;
	ld.shared.u32 	%r620, [_ZZN3cub18CUB_300001_SM_10006detail6reduce28DeviceReduceSingleTileKernelINS2_10policy_hubIiyN4cuda3std3__44plusIiEEE10Policy1000EPiSC_iS9_iiNS7_10__identityEEEvT0_T1_T2_T3_T4_T6_E12temp_storage+16];
	add.s32 	%r621, %r619, %r620;
	ld.shared.u32 	%r622, [_ZZN3cub18CUB_300001_SM_10006detail6reduce28DeviceReduceSingleTileKernelINS2_10policy_hubIiyN4cuda3std3__44plusIiEEE10Policy1000EPiSC_iS9_iiNS7_10__identityEEEvT0_T1_T2_T3_T4_T6_E12temp_storage+20];
	add.s32 	%r623, %r621, %r622;
	ld.shared.u32 	%r624, [_ZZN3cub18CUB_300001_SM_10006detail6reduce28DeviceReduceSingleTileKernelINS2_10policy_hubIiyN4cuda3std3__44plusIiEEE10Policy1000EPiSC_iS9_iiNS7_10__identityEEEvT0_T1_T2_T3_T4_T6_E12temp_storage+24];
	add.s32 	%r625, %r623, %r624;
	ld.shared.u32 	%r626, [_ZZN3cub18CUB_300001_SM_10006detail6reduce28DeviceReduceSingleTileKernelINS2_10policy_hubIiyN4cuda3std3__44plusIiEEE10Policy1000EPiSC_iS9_iiNS7_10__identityEEEvT0_T1_T2_T3_T4_T6_E12temp_storage+28];
	add.s32 	%r627, %r625, %r626;
	ld.shared.u32 	%r628, [_ZZN3cub18CUB_300001_SM_10006detail6reduce28DeviceReduceSingleTileKernelINS2_10policy_hubIiyN4cuda3std3__44plusIiEEE10Policy1000EPiSC_iS9_iiNS7_10__identityEEEvT0_T1_T2_T3_T4_T6_E12temp_storage+32];
	add.s32 	%r629, %r627, %r628;
	ld.shared.u32 	%r630, [_ZZN3cub18CUB_300001_SM_10006detail6reduce28DeviceReduceSingleTileKernelINS2_10policy_hubIiyN4cuda3std3__44plusIiEEE10Policy1000EPiSC_iS9_iiNS7_10__identityEEEvT0_T1_T2_T3_T4_T6_E12temp_storage+36];
	add.s32 	%r686, %r629, %r630;
	bra.uni 	$L__BB14_72;
$L__BB14_18:
	// begin inline asm
	mov.u32 %r520, %laneid;
	// end inline asm
	and.b32  	%r546, %r1, 992;
	add.s32 	%r547, %r546, 32;
	setp.gt.s32 	%p73, %r547, %r120;
	not.b32 	%r548, %r546;
	add.s32 	%r549, %r120, %r548;
	selp.b32 	%r544, %r549, 31, %p73;
	mov.b32 	%r523, 1;
	mov.b32 	%r545, -1;
	// begin inline asm
	shfl.sync.down.b32 %r521, %r644, %r523, %r544, %r545;
	// end inline asm
	setp.lt.s32 	%p74, %r520, %r544;
	selp.b32 	%r550, %r521, 0, %p74;
	add.s32 	%r527, %r550, %r644;
	mov.b32 	%r528, 2;
	// begin inline asm
	shfl.sync.down.b32 %r526, %r527, %r528, %r544, %r545;
	// end inline asm
	add.s32 	%r551, %r520, 2;
	setp.gt.s32 	%p75, %r551, %r544;
	selp.b32 	%r552, 0, %r526, %p75;
	add.s32 	%r532, %r527, %r552;
	mov.b32 	%r533, 4;
	// begin inline asm
	shfl.sync.down.b32 %r531, %r532, %r533, %r544, %r545;
	// end inline asm
	add.s32 	%r553, %r520, 4;
	setp.gt.s32 	%p76, %r553, %r544;
	selp.b32 	%r554, 0, %r531, %p76;
	add.s32 	%r537, %r532, %r554;
	mov.b32 	%r538, 8;
	// begin inline asm
	shfl.sync.down.b32 %r536, %r537, %r538, %r544, %r545;
	// end inline asm
	add.s32 	%r555, %r520, 8;
	setp.gt.s32 	%p77, %r555, %r544;
	selp.b32 	%r556, 0, %r536, %p77;
	add.s32 	%r542, %r537, %r556;
	mov.b32 	%r543, 16;
	// begin inline asm
	shfl.sync.down.b32 %r541, %r542, %r543, %r544, %r545;
	// end inline asm
	add.s32 	%r557, %r520, 16;
	setp.gt.s32 	%p78, %r557, %r544;
	selp.b32 	%r558, 0, %r541, %p78;
	add.s32 	%r686, %r542, %r558;
	setp.ne.s32 	%p79, %r520, 0;
	@%p79 bra 	$L__BB14_20;
	shr.u32 	%r559, %r1, 3;
	and.b32  	%r560, %r559, 124;
	mov.u32 	%r561, _ZZN3cub18CUB_300001_SM_10006detail6reduce28DeviceReduceSingleTileKernelINS2_10policy_hubIiyN4cuda3std3__44plusIiEEE10Policy1000EPiSC_iS9_iiNS7_10__identityEEEvT0_T1_T2_T3_T4_T6_E12temp_storage;
	add.s32 	%r562, %r561, %r560;
	st.shared.u32 	[%r562+8], %r686;
$L__BB14_20:
	bar.sync 	0;
	setp.ne.s32 	%p80, %r1, 0;
	@%p80 bra 	$L__BB14_72;
	setp.gt.s32 	%p81, %r120, 32;
	ld.shared.u32 	%r563, [_ZZN3cub18CUB_300001_SM_10006detail6reduce28DeviceReduceSingleTileKernelINS2_10policy_hubIiyN4cuda3std3__44plusIiEEE10Policy1000EPiSC_iS9_iiNS7_10__identityEEEvT0_T1_T2_T3_T4_T6_E12temp_storage+12];
	selp.b32 	%r564, %r563, 0, %p81;
	add.s32 	%r565, %r564, %r686;
	setp.gt.s32 	%p82, %r120, 64;
	ld.shared.u32 	%r566, [_ZZN3cub18CUB_300001_SM_10006detail6reduce28DeviceReduceSingleTileKernelINS2_10policy_hubIiyN4cuda3std3__44plusIiEEE10Policy1000EPiSC_iS9_iiNS7_10__identityEEEvT0_T1_T2_T3_T4_T6_E12temp_storage+16];
	selp.b32 	%r567, %r566, 0, %p82;
	add.s32 	%r568, %r565, %r567;
	setp.gt.s32 	%p83, %r120, 96;
	ld.shared.u32 	%r569, [_ZZN3cub18CUB_300001_SM_10006detail6reduce28DeviceReduceSingleTileKernelINS2_10policy_hubIiyN4cuda3std3__44plusIiEEE10Policy1000EPiSC_iS9_iiNS7_10__identityEEEvT0_T1_T2_T3_T4_T6_E12temp_storage+20];
	selp.b32 	%r570, %r569, 0, %p83;
	add.s32 	%r571, %r568, %r570;
	setp.gt.s32 	%p84, %r120, 128;
	ld.shared.u32 	%r572, [_ZZN3cub18CUB_300001_SM_10006detail6reduce28DeviceReduceSingleTileKernelINS2_10policy_hubIiyN4cuda3std3__44plusIiEEE10Policy1000EPiSC_iS9_iiNS7_10__identityEEEvT0_T1_T2_T3_T4_T6_E12temp_storage+24];
	selp.b32 	%r573, %r572, 0, %p84;
	add.s32 	%r574, %r571, %r573;
	setp.gt.s32 	%p85, %r120, 160;
	ld.shared.u32 	%r575, [_ZZN3cub18CUB_300001_SM_10006detail6reduce28DeviceReduceSingleTileKernelINS2_10policy_hubIiyN4cuda3std3__44plusIiEEE10Policy1000EPiSC_iS9_iiNS7_10__identityEEEvT0_T1_T2_T3_T4_T6_E12temp_storage+28];
	selp.b32 	%r576, %r575, 0, %p85;
	add.s32 	%r577, %r574, %r576;
	setp.gt.s32 	%p86, %r120, 192;
	ld.shared.u32 	%r578, [_ZZN3cub18CUB_300001_SM_10006detail6reduce28DeviceReduceSingleTileKernelINS2_10policy_hubIiyN4cuda3std3__44plusIiEEE10Policy1000EPiSC_iS9_iiNS7_10__identityEEEvT0_T1_T2_T3_T4_T6_E12temp_storage+32];
	selp.b32 	%r579, %r578, 0, %p86;
	add.s32 	%r580, %r577, %r579;
	setp.gt.s32 	%p87, %r120, 224;
	ld.shared.u32 	%r581, [_ZZN3cub18CUB_300001_SM_10006detail6reduce28DeviceReduceSingleTileKernelINS2_10policy_hubIiyN4cuda3std3__44plusIiEEE10Policy1000EPiSC_iS9_iiNS7_10__identityEEEvT0_T1_T2_T3_T4_T6_E12temp_storage+36];
	selp.b32 	%r582, %r581, 0, %p87;
	add.s32 	%r686, %r580, %r582;
	bra.uni 	$L__BB14_72;
$L__BB14_22:
	mov.u32 	%r26, %tid.x;
	shl.b32 	%r377, %r26, 2;
	mul.wide.u32 	%rd86, %r377, 4;
	add.s64 	%rd76, %rd16, %rd86;
	// begin inline asm
	ld.global.nc.v2.u64 {%rd74, %rd75}, [%rd76];
	// end inline asm
	mov.b64 	{%r378, %r379}, %rd75;
	mov.b64 	{%r380, %r381}, %rd74;
	add.s64 	%rd79, %rd76, 4096;
	// begin inline asm
	ld.global.nc.v2.u64 {%rd77, %rd78}, [%rd79];
	// end inline asm
	mov.b64 	{%r382, %r383}, %rd78;
	mov.b64 	{%r384, %r385}, %rd77;
	add.s64 	%rd82, %rd76, 8192;
	// begin inline asm
	ld.global.nc.v2.u64 {%rd80, %rd81}, [%rd82];
	// end inline asm
	mov.b64 	{%r386, %r387}, %rd81;
	mov.b64 	{%r388, %r389}, %rd80;
	add.s64 	%rd85, %rd76, 12288;
	// begin inline asm
	ld.global.nc.v2.u64 {%rd83, %rd84}, [%rd85];
	// end inline asm
	mov.b64 	{%r390, %r391}, %rd84;
	mov.b64 	{%r392, %r393}, %rd83;
	add.s32 	%r394, %r381, %r380;
	add.s32 	%r395, %r378, %r394;
	add.s32 	%r396, %r379, %r395;
	add.s32 	%r397, %r384, %r396;
	add.s32 	%r398, %r385, %r397;
	add.s32 	%r399, %r382, %r398;
	add.s32 	%r400, %r383, %r399;
	add.s32 	%r401, %r388, %r400;
	add.s32 	%r402, %r389, %r401;
	add.s32 	%r403, %r386, %r402;
	add.s32 	%r404, %r387, %r403;
	add.s32 	%r405, %r392, %r404;
	add.s32 	%r406, %r393, %r405;
	add.s32 	%r407, %r390, %r406;
	add.s32 	%r659, %r391, %r407;
	setp.lt.u32 	%p50, %r120, 8192;
	mov.b32 	%r648, 4096;
	@%p50 bra 	$L__BB14_26;
	add.s32 	%r28, %r120, -4096;
	mov.b32 	%r648, 4096;
$L__BB14_24:
	mul.wide.s32 	%rd99, %r648, 4;
	add.s64 	%rd89, %rd76, %rd99;
	// begin inline asm
	ld.global.nc.v2.u64 {%rd87, %rd88}, [%rd89];
	// end inline asm
	mov.b64 	{%r409, %r410}, %rd88;
	mov.b64 	{%r411, %r412}, %rd87;
	add.s64 	%rd92, %rd89, 4096;
	// begin inline asm
	ld.global.nc.v2.u64 {%rd90, %rd91}, [%rd92];
	// end inline asm
	mov.b64 	{%r413, %r414}, %rd91;
	mov.b64 	{%r415, %r416}, %rd90;
	add.s64 	%rd95, %rd89, 8192;
	// begin inline asm
	ld.global.nc.v2.u64 {%rd93, %rd94}, [%rd95];
	// end inline asm
	mov.b64 	{%r417, %r418}, %rd94;
	mov.b64 	{%r419, %r420}, %rd93;
	add.s64 	%rd98, %rd89, 12288;
	// begin inline asm
	ld.global.nc.v2.u64 {%rd96, %rd97}, [%rd98];
	// end inline asm
	mov.b64 	{%r421, %r422}, %rd97;
	mov.b64 	{%r423, %r424}, %rd96;
	add.s32 	%r425, %r411, %r659;
	add.s32 	%r426, %r412, %r425;
	add.s32 	%r427, %r409, %r426;
	add.s32 	%r428, %r410, %r427;
	add.s32 	%r429, %r415, %r428;
	add.s32 	%r430, %r416, %r429;
	add.s32 	%r431, %r413, %r430;
	add.s32 	%r432, %r414, %r431;
	add.s32 	%r433, %r419, %r432;
	add.s32 	%r434, %r420, %r433;
	add.s32 	%r435, %r417, %r434;
	add.s32 	%r436, %r418, %r435;
	add.s32 	%r437, %r423, %r436;
	add.s32 	%r438, %r424, %r437;
	add.s32 	%r439, %r421, %r438;
	add.s32 	%r659, %r422, %r439;
	sub.s32 	%r440, %r120, %r648;
	setp.lt.s32 	%p51, %r440, 4096;
	@%p51 bra 	$L__BB14_34;
	add.s32 	%r648, %r648, 4096;
	setp.le.s32 	%p52, %r648, %r28;
	@%p52 bra 	$L__BB14_24;
$L__BB14_26:
	setp.le.s32 	%p53, %r120, %r648;
	@%p53 bra 	$L__BB14_34;
	sub.s32 	%r35, %r120, %r648;
	setp.ge.s32 	%p54, %r26, %r35;
	@%p54 bra 	$L__BB14_34;
	not.b32 	%r442, %r26;
	add.s32 	%r443, %r120, %r442;
	sub.s32 	%r36, %r443, %r648;
	and.b32  	%r444, %r36, 768;
	setp.eq.s32 	%p55, %r444, 768;
	mov.u32 	%r653, %r26;
	@%p55 bra 	$L__BB14_31;
	add.s32 	%r650, %r26, %r648;
	shr.u32 	%r445, %r36, 8;
	add.s32 	%r446, %r445, 1;
	and.b32  	%r447, %r446, 3;
	neg.s32 	%r649, %r447;
	mov.u32 	%r653, %r26;
$L__BB14_30:
	.pragma "nounroll";
	mul.wide.u32 	%rd101, %r650, 4;
	add.s64 	%rd100, %rd16, %rd101;
	// begin inline asm
	ld.global.nc.u32 %r448, [%rd100];
	// end inline asm
	add.s32 	%r659, %r448, %r659;
	add.s32 	%r653, %r653, 256;
	add.s32 	%r650, %r650, 256;
	add.s32 	%r649, %r649, 1;
	setp.ne.s32 	%p56, %r649, 0;
	@%p56 bra 	$L__BB14_30;
$L__BB14_31:
	setp.lt.u32 	%p57, %r36, 768;
	@%p57 bra 	$L__BB14_34;
	cvt.u64.u32 	%rd102, %r653;
	cvt.u64.u32 	%rd103, %r648;
	add.s64 	%rd104, %rd102, %rd103;
	shl.b64 	%rd105, %rd104, 2;
	add.s64 	%rd106, %rd105, %rd16;
	add.s64 	%rd122, %rd106, 2048;
	add.s32 	%r656, %r653, %r648;
$L__BB14_33:
	mul.wide.u32 	%rd111, %r656, 4;
	add.s64 	%rd107, %rd16, %rd111;
	// begin inline asm
	ld.global.nc.u32 %r449, [%rd107];
	// end inline asm
	add.s32 	%r453, %r449, %r659;
	add.s64 	%rd108, %rd122, -1024;
	// begin inline asm
	ld.global.nc.u32 %r450, [%rd108];
	// end inline asm
	add.s32 	%r454, %r450, %r453;
	// begin inline asm
	ld.global.nc.u32 %r451, [%rd122];
	// end inline asm
	add.s32 	%r455, %r451, %r454;
	add.s64 	%rd110, %rd122, 1024;
	// begin inline asm
	ld.global.nc.u32 %r452, [%rd110];
	// end inline asm
	add.s32 	%r659, %r452, %r455;
	add.s32 	%r653, %r653, 1024;
	add.s64 	%rd122, %rd122, 4096;
	add.s32 	%r656, %r656, 1024;
	setp.lt.s32 	%p58, %r653, %r35;
	@%p58 bra 	$L__BB14_33;
$L__BB14_34:
	// begin inline asm
	mov.u32 %r456, %laneid;
	// end inline asm
	mov.b32 	%r459, 1;
	mov.b32 	%r480, 31;
	mov.b32 	%r481, -1;
	// begin inline asm
	shfl.sync.down.b32 %r457, %r659, %r459, %r480, %r481;
	// end inline asm
	setp.gt.s32 	%p59, %r456, 30;
	selp.b32 	%r482, 0, %r457, %p59;
	add.s32 	%r463, %r482, %r659;
	mov.b32 	%r464, 2;
	// begin inline asm
	shfl.sync.down.b32 %r462, %r463, %r464, %r480, %r481;
	// end inline asm
	setp.gt.s32 	%p60, %r456, 29;
	selp.b32 	%r483, 0, %r462, %p60;
	add.s32 	%r468, %r463, %r483;
	mov.b32 	%r469, 4;
	// begin inline asm
	shfl.sync.down.b32 %r467, %r468, %r469, %r480, %r481;
	// end inline asm
	setp.gt.s32 	%p61, %r456, 27;
	selp.b32 	%r484, 0, %r467, %p61;
	add.s32 	%r473, %r468, %r484;
	mov.b32 	%r474, 8;
	// begin inline asm
	shfl.sync.down.b32 %r472, %r473, %r474, %r480, %r481;
	// end inline asm
	setp.gt.s32 	%p62, %r456, 23;
	selp.b32 	%r485, 0, %r472, %p62;
	add.s32 	%r478, %r473, %r485;
	mov.b32 	%r479, 16;
	// begin inline asm
	shfl.sync.down.b32 %r477, %r478, %r479, %r480, %r481;
	// end inline asm
	setp.gt.s32 	%p63, %r456, 15;
	selp.b32 	%r486, 0, %r477, %p63;
	add.s32 	%r686, %r478, %r486;
	setp.ne.s32 	%p64, %r456, 0;
	@%p64 bra 	$L__BB14_36;
	shr.u32 	%r487, %r26, 3;
	and.b32  	%r488, %r487, 124;
	mov.u32 	%r489, _ZZN3cub18CUB_300001_SM_10006detail6reduce28DeviceReduceSingleTileKernelINS2_10policy_hubIiyN4cuda3std3__44plusIiEEE10Policy1000EPiSC_iS9_iiNS7_10__identityEEEvT0_T1_T2_T3_T4_T6_E12temp_storage;
	add.s32 	%r490, %r489, %r488;
	st.shared.u32 	[%r490+8], %r686;
$L__BB14_36:
	bar.sync 	0;
	setp.ne.s32 	%p65, %r26, 0;
	@%p65 bra 	$L__BB14_72;
	ld.shared.u32 	%r491, [_ZZN3cub18CUB_300001_SM_10006detail6reduce28DeviceReduceSingleTileKernelINS2_10policy_hubIiyN4cuda3std3__44plusIiEEE10Policy1000EPiSC_iS9_iiNS7_10__identityEEEvT0_T1_T2_T3_T4_T6_E12temp_storage+12];
	add.s32 	%r492, %r491, %r686;
	ld.shared.u32 	%r493, [_ZZN3cub18CUB_300001_SM_10006detail6reduce28DeviceReduceSingleTileKernelINS2_10policy_hubIiyN4cuda3std3__44plusIiEEE10Policy1000EPiSC_iS9_iiNS7_10__identityEEEvT0_T1_T2_T3_T4_T6_E12temp_storage+16];
	add.s32 	%r494, %r492, %r493;
	ld.shared.u32 	%r495, [_ZZN3cub18CUB_300001_SM_10006detail6reduce28DeviceReduceSingleTileKernelINS2_10policy_hubIiyN4cuda3std3__44plusIiEEE10Policy1000EPiSC_iS9_iiNS7_10__identityEEEvT0_T1_T2_T3_T4_T6_E12temp_storage+20];
	add.s32 	%r496, %r494, %r495;
	ld.shared.u32 	%r497, [_ZZN3cub18CUB_300001_SM_10006detail6reduce28DeviceReduceSingleTileKernelINS2_10policy_hubIiyN4cuda3std3__44plusIiEEE10Policy1000EPiSC_iS9_iiNS7_10__identityEEEvT0_T1_T2_T3_T4_T6_E12temp_storage+24];
	add.s32 	%r498, %r496, %r497;
	ld.shared.u32 	%r499, [_ZZN3cub18CUB_300001_SM_10006detail6reduce28DeviceReduceSingleTileKernelINS2_10policy_hubIiyN4cuda3std3__44plusIiEEE10Policy1000EPiSC_iS9_iiNS7_10__identityEEEvT0_T1_T2_T3_T4_T6_E12temp_storage+28];
	add.s32 	%r500, %r498, %r499;
	ld.shared.u32 	%r501, [_ZZN3cub18CUB_300001_SM_10006detail6reduce28DeviceReduceSingleTileKernelINS2_10policy_hubIiyN4cuda3std3__44plusIiEEE10Policy1000EPiSC_iS9_iiNS7_10__identityEEEvT0_T1_T2_T3_T4_T6_E12temp_storage+32];
	add.s32 	%r502, %r500, %r501;
	ld.shared.u32 	%r503, [_ZZN3cub18CUB_300001_SM_10006detail6reduce28DeviceReduceSingleTileKernelINS2_10policy_hubIiyN4cuda3std3__44plusIiEEE10Policy1000EPiSC_iS9_iiNS7_10__identityEEEvT0_T1_T2_T3_T4_T6_E12temp_storage+36];
	add.s32 	%r686, %r502, %r503;
	bra.uni 	$L__BB14_72;
$L__BB14_38:
	setp.gt.s32 	%p3, %r120, 4095;
	@%p3 bra 	$L__BB14_56;
	mov.u32 	%r60, %tid.x;
	setp.ge.s32 	%p20, %r60, %r120;
	mov.b32 	%r670, 0;
	mov.u32 	%r665, %r60;
	@%p20 bra 	$L__BB14_41;
	mul.wide.u32 	%rd66, %r60, 4;
	add.s64 	%rd65, %rd16, %rd66;
	// begin inline asm
	ld.global.nc.u32 %r670, [%rd65];
	// end inline asm
	add.s32 	%r665, %r60, 256;
$L__BB14_41:
	setp.ge.s32 	%p21, %r665, %r120;
	@%p21 bra 	$L__BB14_47;
	not.b32 	%r252, %r665;
	add.s32 	%r65, %r120, %r252;
	and.b32  	%r253, %r65, 768;
	setp.eq.s32 	%p22, %r253, 768;
	@%p22 bra 	$L__BB14_45;
	mul.wide.u32 	%rd67, %r665, 4;
	add.s64 	%rd123, %rd16, %rd67;
	shr.u32 	%r254, %r65, 8;
	add.s32 	%r255, %r254, 1;
	and.b32  	%r256, %r255, 3;
	neg.s32 	%r662, %r256;
$L__BB14_44:
	.pragma "nounroll";
	// begin inline asm
	ld.global.nc.u32 %r257, [%rd123];
	// end inline asm
	add.s32 	%r670, %r257, %r670;
	add.s32 	%r665, %r665, 256;
	add.s64 	%rd123, %rd123, 1024;
	add.s32 	%r662, %r662, 1;
	setp.ne.s32 	%p23, %r662, 0;
	@%p23 bra 	$L__BB14_44;
$L__BB14_45:
	setp.lt.u32 	%p24, %r65, 768;
	@%p24 bra 	$L__BB14_47;
$L__BB14_46:
	mul.wide.s32 	%rd73, %r665, 4;
	add.s64 	%rd69, %rd16, %rd73;
	// begin inline asm
	ld.global.nc.u32 %r258, [%rd69];
	// end inline asm
	add.s32 	%r262, %r258, %r670;
	add.s64 	%rd70, %rd69, 1024;
	// begin inline asm
	ld.global.nc.u32 %r259, [%rd70];
	// end inline asm
	add.s32 	%r263, %r259, %r262;
	add.s64 	%rd71, %rd69, 2048;
	// begin inline asm
	ld.global.nc.u32 %r260, [%rd71];
	// end inline asm
	add.s32 	%r264, %r260, %r263;
	add.s64 	%rd72, %rd69, 3072;
	// begin inline asm
	ld.global.nc.u32 %r261, [%rd72];
	// end inline asm
	add.s32 	%r670, %r261, %r264;
	add.s32 	%r665, %r665, 1024;
	setp.lt.s32 	%p25, %r665, %r120;
	@%p25 bra 	$L__BB14_46;
$L__BB14_47:
	setp.lt.s32 	%p26, %r120, 256;
	@%p26 bra 	$L__BB14_52;
	// begin inline asm
	mov.u32 %r328, %laneid;
	// end inline asm
	mov.b32 	%r331, 1;
	mov.b32 	%r352, 31;
	mov.b32 	%r353, -1;
	// begin inline asm
	shfl.sync.down.b32 %r329, %r670, %r331, %r352, %r353;
	// end inline asm
	setp.gt.s32 	%p42, %r328, 30;
	selp.b32 	%r354, 0, %r329, %p42;
	add.s32 	%r335, %r354, %r670;
	mov.b32 	%r336, 2;
	// begin inline asm
	shfl.sync.down.b32 %r334, %r335, %r336, %r352, %r353;
	// end inline asm
	setp.gt.s32 	%p43, %r328, 29;
	selp.b32 	%r355, 0, %r334, %p43;
	add.s32 	%r340, %r335, %r355;
	mov.b32 	%r341, 4;
	// begin inline asm
	shfl.sync.down.b32 %r339, %r340, %r341, %r352, %r353;
	// end inline asm
	setp.gt.s32 	%p44, %r328, 27;
	selp.b32 	%r356, 0, %r339, %p44;
	add.s32 	%r345, %r340, %r356;
	mov.b32 	%r346, 8;
	// begin inline asm
	shfl.sync.down.b32 %r344, %r345, %r346, %r352, %r353;
	// end inline asm
	setp.gt.s32 	%p45, %r328, 23;
	selp.b32 	%r357, 0, %r344, %p45;
	add.s32 	%r350, %r345, %r357;
	mov.b32 	%r351, 16;
	// begin inline asm
	shfl.sync.down.b32 %r349, %r350, %r351, %r352, %r353;
	// end inline asm
	setp.gt.s32 	%p46, %r328, 15;
	selp.b32 	%r358, 0, %r349, %p46;
	add.s32 	%r686, %r350, %r358;
	setp.ne.s32 	%p47, %r328, 0;
	@%p47 bra 	$L__BB14_50;
	shr.u32 	%r359, %r60, 3;
	and.b32  	%r360, %r359, 124;
	mov.u32 	%r361, _ZZN3cub18CUB_300001_SM_10006detail6reduce28DeviceReduceSingleTileKernelINS2_10policy_hubIiyN4cuda3std3__44plusIiEEE10Policy1000EPiSC_iS9_iiNS7_10__identityEEEvT0_T1_T2_T3_T4_T6_E12temp_storage;
	add.s32 	%r362, %r361, %r360;
	st.shared.u32 	[%r362+8], %r686;
$L__BB14_50:
	bar.sync 	0;
	setp.ne.s32 	%p48, %r60, 0;
	@%p48 bra 	$L__BB14_72;
	ld.shared.u32 	%r363, [_ZZN3cub18CUB_300001_SM_10006detail6reduce28DeviceReduceSingleTileKernelINS2_10policy_hubIiyN4cuda3std3__44plusIiEEE10Policy1000EPiSC_iS9_iiNS7_10__identityEEEvT0_T1_T2_T3_T4_T6_E12temp_storage+12];
	add.s32 	%r364, %r363, %r686;
	ld.shared.u32 	%r365, [_ZZN3cub18CUB_300001_SM_10006detail6reduce28DeviceReduceSingleTileKernelINS2_10policy_hubIiyN4cuda3std3__44plusIiEEE10Policy1000EPiSC_iS9_iiNS7_10__identityEEEvT0_T1_T2_T3_T4_T6_E12temp_storage+16];
	add.s32 	%r366, %r364, %r365;
	ld.shared.u32 	%r367, [_ZZN3cub18CUB_300001_SM_10006detail6reduce28DeviceReduceSingleTileKernelINS2_10policy_hubIiyN4cuda3std3__44plusIiEEE10Policy1000EPiSC_iS9_iiNS7_10__identityEEEvT0_T1_T2_T3_T4_T6_E12temp_storage+20];
	add.s32 	%r368, %r366, %r367;
	ld.shared.u32 	%r369, [_ZZN3cub18CUB_300001_SM_10006detail6reduce28DeviceReduceSingleTileKernelINS2_10policy_hubIiyN4cuda3std3__44plusIiEEE10Policy1000EPiSC_iS9_iiNS7_10__identityEEEvT0_T1_T2_T3_T4_T6_E12temp_storage+24];
	add.s32 	%r370, %r368, %r369;
	ld.shared.u32 	%r371, [_ZZN3cub18CUB_300001_SM_10006detail6reduce28DeviceReduceSingleTileKernelINS2_10policy_hubIiyN4cuda3std3__44plusIiEEE10Policy1000EPiSC_iS9_iiNS7_10__identityEEEvT0_T1_T2_T3_T4_T6_E12temp_storage+28];
	add.s32 	%r372, %r370, %r371;
	ld.shared.u32 	%r373, [_ZZN3cub18CUB_300001_SM_10006detail6reduce28DeviceReduceSingleTileKernelINS2_10policy_hubIiyN4cuda3std3__44plusIiEEE10Policy1000EPiSC_iS9_iiNS7_10__identityEEEvT0_T1_T2_T3_T4_T6_E12temp_storage+32];
	add.s32 	%r374, %r372, %r373;
	ld.shared.u32 	%r375, [_ZZN3cub18CUB_300001_SM_10006detail6reduce28DeviceReduceSingleTileKernelINS2_10policy_hubIiyN4cuda3std3__44plusIiEEE10Policy1000EPiSC_iS9_iiNS7_10__identityEEEvT0_T1_T2_T3_T4_T6_E12temp_storage+36];
	add.s32 	%r686, %r374, %r375;
	bra.uni 	$L__BB14_72;
$L__BB14_52:
	// begin inline asm
	mov.u32 %r265, %laneid;
	// end inline asm
	and.b32  	%r291, %r60, 992;
	add.s32 	%r292, %r291, 32;
	setp.gt.s32 	%p27, %r292, %r120;
	not.b32 	%r293, %r291;
	add.s32 	%r294, %r120, %r293;
	selp.b32 	%r289, %r294, 31, %p27;
	mov.b32 	%r268, 1;
	mov.b32 	%r290, -1;
	// begin inline asm
	shfl.sync.down.b32 %r266, %r670, %r268, %r289, %r290;
	// end inline asm
	setp.lt.s32 	%p28, %r265, %r289;
	selp.b32 	%r295, %r266, 0, %p28;
	add.s32 	%r272, %r295, %r670;
	mov.b32 	%r273, 2;
	// begin inline asm
	shfl.sync.down.b32 %r271, %r272, %r273, %r289, %r290;
	// end inline asm
	add.s32 	%r296, %r265, 2;
	setp.gt.s32 	%p29, %r296, %r289;
	selp.b32 	%r297, 0, %r271, %p29;
	add.s32 	%r277, %r272, %r297;
	mov.b32 	%r278, 4;
	// begin inline asm
	shfl.sync.down.b32 %r276, %r277, %r278, %r289, %r290;
	// end inline asm
	add.s32 	%r298, %r265, 4;
	setp.gt.s32 	%p30, %r298, %r289;
	selp.b32 	%r299, 0, %r276, %p30;
	add.s32 	%r282, %r277, %r299;
	mov.b32 	%r283, 8;
	// begin inline asm
	shfl.sync.down.b32 %r281, %r282, %r283, %r289, %r290;
	// end inline asm
	add.s32 	%r300, %r265, 8;
	setp.gt.s32 	%p31, %r300, %r289;
	selp.b32 	%r301, 0, %r281, %p31;
	add.s32 	%r287, %r282, %r301;
	mov.b32 	%r288, 16;
	// begin inline asm
	shfl.sync.down.b32 %r286, %r287, %r288, %r289, %r290;
	// end inline asm
	add.s32 	%r302, %r265, 16;
	setp.gt.s32 	%p32, %r302, %r289;
	selp.b32 	%r303, 0, %r286, %p32;
	add.s32 	%r686, %r287, %r303;
	setp.ne.s32 	%p33, %r265, 0;
	@%p33 bra 	$L__BB14_54;
	shr.u32 	%r304, %r60, 3;
	and.b32  	%r305, %r304, 124;
	mov.u32 	%r306, _ZZN3cub18CUB_300001_SM_10006detail6reduce28DeviceReduceSingleTileKernelINS2_10policy_hubIiyN4cuda3std3__44plusIiEEE10Policy1000EPiSC_iS9_iiNS7_10__identityEEEvT0_T1_T2_T3_T4_T6_E12temp_storage;
	add.s32 	%r307, %r306, %r305;
	st.shared.u32 	[%r307+8], %r686;
$L__BB14_54:
	bar.sync 	0;
	setp.ne.s32 	%p34, %r60, 0;
	@%p34 bra 	$L__BB14_72;
	setp.gt.s32 	%p35, %r120, 32;
	ld.shared.u32 	%r308, [_ZZN3cub18CUB_300001_SM_10006detail6reduce28DeviceReduceSingleTileKernelINS2_10policy_hubIiyN4cuda3std3__44plusIiEEE10Policy1000EPiSC_iS9_iiNS7_10__identityEEEvT0_T1_T2_T3_T4_T6_E12temp_storage+12];
	selp.b32 	%r309, %r308, 0, %p35;
	add.s32 	%r310, %r309, %r686;
	setp.gt.s32 	%p36, %r120, 64;
	ld.shared.u32 	%r311, [_ZZN3cub18CUB_300001_SM_10006detail6reduce28DeviceReduceSingleTileKernelINS2_10policy_hubIiyN4cuda3std3__44plusIiEEE10Policy1000EPiSC_iS9_iiNS7_10__identityEEEvT0_T1_T2_T3_T4_T6_E12temp_storage+16];
	selp.b32 	%r312, %r311, 0, %p36;
	add.s32 	%r313, %r310, %r312;
	setp.gt.s32 	%p37, %r120, 96;
	ld.shared.u32 	%r314, [_ZZN3cub18CUB_300001_SM_10006detail6reduce28DeviceReduceSingleTileKernelINS2_10policy_hubIiyN4cuda3std3__44plusIiEEE10Policy1000EPiSC_iS9_iiNS7_10__identityEEEvT0_T1_T2_T3_T4_T6_E12temp_storage+20];
	selp.b32 	%r315, %r314, 0, %p37;
	add.s32 	%r316, %r313, %r315;
	setp.gt.s32 	%p38, %r120, 128;
	ld.shared.u32 	%r317, [_ZZN3cub18CUB_300001_SM_10006detail6reduce28DeviceReduceSingleTileKernelINS2_10policy_hubIiyN4cuda3std3__44plusIiEEE10Policy1000EPiSC_iS9_iiNS7_10__identityEEEvT0_T1_T2_T3_T4_T6_E12temp_storage+24];
	selp.b32 	%r318, %r317, 0, %p38;
	add.s32 	%r319, %r316, %r318;
	setp.gt.s32 	%p39, %r120, 160;
	ld.shared.u32 	%r320, [_ZZN3cub18CUB_300001_SM_10006detail6reduce28DeviceReduceSingleTileKernelINS2_10policy_hubIiyN4cuda3std3__44plusIiEEE10Policy1000EPiSC_iS9_iiNS7_10__identityEEEvT0_T1_T2_T3_T4_T6_E12temp_storage+28];
	selp.b32 	%r321, %r320, 0, %p39;
	add.s32 	%r322, %r319, %r321;
	setp.gt.s32 	%p40, %r120, 192;
	ld.shared.u32 	%r323, [_ZZN3cub18CUB_300001_SM_10006detail6reduce28DeviceReduceSingleTileKernelINS2_10policy_hubIiyN4cuda3std3__44plusIiEEE10Policy1000EPiSC_iS9_iiNS7_10__identityEEEvT0_T1_T2_T3_T4_T6_E12temp_storage+32];
	selp.b32 	%r324, %r323, 0, %p40;
	add.s32 	%r325, %r322, %r324;
	setp.gt.s32 	%p41, %r120, 224;
	ld.shared.u32 	%r326, [_ZZN3cub18CUB_300001_SM_10006detail6reduce28DeviceReduceSingleTileKernelINS2_10policy_hubIiyN4cuda3std3__44plusIiEEE10Policy1000EPiSC_iS9_iiNS7_10__identityEEEvT0_T1_T2_T3_T4_T6_E12temp_storage+36];
	selp.b32 	%r327, %r326, 0, %p41;
	add.s32 	%r686, %r325, %r327;
	bra.uni 	$L__BB14_72;
$L__BB14_56:
	mov.u32 	%r85, %tid.x;
	mul.wide.u32 	%rd35, %r85, 4;
	add.s64 	%rd19, %rd16, %rd35;
	// begin inline asm
	ld.global.nc.u32 %r122, [%rd19];
	// end inline asm
	add.s64 	%rd20, %rd19, 1024;
	// begin inline asm
	ld.global.nc.u32 %r123, [%rd20];
	// end inline asm
	add.s64 	%rd21, %rd19, 2048;
	// begin inline asm
	ld.global.nc.u32 %r124, [%rd21];
	// end inline asm
	add.s64 	%rd22, %rd19, 3072;
	// begin inline asm
	ld.global.nc.u32 %r125, [%rd22];
	// end inline asm
	add.s64 	%rd23, %rd19, 4096;
	// begin inline asm
	ld.global.nc.u32 %r126, [%rd23];
	// end inline asm
	add.s64 	%rd24, %rd19, 5120;
	// begin inline asm
	ld.global.nc.u32 %r127, [%rd24];
	// end inline asm
	add.s64 	%rd25, %rd19, 6144;
	// begin inline asm
	ld.global.nc.u32 %r128, [%rd25];
	// end inline asm
	add.s64 	%rd26, %rd19, 7168;
	// begin inline asm
	ld.global.nc.u32 %r129, [%rd26];
	// end inline asm
	add.s64 	%rd27, %rd19, 8192;
	// begin inline asm
	ld.global.nc.u32 %r130, [%rd27];
	// end inline asm
	add.s64 	%rd28, %rd19, 9216;
	// begin inline asm
	ld.global.nc.u32 %r131, [%rd28];
	// end inline asm
	add.s64 	%rd29, %rd19, 10240;
	// begin inline asm
	ld.global.nc.u32 %r132, [%rd29];
	// end inline asm
	add.s64 	%rd30, %rd19, 11264;
	// begin inline asm
	ld.global.nc.u32 %r133, [%rd30];
	// end inline asm
	add.s64 	%rd31, %rd19, 12288;
	// begin inline asm
	ld.global.nc.u32 %r134, [%rd31];
	// end inline asm
	add.s64 	%rd32, %rd19, 13312;
	// begin inline asm
	ld.global.nc.u32 %r135, [%rd32];
	// end inline asm
	add.s64 	%rd33, %rd19, 14336;
	// begin inline asm
	ld.global.nc.u32 %r136, [%rd33];
	// end inline asm
	add.s64 	%rd34, %rd19, 15360;
	// begin inline asm
	ld.global.nc.u32 %r137, [%rd34];
	// end inline asm
	add.s32 	%r139, %r123, %r122;
	add.s32 	%r140, %r124, %r139;
	add.s32 	%r141, %r125, %r140;
	add.s32 	%r142, %r126, %r141;
	add.s32 	%r143, %r127, %r142;
	add.s32 	%r144, %r128, %r143;
	add.s32 	%r145, %r129, %r144;
	add.s32 	%r146, %r130, %r145;
	add.s32 	%r147, %r131, %r146;
	add.s32 	%r148, %r132, %r147;
	add.s32 	%r149, %r133, %r148;
	add.s32 	%r150, %r134, %r149;
	add.s32 	%r151, %r135, %r150;
	add.s32 	%r152, %r136, %r151;
	add.s32 	%r685, %r137, %r152;
	setp.lt.u32 	%p4, %r120, 8192;
	mov.b32 	%r674, 4096;
	@%p4 bra 	$L__BB14_60;
	add.s32 	%r87, %r120, -4096;
	mov.b32 	%r674, 4096;
$L__BB14_58:
	mul.wide.s32 	%rd52, %r674, 4;
	add.s64 	%rd36, %rd19, %rd52;
	// begin inline asm
	ld.global.nc.u32 %r154, [%rd36];
	// end inline asm
	add.s64 	%rd37, %rd36, 1024;
	// begin inline asm
	ld.global.nc.u32 %r155, [%rd37];
	// end inline asm
	add.s64 	%rd38, %rd36, 2048;
	// begin inline asm
	ld.global.nc.u32 %r156, [%rd38];
	// end inline asm
	add.s64 	%rd39, %rd36, 3072;
	// begin inline asm
	ld.global.nc.u32 %r157, [%rd39];
	// end inline asm
	add.s64 	%rd40, %rd36, 4096;
	// begin inline asm
	ld.global.nc.u32 %r158, [%rd40];
	// end inline asm
	add.s64 	%rd41, %rd36, 5120;
	// begin inline asm
	ld.global.nc.u32 %r159, [%rd41];
	// end inline asm
	add.s64 	%rd42, %rd36, 6144;
	// begin inline asm
	ld.global.nc.u32 %r160, [%rd42];
	// end inline asm
	add.s64 	%rd43, %rd36, 7168;
	// begin inline asm
	ld.global.nc.u32 %r161, [%rd43];
	// end inline asm
	add.s64 	%rd44, %rd36, 8192;
	// begin inline asm
	ld.global.nc.u32 %r162, [%rd44];
	// end inline asm
	add.s64 	%rd45, %rd36, 9216;
	// begin inline asm
	ld.global.nc.u32 %r163, [%rd45];
	// end inline asm
	add.s64 	%rd46, %rd36, 10240;
	// begin inline asm
	ld.global.nc.u32 %r164, [%rd46];
	// end inline asm
	add.s64 	%rd47, %rd36, 11264;
	// begin inline asm
	ld.global.nc.u32 %r165, [%rd47];
	// end inline asm
	add.s64 	%rd48, %rd36, 12288;
	// begin inline asm
	ld.global.nc.u32 %r166, [%rd48];
	// end inline asm
	add.s64 	%rd49, %rd36, 13312;
	// begin inline asm
	ld.global.nc.u32 %r167, [%rd49];
	// end inline asm
	add.s64 	%rd50, %rd36, 14336;
	// begin inline asm
	ld.global.nc.u32 %r168, [%rd50];
	// end inline asm
	add.s64 	%rd51, %rd36, 15360;
	// begin inline asm
	ld.global.nc.u32 %r169, [%rd51];
	// end inline asm
	add.s32 	%r170, %r154, %r685;
	add.s32 	%r171, %r155, %r170;
	add.s32 	%r172, %r156, %r171;
	add.s32 	%r173, %r157, %r172;
	add.s32 	%r174, %r158, %r173;
	add.s32 	%r175, %r159, %r174;
	add.s32 	%r176, %r160, %r175;
	add.s32 	%r177, %r161, %r176;
	add.s32 	%r178, %r162, %r177;
	add.s32 	%r179, %r163, %r178;
	add.s32 	%r180, %r164, %r179;
	add.s32 	%r181, %r165, %r180;
	add.s32 	%r182, %r166, %r181;
	add.s32 	%r183, %r167, %r182;
	add.s32 	%r184, %r168, %r183;
	add.s32 	%r685, %r169, %r184;
	sub.s32 	%r185, %r120, %r674;
	setp.lt.s32 	%p5, %r185, 4096;
	@%p5 bra 	$L__BB14_68;
	add.s32 	%r674, %r674, 4096;
	setp.le.s32 	%p6, %r674, %r87;
	@%p6 bra 	$L__BB14_58;
$L__BB14_60:
	setp.le.s32 	%p7, %r120, %r674;
	@%p7 bra 	$L__BB14_68;
	sub.s32 	%r94, %r120, %r674;
	setp.ge.s32 	%p8, %r85, %r94;
	@%p8 bra 	$L__BB14_68;
	not.b32 	%r187, %r85;
	add.s32 	%r188, %r120, %r187;
	sub.s32 	%r95, %r188, %r674;
	and.b32  	%r189, %r95, 768;
	setp.eq.s32 	%p9, %r189, 768;
	mov.u32 	%r679, %r85;
	@%p9 bra 	$L__BB14_65;
	add.s32 	%r676, %r85, %r674;
	shr.u32 	%r190, %r95, 8;
	add.s32 	%r191, %r190, 1;
	and.b32  	%r192, %r191, 3;
	neg.s32 	%r675, %r192;
	mov.u32 	%r679, %r85;
$L__BB14_64:
	.pragma "nounroll";
	mul.wide.u32 	%rd54, %r676, 4;
	add.s64 	%rd53, %rd16, %rd54;
	// begin inline asm
	ld.global.nc.u32 %r193, [%rd53];
	// end inline asm
	add.s32 	%r685, %r193, %r685;
	add.s32 	%r679, %r679, 256;
	add.s32 	%r676, %r676, 256;
	add.s32 	%r675, %r675, 1;
	setp.ne.s32 	%p10, %r675, 0;
	@%p10 bra 	$L__BB14_64;
$L__BB14_65:
	setp.lt.u32 	%p11, %r95, 768;
	@%p11 bra 	$L__BB14_68;
	cvt.u64.u32 	%rd55, %r679;
	cvt.u64.u32 	%rd56, %r674;
	add.s64 	%rd57, %rd55, %rd56;
	shl.b64 	%rd58, %rd57, 2;
	add.s64 	%rd59, %rd58, %rd16;
	add.s64 	%rd124, %rd59, 2048;
	add.s32 	%r682, %r679, %r674;
$L__BB14_67:
	mul.wide.u32 	%rd64, %r682, 4;
	add.s64 	%rd60, %rd16, %rd64;
	// begin inline asm
	ld.global.nc.u32 %r194, [%rd60];
	// end inline asm
	add.s32 	%r198, %r194, %r685;
	add.s64 	%rd61, %rd124, -1024;
	// begin inline asm
	ld.global.nc.u32 %r195, [%rd61];
	// end inline asm
	add.s32 	%r199, %r195, %r198;
	// begin inline asm
	ld.global.nc.u32 %r196, [%rd124];
	// end inline asm
	add.s32 	%r200, %r196, %r199;
	add.s64 	%rd63, %rd124, 1024;
	// begin inline asm
	ld.global.nc.u32 %r197, [%rd63];
	// end inline asm
	add.s32 	%r685, %r197, %r200;
	add.s32 	%r679, %r679, 1024;
	add.s64 	%rd124, %rd124, 4096;
	add.s32 	%r682, %r682, 1024;
	setp.lt.s32 	%p12, %r679, %r94;
	@%p12 bra 	$L__BB14_67;
$L__BB14_68:
	// begin inline asm
	mov.u32 %r201, %laneid;
	// end inline asm
	mov.b32 	%r204, 1;
	mov.b32 	%r225, 31;
	mov.b32 	%r226, -1;
	// begin inline asm
	shfl.sync.down.b32 %r202, %r685, %r204, %r225, %r226;
	// end inline asm
	setp.gt.s32 	%p13, %r201, 30;
	selp.b32 	%r227, 0, %r202, %p13;
	add.s32 	%r208, %r227, %r685;
	mov.b32 	%r209, 2;
	// begin inline asm
	shfl.sync.down.b32 %r207, %r208, %r209, %r225, %r226;
	// end inline asm
	setp.gt.s32 	%p14, %r201, 29;
	selp.b32 	%r228, 0, %r207, %p14;
	add.s32 	%r213, %r208, %r228;
	mov.b32 	%r214, 4;
	// begin inline asm
	shfl.sync.down.b32 %r212, %r213, %r214, %r225, %r226;
	// end inline asm
	setp.gt.s32 	%p15, %r201, 27;
	selp.b32 	%r229, 0, %r212, %p15;
	add.s32 	%r218, %r213, %r229;
	mov.b32 	%r219, 8;
	// begin inline asm
	shfl.sync.down.b32 %r217, %r218, %r219, %r225, %r226;
	// end inline asm
	setp.gt.s32 	%p16, %r201, 23;
	selp.b32 	%r230, 0, %r217, %p16;
	add.s32 	%r223, %r218, %r230;
	mov.b32 	%r224, 16;
	// begin inline asm
	shfl.sync.down.b32 %r222, %r223, %r224, %r225, %r226;
	// end inline asm
	setp.gt.s32 	%p17, %r201, 15;
	selp.b32 	%r231, 0, %r222, %p17;
	add.s32 	%r686, %r223, %r231;
	setp.ne.s32 	%p18, %r201, 0;
	@%p18 bra 	$L__BB14_70;
	shr.u32 	%r232, %r85, 3;
	and.b32  	%r233, %r232, 124;
	mov.u32 	%r234, _ZZN3cub18CUB_300001_SM_10006detail6reduce28DeviceReduceSingleTileKernelINS2_10policy_hubIiyN4cuda3std3__44plusIiEEE10Policy1000EPiSC_iS9_iiNS7_10__identityEEEvT0_T1_T2_T3_T4_T6_E12temp_storage;
	add.s32 	%r235, %r234, %r233;
	st.shared.u32 	[%r235+8], %r686;
$L__BB14_70:
	bar.sync 	0;
	setp.ne.s32 	%p19, %r85, 0;
	@%p19 bra 	$L__BB14_72;
	ld.shared.u32 	%r236, [_ZZN3cub18CUB_300001_SM_10006detail6reduce28DeviceReduceSingleTileKernelINS2_10policy_hubIiyN4cuda3std3__44plusIiEEE10Policy1000EPiSC_iS9_iiNS7_10__identityEEEvT0_T1_T2_T3_T4_T6_E12temp_storage+12];
	add.s32 	%r237, %r236, %r686;
	ld.shared.u32 	%r238, [_ZZN3cub18CUB_300001_SM_10006detail6reduce28DeviceReduceSingleTileKernelINS2_10policy_hubIiyN4cuda3std3__44plusIiEEE10Policy1000EPiSC_iS9_iiNS7_10__identityEEEvT0_T1_T2_T3_T4_T6_E12temp_storage+16];
	add.s32 	%r239, %r237, %r238;
	ld.shared.u32 	%r240, [_ZZN3cub18CUB_300001_SM_10006detail6reduce28DeviceReduceSingleTileKernelINS2_10policy_hubIiyN4cuda3std3__44plusIiEEE10Policy1000EPiSC_iS9_iiNS7_10__identityEEEvT0_T1_T2_T3_T4_T6_E12temp_storage+20];
	add.s32 	%r241, %r239, %r240;
	ld.shared.u32 	%r242, [_ZZN3cub18CUB_300001_SM_10006detail6reduce28DeviceReduceSingleTileKernelINS2_10policy_hubIiyN4cuda3std3__44plusIiEEE10Policy1000EPiSC_iS9_iiNS7_10__identityEEEvT0_T1_T2_T3_T4_T6_E12temp_storage+24];
	add.s32 	%r243, %r241, %r242;
	ld.shared.u32 	%r244, [_ZZN3cub18CUB_300001_SM_10006detail6reduce28DeviceReduceSingleTileKernelINS2_10policy_hubIiyN4cuda3std3__44plusIiEEE10Policy1000EPiSC_iS9_iiNS7_10__identityEEEvT0_T1_T2_T3_T4_T6_E12temp_storage+28];
	add.s32 	%r245, %r243, %r244;
	ld.shared.u32 	%r246, [_ZZN3cub18CUB_300001_SM_10006detail6reduce28DeviceReduceSingleTileKernelINS2_10policy_hubIiyN4cuda3std3__44plusIiEEE10Policy1000EPiSC_iS9_iiNS7_10__identityEEEvT0_T1_T2_T3_T4_T6_E12temp_storage+32];
	add.s32 	%r247, %r245, %r246;
	ld.shared.u32 	%r248, [_ZZN3cub18CUB_300001_SM_10006detail6reduce28DeviceReduceSingleTileKernelINS2_10policy_hubIiyN4cuda3std3__44plusIiEEE10Policy1000EPiSC_iS9_iiNS7_10__identityEEEvT0_T1_T2_T3_T4_T6_E12temp_storage+36];
	add.s32 	%r686, %r247, %r248;
$L__BB14_72:
	mov.u32 	%r631, %tid.x;
	setp.ne.s32 	%p95, %r631, 0;
	@%p95 bra 	$L__BB14_74;
	add.s32 	%r632, %r686, %r121;
	st.global.u32 	[%rd1], %r632;
$L__BB14_74:
	ret;

}


// ===== COMPILED SASS (sm_100) =====

	.target	sm_100

	.elftype	@"ET_EXEC"


//--------------------- .note.nv.tkinfo           --------------------------
	.section	.note.nv.tkinfo,"",@"SHT_NOTE"
	.sectionflags	@"SHF_NOTE_NV_TKINFO"
	.tkinfo
        /*0018*/ 	.word	0x00000002
        /*0030*/ 	.string	""
        /*0030*/ 	.string	"ptxas"
        /*0030*/ 	.string	"Cuda compilation tools, release 13.0, V13.0.88"
        /*0030*/ 	.string	"Build cuda_13.0.r13.0/compiler.36424714_0"
        /*0030*/ 	.string	"-arch sm_100 -m 64 "



//--------------------- .note.nv.cuinfo           --------------------------
	.section	.note.nv.cuinfo,"",@"SHT_NOTE"
	.sectionflags	@"SHF_NOTE_NV_CUINFO"
        /*0018*/ 	.short	0x0002
        /*001a*/ 	.short	0x0064
        /*001c*/ 	.short	0x0082
	.zero		2


//--------------------- .nv.info                  --------------------------
	.section	.nv.info,"",@"SHT_CUDA_INFO"
	.align	4


	//----- nvinfo : EIATTR_REGCOUNT
	.align		4
        /*0000*/ 	.byte	0x04, 0x2f
        /*0002*/ 	.short	(.L_44 - .L_43)
	.align		4
.L_43:
        /*0004*/ 	.word	index@(_ZN3cub18CUB_300001_SM_10006detail11EmptyKernelIvEEvv)
        /*0008*/ 	.word	0x00000004


	//----- nvinfo : EIATTR_FRAME_SIZE
	.align		4
.L_44:
        /*000c*/ 	.byte	0x04, 0x11
        /*000e*/ 	.short	(.L_46 - .L_45)
	.align		4
.L_45:
        /*0010*/ 	.word	index@(_ZN3cub18CUB_300001_SM_10006detail11EmptyKernelIvEEvv)
        /*0014*/ 	.word	0x00000000


	//----- nvinfo : EIATTR_REGCOUNT
	.align		4
.L_46:
        /*0018*/ 	.byte	0x04, 0x2f
        /*001a*/ 	.short	(.L_48 - .L_47)
	.align		4
.L_47:
        /*001c*/ 	.word	index@(_ZN3cub18CUB_300001_SM_10006detail8for_each13static_kernelINS2_12policy_hub_t12policy_500_tEmN6thrust24THRUST_300001_SM_1000_NS8cuda_cub20__uninitialized_fill7functorINS7_10device_ptrIfEEfEEEEvT0_T1_)
        /*0020*/ 	.word	0x00000008


	//----- nvinfo : EIATTR_FRAME_SIZE
	.align		4
.L_48:
        /*0024*/ 	.byte	0x04, 0x11
        /*0026*/ 	.short	(.L_50 - .L_49)
	.align		4
.L_49:
        /*0028*/ 	.word	index@(_ZN3cub18CUB_300001_SM_10006detail8for_each13static_kernelINS2_12policy_hub_t12policy_500_tEmN6thrust24THRUST_300001_SM_1000_NS8cuda_cub20__uninitialized_fill7functorINS7_10device_ptrIfEEfEEEEvT0_T1_)
        /*002c*/ 	.word	0x00000000


	//----- nvinfo : EIATTR_REGCOUNT
	.align		4
.L_50:
        /*0030*/ 	.byte	0x04, 0x2f
        /*0032*/ 	.short	(.L_52 - .L_51)
	.align		4
.L_51:
        /*0034*/ 	.word	index@(_ZN3cub18CUB_300001_SM_10006detail8for_each13static_kernelINS2_12policy_hub_t12policy_500_tEmN6thrust24THRUST_300001_SM_1000_NS8cuda_cub20__uninitialized_fill7functorINS7_10device_ptrIiEEiEEEEvT0_T1_)
        /*0038*/ 	.word	0x00000008


	//----- nvinfo : EIATTR_FRAME_SIZE
	.align		4
.L_52:
        /*003c*/ 	.byte	0x04, 0x11
        /*003e*/ 	.short	(.L_54 - .L_53)
	.align		4
.L_53:
        /*0040*/ 	.word	index@(_ZN3cub18CUB_300001_SM_10006detail8for_each13static_kernelINS2_12policy_hub_t12policy_500_tEmN6thrust24THRUST_300001_SM_1000_NS8cuda_cub20__uninitialized_fill7functorINS7_10device_ptrIiEEiEEEEvT0_T1_)
        /*0044*/ 	.word	0x00000000


	//----- nvinfo : EIATTR_REGCOUNT
	.align		4
.L_54:
        /*0048*/ 	.byte	0x04, 0x2f
        /*004a*/ 	.short	(.L_56 - .L_55)
	.align		4
.L_55:
        /*004c*/ 	.word	index@(_ZN3cub18CUB_300001_SM_10006detail9transform16transform_kernelINS2_10policy_hubILb1EN4cuda3std3__45tupleIJN6thrust24THRUST_300001_SM_1000_NS6detail15normal_iteratorINSA_10device_ptrIfEEEEEEEE10policy1000Ei8to_rangeSF_JPfEEEvT0_iT1_T2_DpNS2_10kernel_argIT3_EE)
        /*0050*/ 	.word	0x00000020


	//----- nvinfo : EIATTR_FRAME_SIZE
	.align		4
.L_56:
        /*0054*/ 	.byte	0x04, 0x11
        /*0056*/ 	.short	(.L_58 - .L_57)
	.align		4
.L_57:
        /*0058*/ 	.word	index@(_ZN3cub18CUB_300001_SM_10006detail9transform16transform_kernelINS2_10policy_hubILb1EN4cuda3std3__45tupleIJN6thrust24THRUST_300001_SM_1000_NS6detail15normal_iteratorINSA_10device_ptrIfEEEEEEEE10policy1000Ei8to_rangeSF_JPfEEEvT0_iT1_T2_DpNS2_10kernel_argIT3_EE)
        /*005c*/ 	.word	0x00000000


	//----- nvinfo : EIATTR_REGCOUNT
	.align		4
.L_58:
        /*0060*/ 	.byte	0x04, 0x2f
        /*0062*/ 	.short	(.L_60 - .L_59)
	.align		4
.L_59:
        /*0064*/ 	.word	index@(_ZN3cub18CUB_300001_SM_10006detail9transform16transform_kernelINS2_10policy_hubILb1EN4cuda3std3__45tupleIJN6thrust24THRUST_300001_SM_1000_NS6detail15normal_iteratorINSA_10device_ptrIfEEEEEEEE10policy1000El8to_rangeSF_JPfEEEvT0_iT1_T2_DpNS2_10kernel_argIT3_EE)
        /*0068*/ 	.word	0x0000001e


	//----- nvinfo : EIATTR_FRAME_SIZE
	.align		4
.L_60:
        /*006c*/ 	.byte	0x04, 0x11
        /*006e*/ 	.short	(.L_62 - .L_61)
	.align		4
.L_61:
        /*0070*/ 	.word	index@(_ZN3cub18CUB_300001_SM_10006detail9transform16transform_kernelINS2_10policy_hubILb1EN4cuda3std3__45tupleIJN6thrust24THRUST_300001_SM_1000_NS6detail15normal_iteratorINSA_10device_ptrIfEEEEEEEE10policy1000El8to_rangeSF_JPfEEEvT0_iT1_T2_DpNS2_10kernel_argIT3_EE)
        /*0074*/ 	.word	0x00000000


	//----- nvinfo : EIATTR_REGCOUNT
	.align		4
.L_62:
        /*0078*/ 	.byte	0x04, 0x2f
        /*007a*/ 	.short	(.L_64 - .L_63)
	.align		4
.L_63:
        /*007c*/ 	.word	index@(_ZN3cub18CUB_300001_SM_10006detail9transform16transform_kernelINS2_10policy_hubILb1EN4cuda3std3__45tupleIJN6thrust24THRUST_300001_SM_1000_NS6detail15normal_iteratorINSA_10device_ptrIfEEEEEEEE10policy1000Ei2trSF_JPfEEEvT0_iT1_T2_DpNS2_10kernel_argIT3_EE)
        /*0080*/ 	.word	0x00000020


	//----- nvinfo : EIATTR_FRAME_SIZE
	.align		4
.L_64:
        /*0084*/ 	.byte	0x04, 0x11
        /*0086*/ 	.short	(.L_66 - .L_65)
	.align		4
.L_65:
        /*0088*/ 	.word	index@($__internal_3_$__cuda_sm3x_div_rn_noftz_f32_slowpath)
        /*008c*/ 	.word	0x00000000


	//----- nvinfo : EIATTR_FRAME_SIZE
	.align		4
.L_66:
        /*0090*/ 	.byte	0x04, 0x11
        /*0092*/ 	.short	(.L_68 - .L_67)
	.align		4
.L_67:
        /*0094*/ 	.word	index@($__internal_2_$__cuda_sm20_rcp_rn_f32_slowpath)
        /*0098*/ 	.word	0x00000000


	//----- nvinfo : EIATTR_FRAME_SIZE
	.align		4
.L_68:
        /*009c*/ 	.byte	0x04, 0x11
        /*009e*/ 	.short	(.L_70 - .L_69)
	.align		4
.L_69:
        /*00a0*/ 	.word	index@(_ZN3cub18CUB_300001_SM_10006detail9transform16transform_kernelINS2_10policy_hubILb1EN4cuda3std3__45tupleIJN6thrust24THRUST_300001_SM_1000_NS6detail15normal_iteratorINSA_10device_ptrIfEEEEEEEE10policy1000Ei2trSF_JPfEEEvT0_iT1_T2_DpNS2_10kernel_argIT3_EE)
        /*00a4*/ 	.word	0x00000000


	//----- nvinfo : EIATTR_REGCOUNT
	.align		4
.L_70:
        /*00a8*/ 	.byte	0x04, 0x2f
        /*00aa*/ 	.short	(.L_72 - .L_71)
	.align		4
.L_71:
        /*00ac*/ 	.word	index@(_ZN3cub18CUB_300001_SM_10006detail9transform16transform_kernelINS2_10policy_hubILb1EN4cuda3std3__45tupleIJN6thrust24THRUST_300001_SM_1000_NS6detail15normal_iteratorINSA_10device_ptrIfEEEEEEEE10policy1000El2trSF_JPfEEEvT0_iT1_T2_DpNS2_10kernel_argIT3_EE)
        /*00b0*/ 	.word	0x00000020


	//----- nvinfo : EIATTR_FRAME_SIZE
	.align		4
.L_72:
        /*00b4*/ 	.byte	0x04, 0x11
        /*00b6*/ 	.short	(.L_74 - .L_73)
	.align		4
.L_73:
        /*00b8*/ 	.word	index@($__internal_1_$__cuda_sm3x_div_rn_noftz_f32_slowpath)
        /*00bc*/ 	.word	0x00000000


	//----- nvinfo : EIATTR_FRAME_SIZE
	.align		4
.L_74:
        /*00c0*/ 	.byte	0x04, 0x11
        /*00c2*/ 	.short	(.L_76 - .L_75)
	.align		4
.L_75:
        /*00c4*/ 	.word	index@($__internal_0_$__cuda_sm20_rcp_rn_f32_slowpath)
        /*00c8*/ 	.word	0x00000000


	//----- nvinfo : EIATTR_FRAME_SIZE
	.align		4
.L_76:
        /*00cc*/ 	.byte	0x04, 0x11
        /*00ce*/ 	.short	(.L_78 - .L_77)
	.align		4
.L_77:
        /*00d0*/ 	.word	index@(_ZN3cub18CUB_300001_SM_10006detail9transform16transform_kernelINS2_10policy_hubILb1EN4cuda3std3__45tupleIJN6thrust24THRUST_300001_SM_1000_NS6detail15normal_iteratorINSA_10device_ptrIfEEEEEEEE10policy1000El2trSF_JPfEEEvT0_iT1_T2_DpNS2_10kernel_argIT3_EE)
        /*00d4*/ 	.word	0x00000000


	//----- nvinfo : EIATTR_REGCOUNT
	.align		4
.L_78:
        /*00d8*/ 	.byte	0x04, 0x2f
        /*00da*/ 	.short	(.L_80 - .L_79)
	.align		4
.L_79:
        /*00dc*/ 	.word	index@(_ZN3cub18CUB_300001_SM_10006detail9transform16transform_kernelINS2_10policy_hubILb1EN4cuda3std3__45tupleIJN6thrust24THRUST_300001_SM_1000_NS6detail15normal_iteratorINSA_10device_ptrIfEEEESF_EEEE10policy1000Ei8count_fxNSC_INSD_IiEEEEJPfSM_EEEvT0_iT1_T2_DpNS2_10kernel_argIT3_EE)
        /*00e0*/ 	.word	0x0000001e


	//----- nvinfo : EIATTR_FRAME_SIZE
	.align		4
.L_80:
        /*00e4*/ 	.byte	0x04, 0x11
        /*00e6*/ 	.short	(.L_82 - .L_81)
	.align		4
.L_81:
        /*00e8*/ 	.word	index@(_ZN3cub18CUB_300001_SM_10006detail9transform16transform_kernelINS2_10policy_hubILb1EN4cuda3std3__45tupleIJN6thrust24THRUST_300001_SM_1000_NS6detail15normal_iteratorINSA_10device_ptrIfEEEESF_EEEE10policy1000Ei8count_fxNSC_INSD_IiEEEEJPfSM_EEEvT0_iT1_T2_DpNS2_10kernel_argIT3_EE)
        /*00ec*/ 	.word	0x00000000


	//----- nvinfo : EIATTR_REGCOUNT
	.align		4
.L_82:
        /*00f0*/ 	.byte	0x04, 0x2f
        /*00f2*/ 	.short	(.L_84 - .L_83)
	.align		4
.L_83:
        /*00f4*/ 	.word	index@(_ZN3cub18CUB_300001_SM_10006detail9transform16transform_kernelINS2_10policy_hubILb1EN4cuda3std3__45tupleIJN6thrust24THRUST_300001_SM_1000_NS6detail15normal_iteratorINSA_10device_ptrIfEEEESF_EEEE10policy1000El8count_fxNSC_INSD_IiEEEEJPfSM_EEEvT0_iT1_T2_DpNS2_10kernel_argIT3_EE)
        /*00f8*/ 	.word	0x00000020


	//----- nvinfo : EIATTR_FRAME_SIZE
	.align		4
.L_84:
        /*00fc*/ 	.byte	0x04, 0x11
        /*00fe*/ 	.short	(.L_86 - .L_85)
	.align		4
.L_85:
        /*0100*/ 	.word	index@(_ZN3cub18CUB_300001_SM_10006detail9transform16transform_kernelINS2_10policy_hubILb1EN4cuda3std3__45tupleIJN6thrust24THRUST_300001_SM_1000_NS6detail15normal_iteratorINSA_10device_ptrIfEEEESF_EEEE10policy1000El8count_fxNSC_INSD_IiEEEEJPfSM_EEEvT0_iT1_T2_DpNS2_10kernel_argIT3_EE)
        /*0104*/ 	.word	0x00000000


	//----- nvinfo : EIATTR_REGCOUNT
	.align		4
.L_86:
        /*0108*/ 	.byte	0x04, 0x2f
        /*010a*/ 	.short	(.L_88 - .L_87)
	.align		4
.L_87:
        /*010c*/ 	.word	index@(_ZN3cub18CUB_300001_SM_10006detail6reduce28DeviceReduceSingleTileKernelINS2_10policy_hubIijN4cuda3std3__44plusIiEEE10Policy1000EN6thrust24THRUST_300001_SM_1000_NS6detail15normal_iteratorINSD_10device_ptrIiEEEEPijS9_iiNS7_10__identityEEEvT0_T1_T2_T3_T4_T6_)
        /*0110*/ 	.word	0x00000020


	//----- nvinfo : EIATTR_FRAME_SIZE
	.align		4
.L_88:
        /*0114*/ 	.byte	0x04, 0x11
        /*0116*/ 	.short	(.L_90 - .L_89)
	.align		4
.L_89:
        /*0118*/ 	.word	index@(_ZN3cub18CUB_300001_SM_10006detail6reduce28DeviceReduceSingleTileKernelINS2_10policy_hubIijN4cuda3std3__44plusIiEEE10Policy1000EN6thrust24THRUST_300001_SM_1000_NS6detail15normal_iteratorINSD_10device_ptrIiEEEEPijS9_iiNS7_10__identityEEEvT0_T1_T2_T3_T4_T6_)
        /*011c*/ 	.word	0x00000000


	//----- nvinfo : EIATTR_REGCOUNT
	.align		4
.L_90:
        /*0120*/ 	.byte	0x04, 0x2f
        /*0122*/ 	.short	(.L_92 - .L_91)
	.align		4
.L_91:
        /*0124*/ 	.word	index@(_ZN3cub18CUB_300001_SM_10006detail6reduce18DeviceReduceKernelINS2_10policy_hubIijN4cuda3std3__44plusIiEEE10Policy1000EN6thrust24THRUST_300001_SM_1000_NS6detail15normal_iteratorINSD_10device_ptrIiEEEEjS9_iNS7_10__identityEEEvT0_PT3_T1_NS0_13GridEvenShareISN_EET2_T4_)
        /*0128*/ 	.word	0x00000020


	//----- nvinfo : EIATTR_FRAME_SIZE
	.align		4
.L_92:
        /*012c*/ 	.byte	0x04, 0x11
        /*012e*/ 	.short	(.L_94 - .L_93)
	.align		4
.L_93:
        /*0130*/ 	.word	index@(_ZN3cub18CUB_300001_SM_10006detail6reduce18DeviceReduceKernelINS2_10policy_hubIijN4cuda3std3__44plusIiEEE10Policy1000EN6thrust24THRUST_300001_SM_1000_NS6detail15normal_iteratorINSD_10device_ptrIiEEEEjS9_iNS7_10__identityEEEvT0_PT3_T1_NS0_13GridEvenShareISN_EET2_T4_)
        /*0134*/ 	.word	0x00000000


	//----- nvinfo : EIATTR_REGCOUNT
	.align		4
.L_94:
        /*0138*/ 	.byte	0x04, 0x2f
        /*013a*/ 	.short	(.L_96 - .L_95)
	.align		4
.L_95:
        /*013c*/ 	.word	index@(_ZN3cub18CUB_300001_SM_10006detail6reduce28DeviceReduceSingleTileKernelINS2_10policy_hubIijN4cuda3std3__44plusIiEEE10Policy1000EPiSC_iS9_iiNS7_10__identityEEEvT0_T1_T2_T3_T4_T6_)
        /*0140*/ 	.word	0x00000020


	//----- nvinfo : EIATTR_FRAME_SIZE
	.align		4
.L_96:
        /*0144*/ 	.byte	0x04, 0x11
        /*0146*/ 	.short	(.L_98 - .L_97)
	.align		4
.L_97:
        /*0148*/ 	.word	index@(_ZN3cub18CUB_300001_SM_10006detail6reduce28DeviceReduceSingleTileKernelINS2_10policy_hubIijN4cuda3std3__44plusIiEEE10Policy1000EPiSC_iS9_iiNS7_10__identityEEEvT0_T1_T2_T3_T4_T6_)
        /*014c*/ 	.word	0x00000000


	//----- nvinfo : EIATTR_REGCOUNT
	.align		4
.L_98:
        /*0150*/ 	.byte	0x04, 0x2f
        /*0152*/ 	.short	(.L_100 - .L_99)
	.align		4
.L_99:
        /*0154*/ 	.word	index@(_ZN3cub18CUB_300001_SM_10006detail6reduce28DeviceReduceSingleTileKernelINS2_10policy_hubIiyN4cuda3std3__44plusIiEEE10Policy1000EN6thrust24THRUST_300001_SM_1000_NS6detail15normal_iteratorINSD_10device_ptrIiEEEEPiyS9_iiNS7_10__identityEEEvT0_T1_T2_T3_T4_T6_)
        /*0158*/ 	.word	0x0000001f


	//----- nvinfo : EIATTR_FRAME_SIZE
	.align		4
.L_100:
        /*015c*/ 	.byte	0x04, 0x11
        /*015e*/ 	.short	(.L_102 - .L_101)
	.align		4
.L_101:
        /*0160*/ 	.word	index@(_ZN3cub18CUB_300001_SM_10006detail6reduce28DeviceReduceSingleTileKernelINS2_10policy_hubIiyN4cuda3std3__44plusIiEEE10Policy1000EN6thrust24THRUST_300001_SM_1000_NS6detail15normal_iteratorINSD_10device_ptrIiEEEEPiyS9_iiNS7_10__identityEEEvT0_T1_T2_T3_T4_T6_)
        /*0164*/ 	.word	0x00000000


	//----- nvinfo : EIATTR_REGCOUNT
	.align		4
.L_102:
        /*0168*/ 	.byte	0x04, 0x2f
        /*016a*/ 	.short	(.L_104 - .L_103)
	.align		4
.L_103:
        /*016c*/ 	.word	index@(_ZN3cub18CUB_300001_SM_10006detail6reduce18DeviceReduceKernelINS2_10policy_hubIiyN4cuda3std3__44plusIiEEE10Policy1000EN6thrust24THRUST_300001_SM_1000_NS6detail15normal_iteratorINSD_10device_ptrIiEEEEyS9_iNS7_10__identityEEEvT0_PT3_T1_NS0_13GridEvenShareISN_EET2_T4_)
        /*0170*/ 	.word	0x0000001e


	//----- nvinfo : EIATTR_FRAME_SIZE
	.align		4
.L_104:
        /*0174*/ 	.byte	0x04, 0x11
        /*0176*/ 	.short	(.L_106 - .L_105)
	.align		4
.L_105:
        /*0178*/ 	.word	index@(_ZN3cub18CUB_300001_SM_10006detail6reduce18DeviceReduceKernelINS2_10policy_hubIiyN4cuda3std3__44plusIiEEE10Policy1000EN6thrust24THRUST_300001_SM_1000_NS6detail15normal_iteratorINSD_10device_ptrIiEEEEyS9_iNS7_10__identityEEEvT0_PT3_T1_NS0_13GridEvenShareISN_EET2_T4_)
        /*017c*/ 	.word	0x00000000


	//----- nvinfo : EIATTR_REGCOUNT
	.align		4
.L_106:
        /*0180*/ 	.byte	0x04, 0x2f
        /*0182*/ 	.short	(.L_108 - .L_107)
	.align		4
.L_107:
        /*0184*/ 	.word	index@(_ZN3cub18CUB_300001_SM_10006detail6reduce28DeviceReduceSingleTileKernelINS2_10policy_hubIiyN4cuda3std3__44plusIiEEE10Policy1000EPiSC_iS9_iiNS7_10__identityEEEvT0_T1_T2_T3_T4_T6_)
        /*0188*/ 	.word	0x00000020


	//----- nvinfo : EIATTR_FRAME_SIZE
	.align		4
.L_108:
        /*018c*/ 	.byte	0x04, 0x11
        /*018e*/ 	.short	(.L_110 - .L_109)
	.align		4
.L_109:
        /*0190*/ 	.word	index@(_ZN3cub18CUB_300001_SM_10006detail6reduce28DeviceReduceSingleTileKernelINS2_10policy_hubIiyN4cuda3std3__44plusIiEEE10Policy1000EPiSC_iS9_iiNS7_10__identityEEEvT0_T1_T2_T3_T4_T6_)
        /*0194*/ 	.word	0x00000000


	//----- nvinfo : EIATTR_MIN_STACK_SIZE
	.align		4
.L_110:
        /*0198*/ 	.byte	0x04, 0x12
        /*019a*/ 	.short	(.L_112 - .L_111)
	.align		4
.L_111:
        /*019c*/ 	.word	index@(_ZN3cub18CUB_300001_SM_10006detail6reduce28DeviceReduceSingleTileKernelINS2_10policy_hubIiyN4cuda3std3__44plusIiEEE10Policy1000EPiSC_iS9_iiNS7_10__identityEEEvT0_T1_T2_T3_T4_T6_)
        /*01a0*/ 	.word	0x00000000


	//----- nvinfo : EIATTR_MIN_STACK_SIZE
	.align		4
.L_112:
        /*01a4*/ 	.byte	0x04, 0x12
        /*01a6*/ 	.short	(.L_114 - .L_113)
	.align		4
.L_113:
        /*01a8*/ 	.word	index@(_ZN3cub18CUB_300001_SM_10006detail6reduce18DeviceReduceKernelINS2_10policy_hubIiyN4cuda3std3__44plusIiEEE10Policy1000EN6thrust24THRUST_300001_SM_1000_NS6detail15normal_iteratorINSD_10device_ptrIiEEEEyS9_iNS7_10__identityEEEvT0_PT3_T1_NS0_13GridEvenShareISN_EET2_T4_)
        /*01ac*/ 	.word	0x00000000


	//----- nvinfo : EIATTR_MIN_STACK_SIZE
	.align		4
.L_114:
        /*01b0*/ 	.byte	0x04, 0x12
        /*01b2*/ 	.short	(.L_116 - .L_115)
	.align		4
.L_115:
        /*01b4*/ 	.word	index@(_ZN3cub18CUB_300001_SM_10006detail6reduce28DeviceReduceSingleTileKernelINS2_10policy_hubIiyN4cuda3std3__44plusIiEEE10Policy1000EN6thrust24THRUST_300001_SM_1000_NS6detail15normal_iteratorINSD_10device_ptrIiEEEEPiyS9_iiNS7_10__identityEEEvT0_T1_T2_T3_T4_T6_)
        /*01b8*/ 	.word	0x00000000


	//----- nvinfo : EIATTR_MIN_STACK_SIZE
	.align		4
.L_116:
        /*01bc*/ 	.byte	0x04, 0x12
        /*01be*/ 	.short	(.L_118 - .L_117)
	.align		4
.L_117:
        /*01c0*/ 	.word	index@(_ZN3cub18CUB_300001_SM_10006detail6reduce28DeviceReduceSingleTileKernelINS2_10policy_hubIijN4cuda3std3__44plusIiEEE10Policy1000EPiSC_iS9_iiNS7_10__identityEEEvT0_T1_T2_T3_T4_T6_)
        /*01c4*/ 	.word	0x00000000


	//----- nvinfo : EIATTR_MIN_STACK_SIZE
	.align		4
.L_118:
        /*01c8*/ 	.byte	0x04, 0x12
        /*01ca*/ 	.short	(.L_120 - .L_119)
	.align		4
.L_119:
        /*01cc*/ 	.word	index@(_ZN3cub18CUB_300001_SM_10006detail6reduce18DeviceReduceKernelINS2_10policy_hubIijN4cuda3std3__44plusIiEEE10Policy1000EN6thrust24THRUST_300001_SM_1000_NS6detail15normal_iteratorINSD_10device_ptrIiEEEEjS9_iNS7_10__identityEEEvT0_PT3_T1_NS0_13GridEvenShareISN_EET2_T4_)
        /*01d0*/ 	.word	0x00000000


	//----- nvinfo : EIATTR_MIN_STACK_SIZE
	.align		4
.L_120:
        /*01d4*/ 	.byte	0x04, 0x12
        /*01d6*/ 	.short	(.L_122 - .L_121)
	.align		4
.L_121:
        /*01d8*/ 	.word	index@(_ZN3cub18CUB_300001_SM_10006detail6reduce28DeviceReduceSingleTileKernelINS2_10policy_hubIijN4cuda3std3__44plusIiEEE10Policy1000EN6thrust24THRUST_300001_SM_1000_NS6detail15normal_iteratorINSD_10device_ptrIiEEEEPijS9_iiNS7_10__identityEEEvT0_T1_T2_T3_T4_T6_)
        /*01dc*/ 	.word	0x00000000


	//----- nvinfo : EIATTR_MIN_STACK_SIZE
	.align		4
.L_122:
        /*01e0*/ 	.byte	0x04, 0x12
        /*01e2*/ 	.short	(.L_124 - .L_123)
	.align		4
.L_123:
        /*01e4*/ 	.word	index@(_ZN3cub18CUB_300001_SM_10006detail9transform16transform_kernelINS2_10policy_hubILb1EN4cuda3std3__45tupleIJN6thrust24THRUST_300001_SM_1000_NS6detail15normal_iteratorINSA_10device_ptrIfEEEESF_EEEE10policy1000El8count_fxNSC_INSD_IiEEEEJPfSM_EEEvT0_iT1_T2_DpNS2_10kernel_argIT3_EE)
        /*01e8*/ 	.word	0x00000000


	//----- nvinfo : EIATTR_MIN_STACK_SIZE
	.align		4
.L_124:
        /*01ec*/ 	.byte	0x04, 0x12
        /*01ee*/ 	.short	(.L_126 - .L_125)
	.align		4
.L_125:
        /*01f0*/ 	.word	index@(_ZN3cub18CUB_300001_SM_10006detail9transform16transform_kernelINS2_10policy_hubILb1EN4cuda3std3__45tupleIJN6thrust24THRUST_300001_SM_1000_NS6detail15normal_iteratorINSA_10device_ptrIfEEEESF_EEEE10policy1000Ei8count_fxNSC_INSD_IiEEEEJPfSM_EEEvT0_iT1_T2_DpNS2_10kernel_argIT3_EE)
        /*01f4*/ 	.word	0x00000000


	//----- nvinfo : EIATTR_MIN_STACK_SIZE
	.align		4
.L_126:
        /*01f8*/ 	.byte	0x04, 0x12
        /*01fa*/ 	.short	(.L_128 - .L_127)
	.align		4
.L_127:
        /*01fc*/ 	.word	index@(_ZN3cub18CUB_300001_SM_10006detail9transform16transform_kernelINS2_10policy_hubILb1EN4cuda3std3__45tupleIJN6thrust24THRUST_300001_SM_1000_NS6detail15normal_iteratorINSA_10device_ptrIfEEEEEEEE10policy1000El2trSF_JPfEEEvT0_iT1_T2_DpNS2_10kernel_argIT3_EE)
        /*0200*/ 	.word	0x00000000


	//----- nvinfo : EIATTR_MIN_STACK_SIZE
	.align		4
.L_128:
        /*0204*/ 	.byte	0x04, 0x12
        /*0206*/ 	.short	(.L_130 - .L_129)
	.align		4
.L_129:
        /*0208*/ 	.word	index@(_ZN3cub18CUB_300001_SM_10006detail9transform16transform_kernelINS2_10policy_hubILb1EN4cuda3std3__45tupleIJN6thrust24THRUST_300001_SM_1000_NS6detail15normal_iteratorINSA_10device_ptrIfEEEEEEEE10policy1000Ei2trSF_JPfEEEvT0_iT1_T2_DpNS2_10kernel_argIT3_EE)
        /*020c*/ 	.word	0x00000000


	//----- nvinfo : EIATTR_MIN_STACK_SIZE
	.align		4
.L_130:
        /*0210*/ 	.byte	0x04, 0x12
        /*0212*/ 	.short	(.L_132 - .L_131)
	.align		4
.L_131:
        /*0214*/ 	.word	index@(_ZN3cub18CUB_300001_SM_10006detail9transform16transform_kernelINS2_10policy_hubILb1EN4cuda3std3__45tupleIJN6thrust24THRUST_300001_SM_1000_NS6detail15normal_iteratorINSA_10device_ptrIfEEEEEEEE10policy1000El8to_rangeSF_JPfEEEvT0_iT1_T2_DpNS2_10kernel_argIT3_EE)
        /*0218*/ 	.word	0x00000000


	//----- nvinfo : EIATTR_MIN_STACK_SIZE
	.align		4
.L_132:
        /*021c*/ 	.byte	0x04, 0x12
        /*021e*/ 	.short	(.L_134 - .L_133)
	.align		4
.L_133:
        /*0220*/ 	.word	index@(_ZN3cub18CUB_300001_SM_10006detail9transform16transform_kernelINS2_10policy_hubILb1EN4cuda3std3__45tupleIJN6thrust24THRUST_300001_SM_1000_NS6detail15normal_iteratorINSA_10device_ptrIfEEEEEEEE10policy1000Ei8to_rangeSF_JPfEEEvT0_iT1_T2_DpNS2_10kernel_argIT3_EE)
        /*0224*/ 	.word	0x00000000


	//----- nvinfo : EIATTR_MIN_STACK_SIZE
	.align		4
.L_134:
        /*0228*/ 	.byte	0x04, 0x12
        /*022a*/ 	.short	(.L_136 - .L_135)
	.align		4
.L_135:
        /*022c*/ 	.word	index@(_ZN3cub18CUB_300001_SM_10006detail8for_each13static_kernelINS2_12policy_hub_t12policy_500_tEmN6thrust24THRUST_300001_SM_1000_NS8cuda_cub20__uninitialized_fill7functorINS7_10device_ptrIiEEiEEEEvT0_T1_)
        /*0230*/ 	.word	0x00000000


	//----- nvinfo : EIATTR_MIN_STACK_SIZE
	.align		4
.L_136:
        /*0234*/ 	.byte	0x04, 0x12
        /*0236*/ 	.short	(.L_138 - .L_137)
	.align		4
.L_137:
        /*0238*/ 	.word	index@(_ZN3cub18CUB_300001_SM_10006detail8for_each13static_kernelINS2_12policy_hub_t12policy_500_tEmN6thrust24THRUST_300001_SM_1000_NS8cuda_cub20__uninitialized_fill7functorINS7_10device_ptrIfEEfEEEEvT0_T1_)
        /*023c*/ 	.word	0x00000000


	//----- nvinfo : EIATTR_MIN_STACK_SIZE
	.align		4
.L_138:
        /*0240*/ 	.byte	0x04, 0x12
        /*0242*/ 	.short	(.L_140 - .L_139)
	.align		4
.L_139:
        /*0244*/ 	.word	index@(_ZN3cub18CUB_300001_SM_10006detail11EmptyKernelIvEEvv)
        /*0248*/ 	.word	0x00000000
.L_140:


//--------------------- .nv.compat                --------------------------
	.section	.nv.compat,"",@"SHT_CUDA_COMPAT_INFO"
	.align	4
        /*0000*/ 	.byte	0x02, 0x09, 0x00, 0x00, 0x02, 0x02, 0x01, 0x00, 0x02, 0x05, 0x05, 0x00, 0x03, 0x07, 0x01, 0x01
        /*0010*/ 	.byte	0x02, 0x03, 0x00, 0x00, 0x02, 0x06, 0x01, 0x00, 0x04, 0x0b, 0x08, 0x00, 0x01, 0x00, 0x00, 0x00
        /*0020*/ 	.byte	0x00, 0x00, 0x00, 0x00


//--------------------- .nv.info._ZN3cub18CUB_300001_SM_10006detail6reduce28DeviceReduceSingleTileKernelINS2_10policy_hubIiyN4cuda3std3__44plusIiEEE10Policy1000EPiSC_iS9_iiNS7_10__identityEEEvT0_T1_T2_T3_T4_T6_ --------------------------
	.section	.nv.info._ZN3cub18CUB_300001_SM_10006detail6reduce28DeviceReduceSingleTileKernelINS2_10policy_hubIiyN4cuda3std3__44plusIiEEE10Policy1000EPiSC_iS9_iiNS7_10__identityEEEvT0_T1_T2_T3_T4_T6_,"",@"SHT_CUDA_INFO"
	.sectionflags	@""
	.align	4


	//----- nvinfo : EIATTR_CUDA_API_VERSION
	.align		4
        /*0000*/ 	.byte	0x04, 0x37
        /*0002*/ 	.short	(.L_142 - .L_141)
.L_141:
        /*0004*/ 	.word	0x00000082


	//----- nvinfo : EIATTR_KPARAM_INFO
	.align		4
.L_142:
        /*0008*/ 	.byte	0x04, 0x17
        /*000a*/ 	.short	(.L_144 - .L_143)
.L_143:
        /*000c*/ 	.word	0x00000000
        /*0010*/ 	.short	0x0005
        /*0012*/ 	.short	0x001c
        /*0014*/ 	.byte	0x00, 0xf0, 0x05, 0x00


	//----- nvinfo : EIATTR_KPARAM_INFO
	.align		4
.L_144:
        /*0018*/ 	.byte	0x04, 0x17
        /*001a*/ 	.short	(.L_146 - .L_145)
.L_145:
        /*001c*/ 	.word	0x00000000
        /*0020*/ 	.short	0x0004
        /*0022*/ 	.short	0x0018
        /*0024*/ 	.byte	0x00, 0xf0, 0x11, 0x00


	//----- nvinfo : EIATTR_KPARAM_INFO
	.align		4
.L_146:
        /*0028*/ 	.byte	0x04, 0x17
        /*002a*/ 	.short	(.L_148 - .L_147)
.L_147:
        /*002c*/ 	.word	0x00000000
        /*0030*/ 	.short	0x0003
        /*0032*/ 	.short	0x0014
        /*0034*/ 	.byte	0x00, 0xf0, 0x05, 0x00


	//----- nvinfo : EIATTR_KPARAM_INFO
	.align		4
.L_148:
        /*0038*/ 	.byte	0x04, 0x17
        /*003a*/ 	.short	(.L_150 - .L_149)
.L_149:
        /*003c*/ 	.word	0x00000000
        /*0040*/ 	.short	0x0002
        /*0042*/ 	.short	0x0010
        /*0044*/ 	.byte	0x00, 0xf0, 0x11, 0x00


	//----- nvinfo : EIATTR_KPARAM_INFO
	.align		4
.L_150:
        /*0048*/ 	.byte	0x04, 0x17
        /*004a*/ 	.short	(.L_152 - .L_151)
.L_151:
        /*004c*/ 	.word	0x00000000
        /*0050*/ 	.short	0x0001
        /*0052*/ 	.short	0x0008
        /*0054*/ 	.byte	0x00, 0xf5, 0x21, 0x00


	//----- nvinfo : EIATTR_KPARAM_INFO
	.align		4
.L_152:
        /*0058*/ 	.byte	0x04, 0x17
        /*005a*/ 	.short	(.L_154 - .L_153)
.L_153:
        /*005c*/ 	.word	0x00000000
        /*0060*/ 	.short	0x0000
        /*0062*/ 	.short	0x0000
        /*0064*/ 	.byte	0x00, 0xf5, 0x21, 0x00


	//----- nvinfo : EIATTR_SPARSE_MMA_MASK
	.align		4
.L_154:
        /*0068*/ 	.byte	0x03, 0x50
        /*006a*/ 	.short	0x0000


	//----- nvinfo : EIATTR_MAXREG_COUNT
	.align		4
        /*006c*/ 	.byte	0x03, 0x1b
        /*006e*/ 	.short	0x00ff


	//----- nvinfo : EIATTR_NUM_BARRIERS
	.align		4
        /*0070*/ 	.byte	0x02, 0x4c
        /*0072*/ 	.byte	0x01
	.zero		1


	//----- nvinfo : EIATTR_MERCURY_ISA_VERSION
	.align		4
        /*0074*/ 	.byte	0x03, 0x5f
        /*0076*/ 	.short	0x0101


	//----- nvinfo : EIATTR_COOP_GROUP_MASK_REGIDS
	.align		4
        /*0078*/ 	.byte	0x04, 0x29
        /*007a*/ 	.short	(.L_156 - .L_155)


	//   ....[0]....
.L_155:
        /*007c*/ 	.word	0xffffffff


	//   ....[1]....
        /*0080*/ 	.word	0xffffffff


	//   ....[2]....
        /*0084*/ 	.word	0xffffffff


	//   ....[3]....
        /*0088*/ 	.word	0xffffffff


	//   ....[4]....
        /*008c*/ 	.word	0xffffffff


	//   ....[5]....
        /*0090*/ 	.word	0xffffffff


	//   ....[6]....
        /*0094*/ 	.word	0xffffffff


	//   ....[7]....
        /*0098*/ 	.word	0xffffffff


	//   ....[8]....
        /*009c*/ 	.word	0xffffffff


	//   ....[9]....
        /*00a0*/ 	.word	0xffffffff


	//   ....[10]....
        /*00a4*/ 	.word	0xffffffff


	//   ....[11]....
        /*00a8*/ 	.word	0xffffffff


	//   ....[12]....
        /*00ac*/ 	.word	0xffffffff


	//   ....[13]....
        /*00b0*/ 	.word	0xffffffff


	//   ....[14]....
        /*00b4*/ 	.word	0xffffffff


	//   ....[15]....
        /*00b8*/ 	.word	0xffffffff


	//   ....[16]....
        /*00bc*/ 	.word	0xffffffff


	//   ....[17]....
        /*00c0*/ 	.word	0xffffffff


	//   ....[18]....
        /*00c4*/ 	.word	0xffffffff


	//   ....[19]....
        /*00c8*/ 	.word	0xffffffff


	//   ....[20]....
        /*00cc*/ 	.word	0xffffffff


	//   ....[21]....
        /*00d0*/ 	.word	0xffffffff


	//   ....[22]....
        /*00d4*/ 	.word	0xffffffff


	//   ....[23]....
        /*00d8*/ 	.word	0xffffffff


	//   ....[24]....
        /*00dc*/ 	.word	0xffffffff


	//   ....[25]....
        /*00e0*/ 	.word	0xffffffff


	//   ....[26]....
        /*00e4*/ 	.word	0xffffffff


	//   ....[27]....
        /*00e8*/ 	.word	0xffffffff


	//   ....[28]....
        /*00ec*/ 	.word	0xffffffff


	//   ....[29]....
        /*00f0*/ 	.word	0xffffffff


	//----- nvinfo : EIATTR_COOP_GROUP_INSTR_OFFSETS
	.align		4
.L_156:
        /*00f4*/ 	.byte	0x04, 0x28
        /*00f6*/ 	.short	(.L_158 - .L_157)


	//   ....[0]....
.L_157:
        /*00f8*/ 	.word	0x00000890


	//   ....[1]....
        /*00fc*/ 	.word	0x000008f0


	//   ....[2]....
        /*0100*/ 	.word	0x00000940


	//   ....[3]....
        /*0104*/ 	.word	0x000009b0


	//   ....[4]....
        /*0108*/ 	.word	0x00000a10


	//   ....[5]....
        /*010c*/ 	.word	0x00000ba0


	//   ....[6]....
        /*0110*/ 	.word	0x00000c40


	//   ....[7]....
        /*0114*/ 	.word	0x00000cc0


	//   ....[8]....
        /*0118*/ 	.word	0x00000d20


	//   ....[9]....
        /*011c*/ 	.word	0x00000d60


	//   ....[10]....
        /*0120*/ 	.word	0x000019d0


	//   ....[11]....
        /*0124*/ 	.word	0x00001a30


	//   ....[12]....
        /*0128*/ 	.word	0x00001a90


	//   ....[13]....
        /*012c*/ 	.word	0x00001af0


	//   ....[14]....
        /*0130*/ 	.word	0x00001b50


	//   ....[15]....
        /*0134*/ 	.word	0x000023f0


	//   ....[16]....
        /*0138*/ 	.word	0x00002450


	//   ....[17]....
        /*013c*/ 	.word	0x000024a0


	//   ....[18]....
        /*0140*/ 	.word	0x00002510


	//   ....[19]....
        /*0144*/ 	.word	0x00002570


	//   ....[20]....
        /*0148*/ 	.word	0x00002700


	//   ....[21]....
        /*014c*/ 	.word	0x00002790


	//   ....[22]....
        /*0150*/ 	.word	0x000027e0


	//   ....[23]....
        /*0154*/ 	.word	0x00002850


	//   ....[24]....
        /*0158*/ 	.word	0x000028c0


	//   ....[25]....
        /*015c*/ 	.word	0x000036a0


	//   ....[26]....
        /*0160*/ 	.word	0x00003700


	//   ....[27]....
        /*0164*/ 	.word	0x00003760


	//   ....[28]....
        /*0168*/ 	.word	0x000037c0


	//   ....[29]....
        /*016c*/ 	.word	0x00003820


	//----- nvinfo : EIATTR_VRC_CTA_INIT_COUNT
	.align		4
.L_158:
        /*0170*/ 	.byte	0x02, 0x4a
	.zero		1
	.zero		1


	//----- nvinfo : EIATTR_EXIT_INSTR_OFFSETS
	.align		4
        /*0174*/ 	.byte	0x04, 0x1c
        /*0176*/ 	.short	(.L_160 - .L_159)


	//   ....[0]....
.L_159:
        /*0178*/ 	.word	0x00000080


	//   ....[1]....
        /*017c*/ 	.word	0x000000c0


	//   ....[2]....
        /*0180*/ 	.word	0x00003940


	//   ....[3]....
        /*0184*/ 	.word	0x00003990


	//----- nvinfo : EIATTR_MAX_THREADS
	.align		4
.L_160:
        /*0188*/ 	.byte	0x04, 0x05
        /*018a*/ 	.short	(.L_162 - .L_161)
.L_161:
        /*018c*/ 	.word	0x00000100
        /*0190*/ 	.word	0x00000001
        /*0194*/ 	.word	0x00000001


	//----- nvinfo : EIATTR_CRS_STACK_SIZE
	.align		4
.L_162:
        /*0198*/ 	.byte	0x04, 0x1e
        /*019a*/ 	.short	(.L_164 - .L_163)
.L_163:
        /*019c*/ 	.word	0x00000000


	//----- nvinfo : EIATTR_CBANK_PARAM_SIZE
	.align		4
.L_164:
        /*01a0*/ 	.byte	0x03, 0x19
        /*01a2*/ 	.short	0x001d


	//----- nvinfo : EIATTR_PARAM_CBANK
	.align		4
        /*01a4*/ 	.byte	0x04, 0x0a
        /*01a6*/ 	.short	(.L_166 - .L_165)
	.align		4
.L_165:
        /*01a8*/ 	.word	index@(.nv.constant0._ZN3cub18CUB_300001_SM_10006detail6reduce28DeviceReduceSingleTileKernelINS2_10policy_hubIiyN4cuda3std3__44plusIiEEE10Policy1000EPiSC_iS9_iiNS7_10__identityEEEvT0_T1_T2_T3_T4_T6_)
        /*01ac*/ 	.short	0x0380
        /*01ae*/ 	.short	0x001d


	//----- nvinfo : EIATTR_SW_WAR
	.align		4
.L_166:
        /*01b0*/ 	.byte	0x04, 0x36
        /*01b2*/ 	.short	(.L_168 - .L_167)
.L_167:
        /*01b4*/ 	.word	0x00000008
.L_168:


//--------------------- .nv.info._ZN3cub18CUB_300001_SM_10006detail6reduce18DeviceReduceKernelINS2_10policy_hubIiyN4cuda3std3__44plusIiEEE10Policy1000EN6thrust24THRUST_300001_SM_1000_NS6detail15normal_iteratorINSD_10device_ptrIiEEEEyS9_iNS7_10__identityEEEvT0_PT3_T1_NS0_13GridEvenShareISN_EET2_T4_ --------------------------
	.section	.nv.info._ZN3cub18CUB_300001_SM_10006detail6reduce18DeviceReduceKernelINS2_10policy_hubIiyN4cuda3std3__44plusIiEEE10Policy1000EN6thrust24THRUST_300001_SM_1000_NS6detail15normal_iteratorINSD_10device_ptrIiEEEEyS9_iNS7_10__identityEEEvT0_PT3_T1_NS0_13GridEvenShareISN_EET2_T4_,"",@"SHT_CUDA_INFO"
	.sectionflags	@""
	.align	4


	//----- nvinfo : EIATTR_CUDA_API_VERSION
	.align		4
        /*0000*/ 	.byte	0x04, 0x37
        /*0002*/ 	.short	(.L_170 - .L_169)
.L_169:
        /*0004*/ 	.word	0x00000082


	//----- nvinfo : EIATTR_KPARAM_INFO
	.align		4
.L_170:
        /*0008*/ 	.byte	0x04, 0x17
        /*000a*/ 	.short	(.L_172 - .L_171)
.L_171:
        /*000c*/ 	.word	0x00000000
        /*0010*/ 	.short	0x0005
        /*0012*/ 	.short	0x0061
        /*0014*/ 	.byte	0x00, 0xf0, 0x05, 0x00


	//----- nvinfo : EIATTR_KPARAM_INFO
	.align		4
.L_172:
        /*0018*/ 	.byte	0x04, 0x17
        /*001a*/ 	.short	(.L_174 - .L_173)
.L_173:
        /*001c*/ 	.word	0x00000000
        /*0020*/ 	.short	0x0004
        /*0022*/ 	.short	0x0060
        /*0024*/ 	.byte	0x00, 0xf0, 0x05, 0x00


	//----- nvinfo : EIATTR_KPARAM_INFO
	.align		4
.L_174:
        /*0028*/ 	.byte	0x04, 0x17
        /*002a*/ 	.short	(.L_176 - .L_175)
.L_175:
        /*002c*/ 	.word	0x00000000
        /*0030*/ 	.short	0x0003
        /*0032*/ 	.short	0x0018
        /*0034*/ 	.byte	0x00, 0xf0, 0x21, 0x01


	//----- nvinfo : EIATTR_KPARAM_INFO
	.align		4
.L_176:
        /*0038*/ 	.byte	0x04, 0x17
        /*003a*/ 	.short	(.L_178 - .L_177)
.L_177:
        /*003c*/ 	.word	0x00000000
        /*0040*/ 	.short	0x0002
        /*0042*/ 	.short	0x0010
        /*0044*/ 	.byte	0x00, 0xf0, 0x21, 0x00


	//----- nvinfo : EIATTR_KPARAM_INFO
	.align		4
.L_178:
        /*0048*/ 	.byte	0x04, 0x17
        /*004a*/ 	.short	(.L_180 - .L_179)
.L_179:
        /*004c*/ 	.word	0x00000000
        /*0050*/ 	.short	0x0001
        /*0052*/ 	.short	0x0008
        /*0054*/ 	.byte	0x00, 0xf5, 0x21, 0x00


	//----- nvinfo : EIATTR_KPARAM_INFO
	.align		4
.L_180:
        /*0058*/ 	.byte	0x04, 0x17
        /*005a*/ 	.short	(.L_182 - .L_181)
.L_181:
        /*005c*/ 	.word	0x00000000
        /*0060*/ 	.short	0x0000
        /*0062*/ 	.short	0x0000
        /*0064*/ 	.byte	0x00, 0xf0, 0x21, 0x00


	//----- nvinfo : EIATTR_SPARSE_MMA_MASK
	.align		4
.L_182:
        /*0068*/ 	.byte	0x03, 0x50
        /*006a*/ 	.short	0x0000


	//----- nvinfo : EIATTR_MAXREG_COUNT
	.align		4
        /*006c*/ 	.byte	0x03, 0x1b
        /*006e*/ 	.short	0x00ff


	//----- nvinfo : EIATTR_NUM_BARRIERS
	.align		4
        /*0070*/ 	.byte	0x02, 0x4c
        /*0072*/ 	.byte	0x01
	.zero		1


	//----- nvinfo : EIATTR_MERCURY_ISA_VERSION
	.align		4
        /*0074*/ 	.byte	0x03, 0x5f
        /*0076*/ 	.short	0x0101


	//----- nvinfo : EIATTR_COOP_GROUP_MASK_REGIDS
	.align		4
        /*0078*/ 	.byte	0x04, 0x29
        /*007a*/ 	.short	(.L_184 - .L_183)


	//   ....[0]....
.L_183:
        /*007c*/ 	.word	0xffffffff


	//   ....[1]....
        /*0080*/ 	.word	0xffffffff


	//   ....[2]....
        /*0084*/ 	.word	0xffffffff


	//   ....[3]....
        /*0088*/ 	.word	0xffffffff


	//   ....[4]....
        /*008c*/ 	.word	0xffffffff


	//   ....[5]....
        /*0090*/ 	.word	0xffffffff


	//   ....[6]....
        /*0094*/ 	.word	0xffffffff


	//   ....[7]....
        /*0098*/ 	.word	0xffffffff


	//   ....[8]....
        /*009c*/ 	.word	0xffffffff


	//   ....[9]....
        /*00a0*/ 	.word	0xffffffff


	//   ....[10]....
        /*00a4*/ 	.word	0xffffffff


	//   ....[11]....
        /*00a8*/ 	.word	0xffffffff


	//   ....[12]....
        /*00ac*/ 	.word	0xffffffff


	//   ....[13]....
        /*00b0*/ 	.word	0xffffffff


	//   ....[14]....
        /*00b4*/ 	.word	0xffffffff


	//----- nvinfo : EIATTR_COOP_GROUP_INSTR_OFFSETS
	.align		4
.L_184:
        /*00b8*/ 	.byte	0x04, 0x28
        /*00ba*/ 	.short	(.L_186 - .L_185)


	//   ....[0]....
.L_185:
        /*00bc*/ 	.word	0x000008e0


	//   ....[1]....
        /*00c0*/ 	.word	0x00000940


	//   ....[2]....
        /*00c4*/ 	.word	0x000009a0


	//   ....[3]....
        /*00c8*/ 	.word	0x00000a00


	//   ....[4]....
        /*00cc*/ 	.word	0x00000a60


	//   ....[5]....
        /*00d0*/ 	.word	0x00000bf0


	//   ....[6]....
        /*00d4*/ 	.word	0x00000c90


	//   ....[7]....
        /*00d8*/ 	.word	0x00000d10


	//   ....[8]....
        /*00dc*/ 	.word	0x00000d70


	//   ....[9]....
        /*00e0*/ 	.word	0x00000db0


	//   ....[10]....
        /*00e4*/ 	.word	0x00001db0


	//   ....[11]....
        /*00e8*/ 	.word	0x00001e10


	//   ....[12]....
        /*00ec*/ 	.word	0x00001e70


	//   ....[13]....
        /*00f0*/ 	.word	0x00001ed0


	//   ....[14]....
        /*00f4*/ 	.word	0x00001f30


	//----- nvinfo : EIATTR_VRC_CTA_INIT_COUNT
	.align		4
.L_186:
        /*00f8*/ 	.byte	0x02, 0x4a
	.zero		1
	.zero		1


	//----- nvinfo : EIATTR_EXIT_INSTR_OFFSETS
	.align		4
        /*00fc*/ 	.byte	0x04, 0x1c
        /*00fe*/ 	.short	(.L_188 - .L_187)


	//   ....[0]....
.L_187:
        /*0100*/ 	.word	0x00002050


	//   ....[1]....
        /*0104*/ 	.word	0x000020b0


	//----- nvinfo : EIATTR_MAX_THREADS
	.align		4
.L_188:
        /*0108*/ 	.byte	0x04, 0x05
        /*010a*/ 	.short	(.L_190 - .L_189)
.L_189:
        /*010c*/ 	.word	0x00000100
        /*0110*/ 	.word	0x00000001
        /*0114*/ 	.word	0x00000001


	//----- nvinfo : EIATTR_CRS_STACK_SIZE
	.align		4
.L_190:
        /*0118*/ 	.byte	0x04, 0x1e
        /*011a*/ 	.short	(.L_192 - .L_191)
.L_191:
        /*011c*/ 	.word	0x00000000


	//----- nvinfo : EIATTR_CBANK_PARAM_SIZE
	.align		4
.L_192:
        /*0120*/ 	.byte	0x03, 0x19
        /*0122*/ 	.short	0x0062


	//----- nvinfo : EIATTR_PARAM_CBANK
	.align		4
        /*0124*/ 	.byte	0x04, 0x0a
        /*0126*/ 	.short	(.L_194 - .L_193)
	.align		4
.L_193:
        /*0128*/ 	.word	index@(.nv.constant0._ZN3cub18CUB_300001_SM_10006detail6reduce18DeviceReduceKernelINS2_10policy_hubIiyN4cuda3std3__44plusIiEEE10Policy1000EN6thrust24THRUST_300001_SM_1000_NS6detail15normal_iteratorINSD_10device_ptrIiEEEEyS9_iNS7_10__identityEEEvT0_PT3_T1_NS0_13GridEvenShareISN_EET2_T4_)
        /*012c*/ 	.short	0x0380
        /*012e*/ 	.short	0x0062


	//----- nvinfo : EIATTR_SW_WAR
	.align		4
.L_194:
        /*0130*/ 	.byte	0x04, 0x36
        /*0132*/ 	.short	(.L_196 - .L_195)
.L_195:
        /*0134*/ 	.word	0x00000008
.L_196:


//--------------------- .nv.info._ZN3cub18CUB_300001_SM_10006detail6reduce28DeviceReduceSingleTileKernelINS2_10policy_hubIiyN4cuda3std3__44plusIiEEE10Policy1000EN6thrust24THRUST_300001_SM_1000_NS6detail15normal_iteratorINSD_10device_ptrIiEEEEPiyS9_iiNS7_10__identityEEEvT0_T1_T2_T3_T4_T6_ --------------------------
	.section	.nv.info._ZN3cub18CUB_300001_SM_10006detail6reduce28DeviceReduceSingleTileKernelINS2_10policy_hubIiyN4cuda3std3__44plusIiEEE10Policy1000EN6thrust24THRUST_300001_SM_1000_NS6detail15normal_iteratorINSD_10device_ptrIiEEEEPiyS9_iiNS7_10__identityEEEvT0_T1_T2_T3_T4_T6_,"",@"SHT_CUDA_INFO"
	.sectionflags	@""
	.align	4


	//----- nvinfo : EIATTR_CUDA_API_VERSION
	.align		4
        /*0000*/ 	.byte	0x04, 0x37
        /*0002*/ 	.short	(.L_198 - .L_197)
.L_197:
        /*0004*/ 	.word	0x00000082


	//----- nvinfo : EIATTR_KPARAM_INFO
	.align		4
.L_198:
        /*0008*/ 	.byte	0x04, 0x17
        /*000a*/ 	.short	(.L_200 - .L_199)
.L_199:
        /*000c*/ 	.word	0x00000000
        /*0010*/ 	.short	0x0005
        /*0012*/ 	.short	0x0020
        /*0014*/ 	.byte	0x00, 0xf0, 0x05, 0x00


	//----- nvinfo : EIATTR_KPARAM_INFO
	.align		4
.L_200:
        /*0018*/ 	.byte	0x04, 0x17
        /*001a*/ 	.short	(.L_202 - .L_201)
.L_201:
        /*001c*/ 	.word	0x00000000
        /*0020*/ 	.short	0x0004
        /*0022*/ 	.short	0x001c
        /*0024*/ 	.byte	0x00, 0xf0, 0x11, 0x00


	//----- nvinfo : EIATTR_KPARAM_INFO
	.align		4
.L_202:
        /*0028*/ 	.byte	0x04, 0x17
        /*002a*/ 	.short	(.L_204 - .L_203)
.L_203:
        /*002c*/ 	.word	0x00000000
        /*0030*/ 	.short	0x0003
        /*0032*/ 	.short	0x0018
        /*0034*/ 	.byte	0x00, 0xf0, 0x05, 0x00


	//----- nvinfo : EIATTR_KPARAM_INFO
	.align		4
.L_204:
        /*0038*/ 	.byte	0x04, 0x17
        /*003a*/ 	.short	(.L_206 - .L_205)
.L_205:
        /*003c*/ 	.word	0x00000000
        /*0040*/ 	.short	0x0002
        /*0042*/ 	.short	0x0010
        /*0044*/ 	.byte	0x00, 0xf0, 0x21, 0x00


	//----- nvinfo : EIATTR_KPARAM_INFO
	.align		4
.L_206:
        /*0048*/ 	.byte	0x04, 0x17
        /*004a*/ 	.short	(.L_208 - .L_207)
.L_207:
        /*004c*/ 	.word	0x00000000
        /*0050*/ 	.short	0x0001
        /*0052*/ 	.short	0x0008
        /*0054*/ 	.byte	0x00, 0xf5, 0x21, 0x00


	//----- nvinfo : EIATTR_KPARAM_INFO
	.align		4
.L_208:
        /*0058*/ 	.byte	0x04, 0x17
        /*005a*/ 	.short	(.L_210 - .L_209)
.L_209:
        /*005c*/ 	.word	0x00000000
        /*0060*/ 	.short	0x0000
        /*0062*/ 	.short	0x0000
        /*0064*/ 	.byte	0x00, 0xf0, 0x21, 0x00


	//----- nvinfo : EIATTR_SPARSE_MMA_MASK
	.align		4
.L_210:
        /*0068*/ 	.byte	0x03, 0x50
        /*006a*/ 	.short	0x0000


	//----- nvinfo : EIATTR_MAXREG_COUNT
	.align		4
        /*006c*/ 	.byte	0x03, 0x1b
        /*006e*/ 	.short	0x00ff


	//----- nvinfo : EIATTR_NUM_BARRIERS
	.align		4
        /*0070*/ 	.byte	0x02, 0x4c
        /*0072*/ 	.byte	0x01
	.zero		1


	//----- nvinfo : EIATTR_MERCURY_ISA_VERSION
	.align		4
        /*0074*/ 	.byte	0x03, 0x5f
        /*0076*/ 	.short	0x0101


	//----- nvinfo : EIATTR_COOP_GROUP_MASK_REGIDS
	.align		4
        /*0078*/ 	.byte	0x04, 0x29
        /*007a*/ 	.short	(.L_212 - .L_211)


	//   ....[0]....
.L_211:
        /*007c*/ 	.word	0xffffffff


	//   ....[1]....
        /*0080*/ 	.word	0xffffffff


	//   ....[2]....
        /*0084*/ 	.word	0xffffffff


	//   ....[3]....
        /*0088*/ 	.word	0xffffffff


	//   ....[4]....
        /*008c*/ 	.word	0xffffffff


	//   ....[5]....
        /*0090*/ 	.word	0xffffffff


	//   ....[6]....
        /*0094*/ 	.word	0xffffffff


	//   ....[7]....
        /*0098*/ 	.word	0xffffffff


	//   ....[8]....
        /*009c*/ 	.word	0xffffffff


	//   ....[9]....
        /*00a0*/ 	.word	0xffffffff


	//   ....[10]....
        /*00a4*/ 	.word	0xffffffff


	//   ....[11]....
        /*00a8*/ 	.word	0xffffffff


	//   ....[12]....
        /*00ac*/ 	.word	0xffffffff


	//   ....[13]....
        /*00b0*/ 	.word	0xffffffff


	//   ....[14]....
        /*00b4*/ 	.word	0xffffffff


	//----- nvinfo : EIATTR_COOP_GROUP_INSTR_OFFSETS
	.align		4
.L_212:
        /*00b8*/ 	.byte	0x04, 0x28
        /*00ba*/ 	.short	(.L_214 - .L_213)


	//   ....[0]....
.L_213:
        /*00bc*/ 	.word	0x00000850


	//   ....[1]....
        /*00c0*/ 	.word	0x000008b0


	//   ....[2]....
        /*00c4*/ 	.word	0x00000910


	//   ....[3]....
        /*00c8*/ 	.word	0x00000970


	//   ....[4]....
        /*00cc*/ 	.word	0x000009d0


	//   ....[5]....
        /*00d0*/ 	.word	0x00000b60


	//   ....[6]....
        /*00d4*/ 	.word	0x00000c00


	//   ....[7]....
        /*00d8*/ 	.word	0x00000c80


	//   ....[8]....
        /*00dc*/ 	.word	0x00000ce0


	//   ....[9]....
        /*00e0*/ 	.word	0x00000d20


	//   ....[10]....
        /*00e4*/ 	.word	0x00001b90


	//   ....[11]....
        /*00e8*/ 	.word	0x00001bf0


	//   ....[12]....
        /*00ec*/ 	.word	0x00001c50


	//   ....[13]....
        /*00f0*/ 	.word	0x00001cb0


	//   ....[14]....
        /*00f4*/ 	.word	0x00001d10


	//----- nvinfo : EIATTR_VRC_CTA_INIT_COUNT
	.align		4
.L_214:
        /*00f8*/ 	.byte	0x02, 0x4a
	.zero		1
	.zero		1


	//----- nvinfo : EIATTR_EXIT_INSTR_OFFSETS
	.align		4
        /*00fc*/ 	.byte	0x04, 0x1c
        /*00fe*/ 	.short	(.L_216 - .L_215)


	//   ....[0]....
.L_215:
        /*0100*/ 	.word	0x000000a0


	//   ....[1]....
        /*0104*/ 	.word	0x000000e0


	//   ....[2]....
        /*0108*/ 	.word	0x00001e20


	//   ....[3]....
        /*010c*/ 	.word	0x00001e70


	//----- nvinfo : EIATTR_MAX_THREADS
	.align		4
.L_216:
        /*0110*/ 	.byte	0x04, 0x05
        /*0112*/ 	.short	(.L_218 - .L_217)
.L_217:
        /*0114*/ 	.word	0x00000100
        /*0118*/ 	.word	0x00000001
        /*011c*/ 	.word	0x00000001


	//----- nvinfo : EIATTR_CRS_STACK_SIZE
	.align		4
.L_218:
        /*0120*/ 	.byte	0x04, 0x1e
        /*0122*/ 	.short	(.L_220 - .L_219)
.L_219:
        /*0124*/ 	.word	0x00000000


	//----- nvinfo : EIATTR_CBANK_PARAM_SIZE
	.align		4
.L_220:
        /*0128*/ 	.byte	0x03, 0x19
        /*012a*/ 	.short	0x0021


	//----- nvinfo : EIATTR_PARAM_CBANK
	.align		4
        /*012c*/ 	.byte	0x04, 0x0a
        /*012e*/ 	.short	(.L_222 - .L_221)
	.align		4
.L_221:
        /*0130*/ 	.word	index@(.nv.constant0._ZN3cub18CUB_300001_SM_10006detail6reduce28DeviceReduceSingleTileKernelINS2_10policy_hubIiyN4cuda3std3__44plusIiEEE10Policy1000EN6thrust24THRUST_300001_SM_1000_NS6detail15normal_iteratorINSD_10device_ptrIiEEEEPiyS9_iiNS7_10__identityEEEvT0_T1_T2_T3_T4_T6_)
        /*0134*/ 	.short	0x0380
        /*0136*/ 	.short	0x0021


	//----- nvinfo : EIATTR_SW_WAR
	.align		4
.L_222:
        /*0138*/ 	.byte	0x04, 0x36
        /*013a*/ 	.short	(.L_224 - .L_223)
.L_223:
        /*013c*/ 	.word	0x00000008
.L_224:


//--------------------- .nv.info._ZN3cub18CUB_300001_SM_10006detail6reduce28DeviceReduceSingleTileKernelINS2_10policy_hubIijN4cuda3std3__44plusIiEEE10Policy1000EPiSC_iS9_iiNS7_10__identityEEEvT0_T1_T2_T3_T4_T6_ --------------------------
	.section	.nv.info._ZN3cub18CUB_300001_SM_10006detail6reduce28DeviceReduceSingleTileKernelINS2_10policy_hubIijN4cuda3std3__44plusIiEEE10Policy1000EPiSC_iS9_iiNS7_10__identityEEEvT0_T1_T2_T3_T4_T6_,"",@"SHT_CUDA_INFO"
	.sectionflags	@""
	.align	4


	//----- nvinfo : EIATTR_CUDA_API_VERSION
	.align		4
        /*0000*/ 	.byte	0x04, 0x37
        /*0002*/ 	.short	(.L_226 - .L_225)
.L_225:
        /*0004*/ 	.word	0x00000082


	//----- nvinfo : EIATTR_KPARAM_INFO
	.align		4
.L_226:
        /*0008*/ 	.byte	0x04, 0x17
        /*000a*/ 	.short	(.L_228 - .L_227)
.L_227:
        /*000c*/ 	.word	0x00000000
        /*0010*/ 	.short	0x0005
        /*0012*/ 	.short	0x001c
        /*0014*/ 	.byte	0x00, 0xf0, 0x05, 0x00


	//----- nvinfo : EIATTR_KPARAM_INFO
	.align		4
.L_228:
        /*0018*/ 	.byte	0x04, 0x17
        /*001a*/ 	.short	(.L_230 - .L_229)
.L_229:
        /*001c*/ 	.word	0x00000000
        /*0020*/ 	.short	0x0004
        /*0022*/ 	.short	0x0018
        /*0024*/ 	.byte	0x00, 0xf0, 0x11, 0x00


	//----- nvinfo : EIATTR_KPARAM_INFO
	.align		4
.L_230:
        /*0028*/ 	.byte	0x04, 0x17
        /*002a*/ 	.short	(.L_232 - .L_231)
.L_231:
        /*002c*/ 	.word	0x00000000
        /*0030*/ 	.short	0x0003
        /*0032*/ 	.short	0x0014
        /*0034*/ 	.byte	0x00, 0xf0, 0x05, 0x00


	//----- nvinfo : EIATTR_KPARAM_INFO
	.align		4
.L_232:
        /*0038*/ 	.byte	0x04, 0x17
        /*003a*/ 	.short	(.L_234 - .L_233)
.L_233:
        /*003c*/ 	.word	0x00000000
        /*0040*/ 	.short	0x0002
        /*0042*/ 	.short	0x0010
        /*0044*/ 	.byte	0x00, 0xf0, 0x11, 0x00


	//----- nvinfo : EIATTR_KPARAM_INFO
	.align		4
.L_234:
        /*0048*/ 	.byte	0x04, 0x17
        /*004a*/ 	.short	(.L_236 - .L_235)
.L_235:
        /*004c*/ 	.word	0x00000000
        /*0050*/ 	.short	0x0001
        /*0052*/ 	.short	0x0008
        /*0054*/ 	.byte	0x00, 0xf5, 0x21, 0x00


	//----- nvinfo : EIATTR_KPARAM_INFO
	.align		4
.L_236:
        /*0058*/ 	.byte	0x04, 0x17
        /*005a*/ 	.short	(.L_238 - .L_237)
.L_237:
        /*005c*/ 	.word	0x00000000
        /*0060*/ 	.short	0x0000
        /*0062*/ 	.short	0x0000
        /*0064*/ 	.byte	0x00, 0xf5, 0x21, 0x00


	//----- nvinfo : EIATTR_SPARSE_MMA_MASK
	.align		4
.L_238:
        /*0068*/ 	.byte	0x03, 0x50
        /*006a*/ 	.short	0x0000


	//----- nvinfo : EIATTR_MAXREG_COUNT
	.align		4
        /*006c*/ 	.byte	0x03, 0x1b
        /*006e*/ 	.short	0x00ff


	//----- nvinfo : EIATTR_NUM_BARRIERS
	.align		4
        /*0070*/ 	.byte	0x02, 0x4c
        /*0072*/ 	.byte	0x01
	.zero		1


	//----- nvinfo : EIATTR_MERCURY_ISA_VERSION
	.align		4
        /*0074*/ 	.byte	0x03, 0x5f
        /*0076*/ 	.short	0x0101


	//----- nvinfo : EIATTR_COOP_GROUP_MASK_REGIDS
	.align		4
        /*0078*/ 	.byte	0x04, 0x29
        /*007a*/ 	.short	(.L_240 - .L_239)


	//   ....[0]....
.L_239:
        /*007c*/ 	.word	0xffffffff


	//   ....[1]....
        /*0080*/ 	.word	0xffffffff


	//   ....[2]....
        /*0084*/ 	.word	0xffffffff


	//   ....[3]....
        /*0088*/ 	.word	0xffffffff


	//   ....[4]....
        /*008c*/ 	.word	0xffffffff


	//   ....[5]....
        /*0090*/ 	.word	0xffffffff


	//   ....[6]....
        /*0094*/ 	.word	0xffffffff


	//   ....[7]....
        /*0098*/ 	.word	0xffffffff


	//   ....[8]....
        /*009c*/ 	.word	0xffffffff


	//   ....[9]....
        /*00a0*/ 	.word	0xffffffff


	//   ....[10]....
        /*00a4*/ 	.word	0xffffffff


	//   ....[11]....
        /*00a8*/ 	.word	0xffffffff


	//   ....[12]....
        /*00ac*/ 	.word	0xffffffff


	//   ....[13]....
        /*00b0*/ 	.word	0xffffffff


	//   ....[14]....
        /*00b4*/ 	.word	0xffffffff


	//   ....[15]....
        /*00b8*/ 	.word	0xffffffff


	//   ....[16]....
        /*00bc*/ 	.word	0xffffffff


	//   ....[17]....
        /*00c0*/ 	.word	0xffffffff


	//   ....[18]....
        /*00c4*/ 	.word	0xffffffff


	//   ....[19]....
        /*00c8*/ 	.word	0xffffffff


	//   ....[20]....
        /*00cc*/ 	.word	0xffffffff


	//   ....[21]....
        /*00d0*/ 	.word	0xffffffff


	//   ....[22]....
        /*00d4*/ 	.word	0xffffffff


	//   ....[23]....
        /*00d8*/ 	.word	0xffffffff


	//   ....[24]....
        /*00dc*/ 	.word	0xffffffff


	//   ....[25]....
        /*00e0*/ 	.word	0xffffffff


	//   ....[26]....
        /*00e4*/ 	.word	0xffffffff


	//   ....[27]....
        /*00e8*/ 	.word	0xffffffff


	//   ....[28]....
        /*00ec*/ 	.word	0xffffffff


	//   ....[29]....
        /*00f0*/ 	.word	0xffffffff


	//----- nvinfo : EIATTR_COOP_GROUP_INSTR_OFFSETS
	.align		4
.L_240:
        /*00f4*/ 	.byte	0x04, 0x28
        /*00f6*/ 	.short	(.L_242 - .L_241)


	//   ....[0]....
.L_241:
        /*00f8*/ 	.word	0x00000890


	//   ....[1]....
        /*00fc*/ 	.word	0x000008f0


	//   ....[2]....
        /*0100*/ 	.word	0x00000940


	//   ....[3]....
        /*0104*/ 	.word	0x000009b0


	//   ....[4]....
        /*0108*/ 	.word	0x00000a10


	//   ....[5]....
        /*010c*/ 	.word	0x00000ba0


	//   ....[6]....
        /*0110*/ 	.word	0x00000c40


	//   ....[7]....
        /*0114*/ 	.word	0x00000cc0


	//   ....[8]....
        /*0118*/ 	.word	0x00000d20


	//   ....[9]....
        /*011c*/ 	.word	0x00000d60


	//   ....[10]....
        /*0120*/ 	.word	0x000019d0


	//   ....[11]....
        /*0124*/ 	.word	0x00001a30


	//   ....[12]....
        /*0128*/ 	.word	0x00001a90


	//   ....[13]....
        /*012c*/ 	.word	0x00001af0


	//   ....[14]....
        /*0130*/ 	.word	0x00001b50


	//   ....[15]....
        /*0134*/ 	.word	0x000023f0


	//   ....[16]....
        /*0138*/ 	.word	0x00002450


	//   ....[17]....
        /*013c*/ 	.word	0x000024a0


	//   ....[18]....
        /*0140*/ 	.word	0x00002510


	//   ....[19]....
        /*0144*/ 	.word	0x00002570


	//   ....[20]....
        /*0148*/ 	.word	0x00002700


	//   ....[21]....
        /*014c*/ 	.word	0x00002790


	//   ....[22]....
        /*0150*/ 	.word	0x000027e0


	//   ....[23]....
        /*0154*/ 	.word	0x00002850


	//   ....[24]....
        /*0158*/ 	.word	0x000028c0


	//   ....[25]....
        /*015c*/ 	.word	0x000036a0


	//   ....[26]....
        /*0160*/ 	.word	0x00003700


	//   ....[27]....
        /*0164*/ 	.word	0x00003760


	//   ....[28]....
        /*0168*/ 	.word	0x000037c0


	//   ....[29]....
        /*016c*/ 	.word	0x00003820


	//----- nvinfo : EIATTR_VRC_CTA_INIT_COUNT
	.align		4
.L_242:
        /*0170*/ 	.byte	0x02, 0x4a
	.zero		1
	.zero		1


	//----- nvinfo : EIATTR_EXIT_INSTR_OFFSETS
	.align		4
        /*0174*/ 	.byte	0x04, 0x1c
        /*0176*/ 	.short	(.L_244 - .L_243)


	//   ....[0]....
.L_243:
        /*0178*/ 	.word	0x00000080


	//   ....[1]....
        /*017c*/ 	.word	0x000000c0


	//   ....[2]....
        /*0180*/ 	.word	0x00003940


	//   ....[3]....
        /*0184*/ 	.word	0x00003990


	//----- nvinfo : EIATTR_MAX_THREADS
	.align		4
.L_244:
        /*0188*/ 	.byte	0x04, 0x05
        /*018a*/ 	.short	(.L_246 - .L_245)
.L_245:
        /*018c*/ 	.word	0x00000100
        /*0190*/ 	.word	0x00000001
        /*0194*/ 	.word	0x00000001


	//----- nvinfo : EIATTR_CRS_STACK_SIZE
	.align		4
.L_246:
        /*0198*/ 	.byte	0x04, 0x1e
        /*019a*/ 	.short	(.L_248 - .L_247)
.L_247:
        /*019c*/ 	.word	0x00000000


	//----- nvinfo : EIATTR_CBANK_PARAM_SIZE
	.align		4
.L_248:
        /*01a0*/ 	.byte	0x03, 0x19
        /*01a2*/ 	.short	0x001d


	//----- nvinfo : EIATTR_PARAM_CBANK
	.align		4
        /*01a4*/ 	.byte	0x04, 0x0a
        /*01a6*/ 	.short	(.L_250 - .L_249)
	.align		4
.L_249:
        /*01a8*/ 	.word	index@(.nv.constant0._ZN3cub18CUB_300001_SM_10006detail6reduce28DeviceReduceSingleTileKernelINS2_10policy_hubIijN4cuda3std3__44plusIiEEE10Policy1000EPiSC_iS9_iiNS7_10__identityEEEvT0_T1_T2_T3_T4_T6_)
        /*01ac*/ 	.short	0x0380
        /*01ae*/ 	.short	0x001d


	//----- nvinfo : EIATTR_SW_WAR
	.align		4
.L_250:
        /*01b0*/ 	.byte	0x04, 0x36
        /*01b2*/ 	.short	(.L_252 - .L_251)
.L_251:
        /*01b4*/ 	.word	0x00000008
.L_252:


//--------------------- .nv.info._ZN3cub18CUB_300001_SM_10006detail6reduce18DeviceReduceKernelINS2_10policy_hubIijN4cuda3std3__44plusIiEEE10Policy1000EN6thrust24THRUST_300001_SM_1000_NS6detail15normal_iteratorINSD_10device_ptrIiEEEEjS9_iNS7_10__identityEEEvT0_PT3_T1_NS0_13GridEvenShareISN_EET2_T4_ --------------------------
	.section	.nv.info._ZN3cub18CUB_300001_SM_10006detail6reduce18DeviceReduceKernelINS2_10policy_hubIijN4cuda3std3__44plusIiEEE10Policy1000EN6thrust24THRUST_300001_SM_1000_NS6detail15normal_iteratorINSD_10device_ptrIiEEEEjS9_iNS7_10__identityEEEvT0_PT3_T1_NS0_13GridEvenShareISN_EET2_T4_,"",@"SHT_CUDA_INFO"
	.sectionflags	@""
	.align	4


	//----- nvinfo : EIATTR_CUDA_API_VERSION
	.align		4
        /*0000*/ 	.byte	0x04, 0x37
        /*0002*/ 	.short	(.L_254 - .L_253)
.L_253:
        /*0004*/ 	.word	0x00000082


	//----- nvinfo : EIATTR_KPARAM_INFO
	.align		4
.L_254:
        /*0008*/ 	.byte	0x04, 0x17
        /*000a*/ 	.short	(.L_256 - .L_255)
.L_255:
        /*000c*/ 	.word	0x00000000
        /*0010*/ 	.short	0x0005
        /*0012*/ 	.short	0x003d
        /*0014*/ 	.byte	0x00, 0xf0, 0x05, 0x00


	//----- nvinfo : EIATTR_KPARAM_INFO
	.align		4
.L_256:
        /*0018*/ 	.byte	0x04, 0x17
        /*001a*/ 	.short	(.L_258 - .L_257)
.L_257:
        /*001c*/ 	.word	0x00000000
        /*0020*/ 	.short	0x0004
        /*0022*/ 	.short	0x003c
        /*0024*/ 	.byte	0x00, 0xf0, 0x05, 0x00


	//----- nvinfo : EIATTR_KPARAM_INFO
	.align		4
.L_258:
        /*0028*/ 	.byte	0x04, 0x17
        /*002a*/ 	.short	(.L_260 - .L_259)
.L_259:
        /*002c*/ 	.word	0x00000000
        /*0030*/ 	.short	0x0003
        /*0032*/ 	.short	0x0014
        /*0034*/ 	.byte	0x00, 0xf0, 0xa1, 0x00


	//----- nvinfo : EIATTR_KPARAM_INFO
	.align		4
.L_260:
        /*0038*/ 	.byte	0x04, 0x17
        /*003a*/ 	.short	(.L_262 - .L_261)
.L_261:
        /*003c*/ 	.word	0x00000000
        /*0040*/ 	.short	0x0002
        /*0042*/ 	.short	0x0010
        /*0044*/ 	.byte	0x00, 0xf0, 0x11, 0x00


	//----- nvinfo : EIATTR_KPARAM_INFO
	.align		4
.L_262:
        /*0048*/ 	.byte	0x04, 0x17
        /*004a*/ 	.short	(.L_264 - .L_263)
.L_263:
        /*004c*/ 	.word	0x00000000
        /*0050*/ 	.short	0x0001
        /*0052*/ 	.short	0x0008
        /*0054*/ 	.byte	0x00, 0xf5, 0x21, 0x00


	//----- nvinfo : EIATTR_KPARAM_INFO
	.align		4
.L_264:
        /*0058*/ 	.byte	0x04, 0x17
        /*005a*/ 	.short	(.L_266 - .L_265)
.L_265:
        /*005c*/ 	.word	0x00000000
        /*0060*/ 	.short	0x0000
        /*0062*/ 	.short	0x0000
        /*0064*/ 	.byte	0x00, 0xf0, 0x21, 0x00


	//----- nvinfo : EIATTR_SPARSE_MMA_MASK
	.align		4
.L_266:
        /*0068*/ 	.byte	0x03, 0x50
        /*006a*/ 	.short	0x0000


	//----- nvinfo : EIATTR_MAXREG_COUNT
	.align		4
        /*006c*/ 	.byte	0x03, 0x1b
        /*006e*/ 	.short	0x00ff


	//----- nvinfo : EIATTR_NUM_BARRIERS
	.align		4
        /*0070*/ 	.byte	0x02, 0x4c
        /*0072*/ 	.byte	0x01
	.zero		1


	//----- nvinfo : EIATTR_MERCURY_ISA_VERSION
	.align		4
        /*0074*/ 	.byte	0x03, 0x5f
        /*0076*/ 	.short	0x0101


	//----- nvinfo : EIATTR_COOP_GROUP_MASK_REGIDS
	.align		4
        /*0078*/ 	.byte	0x04, 0x29
        /*007a*/ 	.short	(.L_268 - .L_267)


	//   ....[0]....
.L_267:
        /*007c*/ 	.word	0xffffffff


	//   ....[1]....
        /*0080*/ 	.word	0xffffffff


	//   ....[2]....
        /*0084*/ 	.word	0xffffffff


	//   ....[3]....
        /*0088*/ 	.word	0xffffffff


	//   ....[4]....
        /*008c*/ 	.word	0xffffffff


	//   ....[5]....
        /*0090*/ 	.word	0xffffffff


	//   ....[6]....
        /*0094*/ 	.word	0xffffffff


	//   ....[7]....
        /*0098*/ 	.word	0xffffffff


	//   ....[8]....
        /*009c*/ 	.word	0xffffffff


	//   ....[9]....
        /*00a0*/ 	.word	0xffffffff


	//   ....[10]....
        /*00a4*/ 	.word	0xffffffff


	//   ....[11]....
        /*00a8*/ 	.word	0xffffffff


	//   ....[12]....
        /*00ac*/ 	.word	0xffffffff


	//   ....[13]....
        /*00b0*/ 	.word	0xffffffff


	//   ....[14]....
        /*00b4*/ 	.word	0xffffffff


	//----- nvinfo : EIATTR_COOP_GROUP_INSTR_OFFSETS
	.align		4
.L_268:
        /*00b8*/ 	.byte	0x04, 0x28
        /*00ba*/ 	.short	(.L_270 - .L_269)


	//   ....[0]....
.L_269:
        /*00bc*/ 	.word	0x00000b10


	//   ....[1]....
        /*00c0*/ 	.word	0x00000b70


	//   ....[2]....
        /*00c4*/ 	.word	0x00000bd0


	//   ....[3]....
        /*00c8*/ 	.word	0x00000c30


	//   ....[4]....
        /*00cc*/ 	.word	0x00000c90


	//   ....[5]....
        /*00d0*/ 	.word	0x00000e20


	//   ....[6]....
        /*00d4*/ 	.word	0x00000ec0


	//   ....[7]....
        /*00d8*/ 	.word	0x00000f20


	//   ....[8]....
        /*00dc*/ 	.word	0x00000f80


	//   ....[9]....
        /*00e0*/ 	.word	0x00000fe0


	//   ....[10]....
        /*00e4*/ 	.word	0x00002100


	//   ....[11]....
        /*00e8*/ 	.word	0x00002170


	//   ....[12]....
        /*00ec*/ 	.word	0x000021c0


	//   ....[13]....
        /*00f0*/ 	.word	0x00002210


	//   ....[14]....
        /*00f4*/ 	.word	0x00002280


	//----- nvinfo : EIATTR_VRC_CTA_INIT_COUNT
	.align		4
.L_270:
        /*00f8*/ 	.byte	0x02, 0x4a
	.zero		1
	.zero		1


	//----- nvinfo : EIATTR_EXIT_INSTR_OFFSETS
	.align		4
        /*00fc*/ 	.byte	0x04, 0x1c
        /*00fe*/ 	.short	(.L_272 - .L_271)


	//   ....[0]....
.L_271:
        /*0100*/ 	.word	0x000023b0


	//   ....[1]....
        /*0104*/ 	.word	0x000023f0


	//----- nvinfo : EIATTR_MAX_THREADS
	.align		4
.L_272:
        /*0108*/ 	.byte	0x04, 0x05
        /*010a*/ 	.short	(.L_274 - .L_273)
.L_273:
        /*010c*/ 	.word	0x00000100
        /*0110*/ 	.word	0x00000001
        /*0114*/ 	.word	0x00000001


	//----- nvinfo : EIATTR_CRS_STACK_SIZE
	.align		4
.L_274:
        /*0118*/ 	.byte	0x04, 0x1e
        /*011a*/ 	.short	(.L_276 - .L_275)
.L_275:
        /*011c*/ 	.word	0x00000000


	//----- nvinfo : EIATTR_CBANK_PARAM_SIZE
	.align		4
.L_276:
        /*0120*/ 	.byte	0x03, 0x19
        /*0122*/ 	.short	0x003e


	//----- nvinfo : EIATTR_PARAM_CBANK
	.align		4
        /*0124*/ 	.byte	0x04, 0x0a
        /*0126*/ 	.short	(.L_278 - .L_277)
	.align		4
.L_277:
        /*0128*/ 	.word	index@(.nv.constant0._ZN3cub18CUB_300001_SM_10006detail6reduce18DeviceReduceKernelINS2_10policy_hubIijN4cuda3std3__44plusIiEEE10Policy1000EN6thrust24THRUST_300001_SM_1000_NS6detail15normal_iteratorINSD_10device_ptrIiEEEEjS9_iNS7_10__identityEEEvT0_PT3_T1_NS0_13GridEvenShareISN_EET2_T4_)
        /*012c*/ 	.short	0x0380
        /*012e*/ 	.short	0x003e


	//----- nvinfo : EIATTR_SW_WAR
	.align		4
.L_278:
        /*0130*/ 	.byte	0x04, 0x36
        /*0132*/ 	.short	(.L_280 - .L_279)
.L_279:
        /*0134*/ 	.word	0x00000008
.L_280:


//--------------------- .nv.info._ZN3cub18CUB_300001_SM_10006detail6reduce28DeviceReduceSingleTileKernelINS2_10policy_hubIijN4cuda3std3__44plusIiEEE10Policy1000EN6thrust24THRUST_300001_SM_1000_NS6detail15normal_iteratorINSD_10device_ptrIiEEEEPijS9_iiNS7_10__identityEEEvT0_T1_T2_T3_T4_T6_ --------------------------
	.section	.nv.info._ZN3cub18CUB_300001_SM_10006detail6reduce28DeviceReduceSingleTileKernelINS2_10policy_hubIijN4cuda3std3__44plusIiEEE10Policy1000EN6thrust24THRUST_300001_SM_1000_NS6detail15normal_iteratorINSD_10device_ptrIiEEEEPijS9_iiNS7_10__identityEEEvT0_T1_T2_T3_T4_T6_,"",@"SHT_CUDA_INFO"
	.sectionflags	@""
	.align	4


	//----- nvinfo : EIATTR_CUDA_API_VERSION
	.align		4
        /*0000*/ 	.byte	0x04, 0x37
        /*0002*/ 	.short	(.L_282 - .L_281)
.L_281:
        /*0004*/ 	.word	0x00000082


	//----- nvinfo : EIATTR_KPARAM_INFO
	.align		4
.L_282:
        /*0008*/ 	.byte	0x04, 0x17
        /*000a*/ 	.short	(.L_284 - .L_283)
.L_283:
        /*000c*/ 	.word	0x00000000
        /*0010*/ 	.short	0x0005
        /*0012*/ 	.short	0x001c
        /*0014*/ 	.byte	0x00, 0xf0, 0x05, 0x00


	//----- nvinfo : EIATTR_KPARAM_INFO
	.align		4
.L_284:
        /*0018*/ 	.byte	0x04, 0x17
        /*001a*/ 	.short	(.L_286 - .L_285)
.L_285:
        /*001c*/ 	.word	0x00000000
        /*0020*/ 	.short	0x0004
        /*0022*/ 	.short	0x0018
        /*0024*/ 	.byte	0x00, 0xf0, 0x11, 0x00


	//----- nvinfo : EIATTR_KPARAM_INFO
	.align		4
.L_286:
        /*0028*/ 	.byte	0x04, 0x17
        /*002a*/ 	.short	(.L_288 - .L_287)
.L_287:
        /*002c*/ 	.word	0x00000000
        /*0030*/ 	.short	0x0003
        /*0032*/ 	.short	0x0014
        /*0034*/ 	.byte	0x00, 0xf0, 0x05, 0x00


	//----- nvinfo : EIATTR_KPARAM_INFO
	.align		4
.L_288:
        /*0038*/ 	.byte	0x04, 0x17
        /*003a*/ 	.short	(.L_290 - .L_289)
.L_289:
        /*003c*/ 	.word	0x00000000
        /*0040*/ 	.short	0x0002
        /*0042*/ 	.short	0x0010
        /*0044*/ 	.byte	0x00, 0xf0, 0x11, 0x00


	//----- nvinfo : EIATTR_KPARAM_INFO
	.align		4
.L_290:
        /*0048*/ 	.byte	0x04, 0x17
        /*004a*/ 	.short	(.L_292 - .L_291)
.L_291:
        /*004c*/ 	.word	0x00000000
        /*0050*/ 	.short	0x0001
        /*0052*/ 	.short	0x0008
        /*0054*/ 	.byte	0x00, 0xf5, 0x21, 0x00


	//----- nvinfo : EIATTR_KPARAM_INFO
	.align		4
.L_292:
        /*0058*/ 	.byte	0x04, 0x17
        /*005a*/ 	.short	(.L_294 - .L_293)
.L_293:
        /*005c*/ 	.word	0x00000000
        /*0060*/ 	.short	0x0000
        /*0062*/ 	.short	0x0000
        /*0064*/ 	.byte	0x00, 0xf0, 0x21, 0x00


	//----- nvinfo : EIATTR_SPARSE_MMA_MASK
	.align		4
.L_294:
        /*0068*/ 	.byte	0x03, 0x50
        /*006a*/ 	.short	0x0000


	//----- nvinfo : EIATTR_MAXREG_COUNT
	.align		4
        /*006c*/ 	.byte	0x03, 0x1b
        /*006e*/ 	.short	0x00ff


	//----- nvinfo : EIATTR_NUM_BARRIERS
	.align		4
        /*0070*/ 	.byte	0x02, 0x4c
        /*0072*/ 	.byte	0x01
	.zero		1


	//----- nvinfo : EIATTR_MERCURY_ISA_VERSION
	.align		4
        /*0074*/ 	.byte	0x03, 0x5f
        /*0076*/ 	.short	0x0101


	//----- nvinfo : EIATTR_COOP_GROUP_MASK_REGIDS
	.align		4
        /*0078*/ 	.byte	0x04, 0x29
        /*007a*/ 	.short	(.L_296 - .L_295)


	//   ....[0]....
.L_295:
        /*007c*/ 	.word	0xffffffff


	//   ....[1]....
        /*0080*/ 	.word	0xffffffff


	//   ....[2]....
        /*0084*/ 	.word	0xffffffff


	//   ....[3]....
        /*0088*/ 	.word	0xffffffff


	//   ....[4]....
        /*008c*/ 	.word	0xffffffff


	//   ....[5]....
        /*0090*/ 	.word	0xffffffff


	//   ....[6]....
        /*0094*/ 	.word	0xffffffff


	//   ....[7]....
        /*0098*/ 	.word	0xffffffff


	//   ....[8]....
        /*009c*/ 	.word	0xffffffff


	//   ....[9]....
        /*00a0*/ 	.word	0xffffffff


	//   ....[10]....
        /*00a4*/ 	.word	0xffffffff


	//   ....[11]....
        /*00a8*/ 	.word	0xffffffff


	//   ....[12]....
        /*00ac*/ 	.word	0xffffffff


	//   ....[13]....
        /*00b0*/ 	.word	0xffffffff


	//   ....[14]....
        /*00b4*/ 	.word	0xffffffff


	//----- nvinfo : EIATTR_COOP_GROUP_INSTR_OFFSETS
	.align		4
.L_296:
        /*00b8*/ 	.byte	0x04, 0x28
        /*00ba*/ 	.short	(.L_298 - .L_297)


	//   ....[0]....
.L_297:
        /*00bc*/ 	.word	0x00000830


	//   ....[1]....
        /*00c0*/ 	.word	0x00000890


	//   ....[2]....
        /*00c4*/ 	.word	0x000008f0


	//   ....[3]....
        /*00c8*/ 	.word	0x00000950


	//   ....[4]....
        /*00cc*/ 	.word	0x000009b0


	//   ....[5]....
        /*00d0*/ 	.word	0x00000b40


	//   ....[6]....
        /*00d4*/ 	.word	0x00000be0


	//   ....[7]....
        /*00d8*/ 	.word	0x00000c60


	//   ....[8]....
        /*00dc*/ 	.word	0x00000cc0


	//   ....[9]....
        /*00e0*/ 	.word	0x00000d00


	//   ....[10]....
        /*00e4*/ 	.word	0x00001cc0


	//   ....[11]....
        /*00e8*/ 	.word	0x00001d20


	//   ....[12]....
        /*00ec*/ 	.word	0x00001d80


	//   ....[13]....
        /*00f0*/ 	.word	0x00001de0


	//   ....[14]....
        /*00f4*/ 	.word	0x00001e40


	//----- nvinfo : EIATTR_VRC_CTA_INIT_COUNT
	.align		4
.L_298:
        /*00f8*/ 	.byte	0x02, 0x4a
	.zero		1
	.zero		1


	//----- nvinfo : EIATTR_EXIT_INSTR_OFFSETS
	.align		4
        /*00fc*/ 	.byte	0x04, 0x1c
        /*00fe*/ 	.short	(.L_300 - .L_299)


	//   ....[0]....
.L_299:
        /*0100*/ 	.word	0x00000080


	//   ....[1]....
        /*0104*/ 	.word	0x000000c0


	//   ....[2]....
        /*0108*/ 	.word	0x00001f60


	//   ....[3]....
        /*010c*/ 	.word	0x00001fb0


	//----- nvinfo : EIATTR_MAX_THREADS
	.align		4
.L_300:
        /*0110*/ 	.byte	0x04, 0x05
        /*0112*/ 	.short	(.L_302 - .L_301)
.L_301:
        /*0114*/ 	.word	0x00000100
        /*0118*/ 	.word	0x00000001
        /*011c*/ 	.word	0x00000001


	//----- nvinfo : EIATTR_CRS_STACK_SIZE
	.align		4
.L_302:
        /*0120*/ 	.byte	0x04, 0x1e
        /*0122*/ 	.short	(.L_304 - .L_303)
.L_303:
        /*0124*/ 	.word	0x00000000


	//----- nvinfo : EIATTR_CBANK_PARAM_SIZE
	.align		4
.L_304:
        /*0128*/ 	.byte	0x03, 0x19
        /*012a*/ 	.short	0x001d


	//----- nvinfo : EIATTR_PARAM_CBANK
	.align		4
        /*012c*/ 	.byte	0x04, 0x0a
        /*012e*/ 	.short	(.L_306 - .L_305)
	.align		4
.L_305:
        /*0130*/ 	.word	index@(.nv.constant0._ZN3cub18CUB_300001_SM_10006detail6reduce28DeviceReduceSingleTileKernelINS2_10policy_hubIijN4cuda3std3__44plusIiEEE10Policy1000EN6thrust24THRUST_300001_SM_1000_NS6detail15normal_iteratorINSD_10device_ptrIiEEEEPijS9_iiNS7_10__identityEEEvT0_T1_T2_T3_T4_T6_)
        /*0134*/ 	.short	0x0380
        /*0136*/ 	.short	0x001d


	//----- nvinfo : EIATTR_SW_WAR
	.align		4
.L_306:
        /*0138*/ 	.byte	0x04, 0x36
        /*013a*/ 	.short	(.L_308 - .L_307)
.L_307:
        /*013c*/ 	.word	0x00000008
.L_308:


//--------------------- .nv.info._ZN3cub18CUB_300001_SM_10006detail9transform16transform_kernelINS2_10policy_hubILb1EN4cuda3std3__45tupleIJN6thrust24THRUST_300001_SM_1000_NS6detail15normal_iteratorINSA_10device_ptrIfEEEESF_EEEE10policy1000El8count_fxNSC_INSD_IiEEEEJPfSM_EEEvT0_iT1_T2_DpNS2_10kernel_argIT3_EE --------------------------
	.section	.nv.info._ZN3cub18CUB_300001_SM_10006detail9transform16transform_kernelINS2_10policy_hubILb1EN4cuda3std3__45tupleIJN6thrust24THRUST_300001_SM_1000_NS6detail15normal_iteratorINSA_10device_ptrIfEEEESF_EEEE10policy1000El8count_fxNSC_INSD_IiEEEEJPfSM_EEEvT0_iT1_T2_DpNS2_10kernel_argIT3_EE,"",@"SHT_CUDA_INFO"
	.sectionflags	@""
	.align	4


	//----- nvinfo : EIATTR_CUDA_API_VERSION
	.align		4
        /*0000*/ 	.byte	0x04, 0x37
        /*0002*/ 	.short	(.L_310 - .L_309)
.L_309:
        /*0004*/ 	.word	0x00000082


	//----- nvinfo : EIATTR_KPARAM_INFO
	.align		4
.L_310:
        /*0008*/ 	.byte	0x04, 0x17
        /*000a*/ 	.short	(.L_312 - .L_311)
.L_311:
        /*000c*/ 	.word	0x00000000
        /*0010*/ 	.short	0x0005
        /*0012*/ 	.short	0x0028
        /*0014*/ 	.byte	0x00, 0xf0, 0x41, 0x00


	//----- nvinfo : EIATTR_KPARAM_INFO
	.align		4
.L_312:
        /*0018*/ 	.byte	0x04, 0x17
        /*001a*/ 	.short	(.L_314 - .L_313)
.L_313:
        /*001c*/ 	.word	0x00000000
        /*0020*/ 	.short	0x0004
        /*0022*/ 	.short	0x0018
        /*0024*/ 	.byte	0x00, 0xf0, 0x41, 0x00


	//----- nvinfo : EIATTR_KPARAM_INFO
	.align		4
.L_314:
        /*0028*/ 	.byte	0x04, 0x17
        /*002a*/ 	.short	(.L_316 - .L_315)
.L_315:
        /*002c*/ 	.word	0x00000000
        /*0030*/ 	.short	0x0003
        /*0032*/ 	.short	0x0010
        /*0034*/ 	.byte	0x00, 0xf0, 0x21, 0x00


	//----- nvinfo : EIATTR_KPARAM_INFO
	.align		4
.L_316:
        /*0038*/ 	.byte	0x04, 0x17
        /*003a*/ 	.short	(.L_318 - .L_317)
.L_317:
        /*003c*/ 	.word	0x00000000
        /*0040*/ 	.short	0x0002
        /*0042*/ 	.short	0x000c
        /*0044*/ 	.byte	0x00, 0xf0, 0x05, 0x00


	//----- nvinfo : EIATTR_KPARAM_INFO
	.align		4
.L_318:
        /*0048*/ 	.byte	0x04, 0x17
        /*004a*/ 	.short	(.L_320 - .L_319)
.L_319:
        /*004c*/ 	.word	0x00000000
        /*0050*/ 	.short	0x0001
        /*0052*/ 	.short	0x0008
        /*0054*/ 	.byte	0x00, 0xf0, 0x11, 0x00


	//----- nvinfo : EIATTR_KPARAM_INFO
	.align		4
.L_320:
        /*0058*/ 	.byte	0x04, 0x17
        /*005a*/ 	.short	(.L_322 - .L_321)
.L_321:
        /*005c*/ 	.word	0x00000000
        /*0060*/ 	.short	0x0000
        /*0062*/ 	.short	0x0000
        /*0064*/ 	.byte	0x00, 0xf0, 0x21, 0x00


	//----- nvinfo : EIATTR_SPARSE_MMA_MASK
	.align		4
.L_322:
        /*0068*/ 	.byte	0x03, 0x50
        /*006a*/ 	.short	0x0000


	//----- nvinfo : EIATTR_MAXREG_COUNT
	.align		4
        /*006c*/ 	.byte	0x03, 0x1b
        /*006e*/ 	.short	0x00ff


	//----- nvinfo : EIATTR_MERCURY_ISA_VERSION
	.align		4
        /*0070*/ 	.byte	0x03, 0x5f
        /*0072*/ 	.short	0x0101


	//----- nvinfo : EIATTR_VRC_CTA_INIT_COUNT
	.align		4
        /*0074*/ 	.byte	0x02, 0x4a
	.zero		1
	.zero		1


	//----- nvinfo : EIATTR_EXIT_INSTR_OFFSETS
	.align		4
        /*0078*/ 	.byte	0x04, 0x1c
        /*007a*/ 	.short	(.L_324 - .L_323)


	//   ....[0]....
.L_323:
        /*007c*/ 	.word	0x000003e0


	//   ....[1]....
        /*0080*/ 	.word	0x00000db0


	//   ....[2]....
        /*0084*/ 	.word	0x000010a0


	//   ....[3]....
        /*0088*/ 	.word	0x00001240


	//   ....[4]....
        /*008c*/ 	.word	0x00001270


	//   ....[5]....
        /*0090*/ 	.word	0x00001300


	//   ....[6]....
        /*0094*/ 	.word	0x00001320


	//   ....[7]....
        /*0098*/ 	.word	0x00001890


	//   ....[8]....
        /*009c*/ 	.word	0x00001b20


	//   ....[9]....
        /*00a0*/ 	.word	0x00001c60


	//   ....[10]....
        /*00a4*/ 	.word	0x00001d00


	//----- nvinfo : EIATTR_MAX_THREADS
	.align		4
.L_324:
        /*00a8*/ 	.byte	0x04, 0x05
        /*00aa*/ 	.short	(.L_326 - .L_325)
.L_325:
        /*00ac*/ 	.word	0x00000080
        /*00b0*/ 	.word	0x00000001
        /*00b4*/ 	.word	0x00000001


	//----- nvinfo : EIATTR_CRS_STACK_SIZE
	.align		4
.L_326:
        /*00b8*/ 	.byte	0x04, 0x1e
        /*00ba*/ 	.short	(.L_328 - .L_327)
.L_327:
        /*00bc*/ 	.word	0x00000000


	//----- nvinfo : EIATTR_CBANK_PARAM_SIZE
	.align		4
.L_328:
        /*00c0*/ 	.byte	0x03, 0x19
        /*00c2*/ 	.short	0x0038


	//----- nvinfo : EIATTR_PARAM_CBANK
	.align		4
        /*00c4*/ 	.byte	0x04, 0x0a
        /*00c6*/ 	.short	(.L_330 - .L_329)
	.align		4
.L_329:
        /*00c8*/ 	.word	index@(.nv.constant0._ZN3cub18CUB_300001_SM_10006detail9transform16transform_kernelINS2_10policy_hubILb1EN4cuda3std3__45tupleIJN6thrust24THRUST_300001_SM_1000_NS6detail15normal_iteratorINSA_10device_ptrIfEEEESF_EEEE10policy1000El8count_fxNSC_INSD_IiEEEEJPfSM_EEEvT0_iT1_T2_DpNS2_10kernel_argIT3_EE)
        /*00cc*/ 	.short	0x0380
        /*00ce*/ 	.short	0x0038


	//----- nvinfo : EIATTR_SW_WAR
	.align		4
.L_330:
        /*00d0*/ 	.byte	0x04, 0x36
        /*00d2*/ 	.short	(.L_332 - .L_331)
.L_331:
        /*00d4*/ 	.word	0x00000008
.L_332:


//--------------------- .nv.info._ZN3cub18CUB_300001_SM_10006detail9transform16transform_kernelINS2_10policy_hubILb1EN4cuda3std3__45tupleIJN6thrust24THRUST_300001_SM_1000_NS6detail15normal_iteratorINSA_10device_ptrIfEEEESF_EEEE10policy1000Ei8count_fxNSC_INSD_IiEEEEJPfSM_EEEvT0_iT1_T2_DpNS2_10kernel_argIT3_EE --------------------------
	.section	.nv.info._ZN3cub18CUB_300001_SM_10006detail9transform16transform_kernelINS2_10policy_hubILb1EN4cuda3std3__45tupleIJN6thrust24THRUST_300001_SM_1000_NS6detail15normal_iteratorINSA_10device_ptrIfEEEESF_EEEE10policy1000Ei8count_fxNSC_INSD_IiEEEEJPfSM_EEEvT0_iT1_T2_DpNS2_10kernel_argIT3_EE,"",@"SHT_CUDA_INFO"
	.sectionflags	@""
	.align	4


	//----- nvinfo : EIATTR_CUDA_API_VERSION
	.align		4
        /*0000*/ 	.byte	0x04, 0x37
        /*0002*/ 	.short	(.L_334 - .L_333)
.L_333:
        /*0004*/ 	.word	0x00000082


	//----- nvinfo : EIATTR_KPARAM_INFO
	.align		4
.L_334:
        /*0008*/ 	.byte	0x04, 0x17
        /*000a*/ 	.short	(.L_336 - .L_335)
.L_335:
        /*000c*/ 	.word	0x00000000
        /*0010*/ 	.short	0x0005
        /*0012*/ 	.short	0x0028
        /*0014*/ 	.byte	0x00, 0xf0, 0x41, 0x00


	//----- nvinfo : EIATTR_KPARAM_INFO
	.align		4
.L_336:
        /*0018*/ 	.byte	0x04, 0x17
        /*001a*/ 	.short	(.L_338 - .L_337)
.L_337:
        /*001c*/ 	.word	0x00000000
        /*0020*/ 	.short	0x0004
        /*0022*/ 	.short	0x0018
        /*0024*/ 	.byte	0x00, 0xf0, 0x41, 0x00


	//----- nvinfo : EIATTR_KPARAM_INFO
	.align		4
.L_338:
        /*0028*/ 	.byte	0x04, 0x17
        /*002a*/ 	.short	(.L_340 - .L_339)
.L_339:
        /*002c*/ 	.word	0x00000000
        /*0030*/ 	.short	0x0003
        /*0032*/ 	.short	0x0010
        /*0034*/ 	.byte	0x00, 0xf0, 0x21, 0x00


	//----- nvinfo : EIATTR_KPARAM_INFO
	.align		4
.L_340:
        /*0038*/ 	.byte	0x04, 0x17
        /*003a*/ 	.short	(.L_342 - .L_341)
.L_341:
        /*003c*/ 	.word	0x00000000
        /*0040*/ 	.short	0x0002
        /*0042*/ 	.short	0x0008
        /*0044*/ 	.byte	0x00, 0xf0, 0x05, 0x00


	//----- nvinfo : EIATTR_KPARAM_INFO
	.align		4
.L_342:
        /*0048*/ 	.byte	0x04, 0x17
        /*004a*/ 	.short	(.L_344 - .L_343)
.L_343:
        /*004c*/ 	.word	0x00000000
        /*0050*/ 	.short	0x0001
        /*0052*/ 	.short	0x0004
        /*0054*/ 	.byte	0x00, 0xf0, 0x11, 0x00


	//----- nvinfo : EIATTR_KPARAM_INFO
	.align		4
.L_344:
        /*0058*/ 	.byte	0x04, 0x17
        /*005a*/ 	.short	(.L_346 - .L_345)
.L_345:
        /*005c*/ 	.word	0x00000000
        /*0060*/ 	.short	0x0000
        /*0062*/ 	.short	0x0000
        /*0064*/ 	.byte	0x00, 0xf0, 0x11, 0x00


	//----- nvinfo : EIATTR_SPARSE_MMA_MASK
	.align		4
.L_346:
        /*0068*/ 	.byte	0x03, 0x50
        /*006a*/ 	.short	0x0000


	//----- nvinfo : EIATTR_MAXREG_COUNT
	.align		4
        /*006c*/ 	.byte	0x03, 0x1b
        /*006e*/ 	.short	0x00ff


	//----- nvinfo : EIATTR_MERCURY_ISA_VERSION
	.align		4
        /*0070*/ 	.byte	0x03, 0x5f
        /*0072*/ 	.short	0x0101


	//----- nvinfo : EIATTR_VRC_CTA_INIT_COUNT
	.align		4
        /*0074*/ 	.byte	0x02, 0x4a
	.zero		1
	.zero		1


	//----- nvinfo : EIATTR_EXIT_INSTR_OFFSETS
	.align		4
        /*0078*/ 	.byte	0x04, 0x1c
        /*007a*/ 	.short	(.L_348 - .L_347)


	//   ....[0]....
.L_347:
        /*007c*/ 	.word	0x000002f0


	//   ....[1]....
        /*0080*/ 	.word	0x00000870


	//   ....[2]....
        /*0084*/ 	.word	0x00000b00


	//   ....[3]....
        /*0088*/ 	.word	0x00000c50


	//   ....[4]....
        /*008c*/ 	.word	0x00000d00


	//   ....[5]....
        /*0090*/ 	.word	0x00000d30


	//   ....[6]....
        /*0094*/ 	.word	0x000012b0


	//   ....[7]....
        /*0098*/ 	.word	0x000015e0


	//   ....[8]....
        /*009c*/ 	.word	0x000017a0


	//   ....[9]....
        /*00a0*/ 	.word	0x000017d0


	//   ....[10]....
        /*00a4*/ 	.word	0x00001870


	//----- nvinfo : EIATTR_MAX_THREADS
	.align		4
.L_348:
        /*00a8*/ 	.byte	0x04, 0x05
        /*00aa*/ 	.short	(.L_350 - .L_349)
.L_349:
        /*00ac*/ 	.word	0x00000080
        /*00b0*/ 	.word	0x00000001
        /*00b4*/ 	.word	0x00000001


	//----- nvinfo : EIATTR_CRS_STACK_SIZE
	.align		4
.L_350:
        /*00b8*/ 	.byte	0x04, 0x1e
        /*00ba*/ 	.short	(.L_352 - .L_351)
.L_351:
        /*00bc*/ 	.word	0x00000000


	//----- nvinfo : EIATTR_CBANK_PARAM_SIZE
	.align		4
.L_352:
        /*00c0*/ 	.byte	0x03, 0x19
        /*00c2*/ 	.short	0x0038


	//----- nvinfo : EIATTR_PARAM_CBANK
	.align		4
        /*00c4*/ 	.byte	0x04, 0x0a
        /*00c6*/ 	.short	(.L_354 - .L_353)
	.align		4
.L_353:
        /*00c8*/ 	.word	index@(.nv.constant0._ZN3cub18CUB_300001_SM_10006detail9transform16transform_kernelINS2_10policy_hubILb1EN4cuda3std3__45tupleIJN6thrust24THRUST_300001_SM_1000_NS6detail15normal_iteratorINSA_10device_ptrIfEEEESF_EEEE10policy1000Ei8count_fxNSC_INSD_IiEEEEJPfSM_EEEvT0_iT1_T2_DpNS2_10kernel_argIT3_EE)
        /*00cc*/ 	.short	0x0380
        /*00ce*/ 	.short	0x0038


	//----- nvinfo : EIATTR_SW_WAR
	.align		4
.L_354:
        /*00d0*/ 	.byte	0x04, 0x36
        /*00d2*/ 	.short	(.L_356 - .L_355)
.L_355:
        /*00d4*/ 	.word	0x00000008
.L_356:


//--------------------- .nv.info._ZN3cub18CUB_300001_SM_10006detail9transform16transform_kernelINS2_10policy_hubILb1EN4cuda3std3__45tupleIJN6thrust24THRUST_300001_SM_1000_NS6detail15normal_iteratorINSA_10device_ptrIfEEEEEEEE10policy1000El2trSF_JPfEEEvT0_iT1_T2_DpNS2_10kernel_argIT3_EE --------------------------
	.section	.nv.info._ZN3cub18CUB_300001_SM_10006detail9transform16transform_kernelINS2_10policy_hubILb1EN4cuda3std3__45tupleIJN6thrust24THRUST_300001_SM_1000_NS6detail15normal_iteratorINSA_10device_ptrIfEEEEEEEE10policy1000El2trSF_JPfEEEvT0_iT1_T2_DpNS2_10kernel_argIT3_EE,"",@"SHT_CUDA_INFO"
	.sectionflags	@""
	.align	4


	//----- nvinfo : EIATTR_CUDA_API_VERSION
	.align		4
        /*0000*/ 	.byte	0x04, 0x37
        /*0002*/ 	.short	(.L_358 - .L_357)
.L_357:
        /*0004*/ 	.word	0x00000082


	//----- nvinfo : EIATTR_KPARAM_INFO
	.align		4
.L_358:
        /*0008*/ 	.byte	0x04, 0x17
        /*000a*/ 	.short	(.L_360 - .L_359)
.L_359:
        /*000c*/ 	.word	0x00000000
        /*0010*/ 	.short	0x0004
        /*0012*/ 	.short	0x0018
        /*0014*/ 	.byte	0x00, 0xf0, 0x41, 0x00


	//----- nvinfo : EIATTR_KPARAM_INFO
	.align		4
.L_360:
        /*0018*/ 	.byte	0x04, 0x17
        /*001a*/ 	.short	(.L_362 - .L_361)
.L_361:
        /*001c*/ 	.word	0x00000000
        /*0020*/ 	.short	0x0003
        /*0022*/ 	.short	0x0010
        /*0024*/ 	.byte	0x00, 0xf0, 0x21, 0x00


	//----- nvinfo : EIATTR_KPARAM_INFO
	.align		4
.L_362:
        /*0028*/ 	.byte	0x04, 0x17
        /*002a*/ 	.short	(.L_364 - .L_363)
.L_363:
        /*002c*/ 	.word	0x00000000
        /*0030*/ 	.short	0x0002
        /*0032*/ 	.short	0x000c
        /*0034*/ 	.byte	0x00, 0xf0, 0x05, 0x00


	//----- nvinfo : EIATTR_KPARAM_INFO
	.align		4
.L_364:
        /*0038*/ 	.byte	0x04, 0x17
        /*003a*/ 	.short	(.L_366 - .L_365)
.L_365:
        /*003c*/ 	.word	0x00000000
        /*0040*/ 	.short	0x0001
        /*0042*/ 	.short	0x0008
        /*0044*/ 	.byte	0x00, 0xf0, 0x11, 0x00


	//----- nvinfo : EIATTR_KPARAM_INFO
	.align		4
.L_366:
        /*0048*/ 	.byte	0x04, 0x17
        /*004a*/ 	.short	(.L_368 - .L_367)
.L_367:
        /*004c*/ 	.word	0x00000000
        /*0050*/ 	.short	0x0000
        /*0052*/ 	.short	0x0000
        /*0054*/ 	.byte	0x00, 0xf0, 0x21, 0x00


	//----- nvinfo : EIATTR_SPARSE_MMA_MASK
	.align		4
.L_368:
        /*0058*/ 	.byte	0x03, 0x50
        /*005a*/ 	.short	0x0000


	//----- nvinfo : EIATTR_MAXREG_COUNT
	.align		4
        /*005c*/ 	.byte	0x03, 0x1b
        /*005e*/ 	.short	0x00ff


	//----- nvinfo : EIATTR_MERCURY_ISA_VERSION
	.align		4
        /*0060*/ 	.byte	0x03, 0x5f
        /*0062*/ 	.short	0x0101


	//----- nvinfo : EIATTR_VRC_CTA_INIT_COUNT
	.align		4
        /*0064*/ 	.byte	0x02, 0x4a
	.zero		1
	.zero		1


	//----- nvinfo : EIATTR_EXIT_INSTR_OFFSETS
	.align		4
        /*0068*/ 	.byte	0x04, 0x1c
        /*006a*/ 	.short	(.L_370 - .L_369)


	//   ....[0]....
.L_369:
        /*006c*/ 	.word	0x000002a0


	//   ....[1]....
        /*0070*/ 	.word	0x00001610


	//   ....[2]....
        /*0074*/ 	.word	0x00002040


	//   ....[3]....
        /*0078*/ 	.word	0x00002590


	//   ....[4]....
        /*007c*/ 	.word	0x000025c0


	//   ....[5]....
        /*0080*/ 	.word	0x000027f0


	//   ....[6]....
        /*0084*/ 	.word	0x00002810


	//   ....[7]....
        /*0088*/ 	.word	0x00003a70


	//   ....[8]....
        /*008c*/ 	.word	0x00004310


	//   ....[9]....
        /*0090*/ 	.word	0x000047b0


	//   ....[10]....
        /*0094*/ 	.word	0x000049f0


	//----- nvinfo : EIATTR_MAX_THREADS
	.align		4
.L_370:
        /*0098*/ 	.byte	0x04, 0x05
        /*009a*/ 	.short	(.L_372 - .L_371)
.L_371:
        /*009c*/ 	.word	0x00000080
        /*00a0*/ 	.word	0x00000001
        /*00a4*/ 	.word	0x00000001


	//----- nvinfo : EIATTR_CRS_STACK_SIZE
	.align		4
.L_372:
        /*00a8*/ 	.byte	0x04, 0x1e
        /*00aa*/ 	.short	(.L_374 - .L_373)
.L_373:
        /*00ac*/ 	.word	0x00000000


	//----- nvinfo : EIATTR_CBANK_PARAM_SIZE
	.align		4
.L_374:
        /*00b0*/ 	.byte	0x03, 0x19
        /*00b2*/ 	.short	0x0028


	//----- nvinfo : EIATTR_PARAM_CBANK
	.align		4
        /*00b4*/ 	.byte	0x04, 0x0a
        /*00b6*/ 	.short	(.L_376 - .L_375)
	.align		4
.L_375:
        /*00b8*/ 	.word	index@(.nv.constant0._ZN3cub18CUB_300001_SM_10006detail9transform16transform_kernelINS2_10policy_hubILb1EN4cuda3std3__45tupleIJN6thrust24THRUST_300001_SM_1000_NS6detail15normal_iteratorINSA_10device_ptrIfEEEEEEEE10policy1000El2trSF_JPfEEEvT0_iT1_T2_DpNS2_10kernel_argIT3_EE)
        /*00bc*/ 	.short	0x0380
        /*00be*/ 	.short	0x0028


	//----- nvinfo : EIATTR_SW_WAR
	.align		4
.L_376:
        /*00c0*/ 	.byte	0x04, 0x36
        /*00c2*/ 	.short	(.L_378 - .L_377)
.L_377:
        /*00c4*/ 	.word	0x00000008
.L_378:


//--------------------- .nv.info._ZN3cub18CUB_300001_SM_10006detail9transform16transform_kernelINS2_10policy_hubILb1EN4cuda3std3__45tupleIJN6thrust24THRUST_300001_SM_1000_NS6detail15normal_iteratorINSA_10device_ptrIfEEEEEEEE10policy1000Ei2trSF_JPfEEEvT0_iT1_T2_DpNS2_10kernel_argIT3_EE --------------------------
	.section	.nv.info._ZN3cub18CUB_300001_SM_10006detail9transform16transform_kernelINS2_10policy_hubILb1EN4cuda3std3__45tupleIJN6thrust24THRUST_300001_SM_1000_NS6detail15normal_iteratorINSA_10device_ptrIfEEEEEEEE10policy1000Ei2trSF_JPfEEEvT0_iT1_T2_DpNS2_10kernel_argIT3_EE,"",@"SHT_CUDA_INFO"
	.sectionflags	@""
	.align	4


	//----- nvinfo : EIATTR_CUDA_API_VERSION
	.align		4
        /*0000*/ 	.byte	0x04, 0x37
        /*0002*/ 	.short	(.L_380 - .L_379)
.L_379:
        /*0004*/ 	.word	0x00000082


	//----- nvinfo : EIATTR_KPARAM_INFO
	.align		4
.L_380:
        /*0008*/ 	.byte	0x04, 0x17
        /*000a*/ 	.short	(.L_382 - .L_381)
.L_381:
        /*000c*/ 	.word	0x00000000
        /*0010*/ 	.short	0x0004
        /*0012*/ 	.short	0x0018
        /*0014*/ 	.byte	0x00, 0xf0, 0x41, 0x00


	//----- nvinfo : EIATTR_KPARAM_INFO
	.align		4
.L_382:
        /*0018*/ 	.byte	0x04, 0x17
        /*001a*/ 	.short	(.L_384 - .L_383)
.L_383:
        /*001c*/ 	.word	0x00000000
        /*0020*/ 	.short	0x0003
        /*0022*/ 	.short	0x0010
        /*0024*/ 	.byte	0x00, 0xf0, 0x21, 0x00


	//----- nvinfo : EIATTR_KPARAM_INFO
	.align		4
.L_384:
        /*0028*/ 	.byte	0x04, 0x17
        /*002a*/ 	.short	(.L_386 - .L_385)
.L_385:
        /*002c*/ 	.word	0x00000000
        /*0030*/ 	.short	0x0002
        /*0032*/ 	.short	0x0008
        /*0034*/ 	.byte	0x00, 0xf0, 0x05, 0x00


	//----- nvinfo : EIATTR_KPARAM_INFO
	.align		4
.L_386:
        /*0038*/ 	.byte	0x04, 0x17
        /*003a*/ 	.short	(.L_388 - .L_387)
.L_387:
        /*003c*/ 	.word	0x00000000
        /*0040*/ 	.short	0x0001
        /*0042*/ 	.short	0x0004
        /*0044*/ 	.byte	0x00, 0xf0, 0x11, 0x00


	//----- nvinfo : EIATTR_KPARAM_INFO
	.align		4
.L_388:
        /*0048*/ 	.byte	0x04, 0x17
        /*004a*/ 	.short	(.L_390 - .L_389)
.L_389:
        /*004c*/ 	.word	0x00000000
        /*0050*/ 	.short	0x0000
        /*0052*/ 	.short	0x0000
        /*0054*/ 	.byte	0x00, 0xf0, 0x11, 0x00


	//----- nvinfo : EIATTR_SPARSE_MMA_MASK
	.align		4
.L_390:
        /*0058*/ 	.byte	0x03, 0x50
        /*005a*/ 	.short	0x0000


	//----- nvinfo : EIATTR_MAXREG_COUNT
	.align		4
        /*005c*/ 	.byte	0x03, 0x1b
        /*005e*/ 	.short	0x00ff


	//----- nvinfo : EIATTR_MERCURY_ISA_VERSION
	.align		4
        /*0060*/ 	.byte	0x03, 0x5f
        /*0062*/ 	.short	0x0101


	//----- nvinfo : EIATTR_VRC_CTA_INIT_COUNT
	.align		4
        /*0064*/ 	.byte	0x02, 0x4a
	.zero		1
	.zero		1


	//----- nvinfo : EIATTR_EXIT_INSTR_OFFSETS
	.align		4
        /*0068*/ 	.byte	0x04, 0x1c
        /*006a*/ 	.short	(.L_392 - .L_391)


	//   ....[0]....
.L_391:
        /*006c*/ 	.word	0x00000210


	//   ....[1]....
        /*0070*/ 	.word	0x00001460


	//   ....[2]....
        /*0074*/ 	.word	0x00001d00


	//   ....[3]....
        /*0078*/ 	.word	0x000021a0


	//   ....[4]....
        /*007c*/ 	.word	0x000023e0


	//   ....[5]....
        /*0080*/ 	.word	0x00002400


	//   ....[6]....
        /*0084*/ 	.word	0x00003770


	//   ....[7]....
        /*0088*/ 	.word	0x000041a0


	//   ....[8]....
        /*008c*/ 	.word	0x000046f0


	//   ....[9]....
        /*0090*/ 	.word	0x00004720


	//   ....[10]....
        /*0094*/ 	.word	0x00004950


	//----- nvinfo : EIATTR_MAX_THREADS
	.align		4
.L_392:
        /*0098*/ 	.byte	0x04, 0x05
        /*009a*/ 	.short	(.L_394 - .L_393)
.L_393:
        /*009c*/ 	.word	0x00000080
        /*00a0*/ 	.word	0x00000001
        /*00a4*/ 	.word	0x00000001


	//----- nvinfo : EIATTR_CRS_STACK_SIZE
	.align		4
.L_394:
        /*00a8*/ 	.byte	0x04, 0x1e
        /*00aa*/ 	.short	(.L_396 - .L_395)
.L_395:
        /*00ac*/ 	.word	0x00000000


	//----- nvinfo : EIATTR_CBANK_PARAM_SIZE
	.align		4
.L_396:
        /*00b0*/ 	.byte	0x03, 0x19
        /*00b2*/ 	.short	0x0028


	//----- nvinfo : EIATTR_PARAM_CBANK
	.align		4
        /*00b4*/ 	.byte	0x04, 0x0a
        /*00b6*/ 	.short	(.L_398 - .L_397)
	.align		4
.L_397:
        /*00b8*/ 	.word	index@(.nv.constant0._ZN3cub18CUB_300001_SM_10006detail9transform16transform_kernelINS2_10policy_hubILb1EN4cuda3std3__45tupleIJN6thrust24THRUST_300001_SM_1000_NS6detail15normal_iteratorINSA_10device_ptrIfEEEEEEEE10policy1000Ei2trSF_JPfEEEvT0_iT1_T2_DpNS2_10kernel_argIT3_EE)
        /*00bc*/ 	.short	0x0380
        /*00be*/ 	.short	0x0028


	//----- nvinfo : EIATTR_SW_WAR
	.align		4
.L_398:
        /*00c0*/ 	.byte	0x04, 0x36
        /*00c2*/ 	.short	(.L_400 - .L_399)
.L_399:
        /*00c4*/ 	.word	0x00000008
.L_400:


//--------------------- .nv.info._ZN3cub18CUB_300001_SM_10006detail9transform16transform_kernelINS2_10policy_hubILb1EN4cuda3std3__45tupleIJN6thrust24THRUST_300001_SM_1000_NS6detail15normal_iteratorINSA_10device_ptrIfEEEEEEEE10policy1000El8to_rangeSF_JPfEEEvT0_iT1_T2_DpNS2_10kernel_argIT3_EE --------------------------
	.section	.nv.info._ZN3cub18CUB_300001_SM_10006detail9transform16transform_kernelINS2_10policy_hubILb1EN4cuda3std3__45tupleIJN6thrust24THRUST_300001_SM_1000_NS6detail15normal_iteratorINSA_10device_ptrIfEEEEEEEE10policy1000El8to_rangeSF_JPfEEEvT0_iT1_T2_DpNS2_10kernel_argIT3_EE,"",@"SHT_CUDA_INFO"
	.sectionflags	@""
	.align	4


	//----- nvinfo : EIATTR_CUDA_API_VERSION
	.align		4
        /*0000*/ 	.byte	0x04, 0x37
        /*0002*/ 	.short	(.L_402 - .L_401)
.L_401:
        /*0004*/ 	.word	0x00000082


	//----- nvinfo : EIATTR_KPARAM_INFO
	.align		4
.L_402:
        /*0008*/ 	.byte	0x04, 0x17
        /*000a*/ 	.short	(.L_404 - .L_403)
.L_403:
        /*000c*/ 	.word	0x00000000
        /*0010*/ 	.short	0x0004
        /*0012*/ 	.short	0x0018
        /*0014*/ 	.byte	0x00, 0xf0, 0x41, 0x00


	//----- nvinfo : EIATTR_KPARAM_INFO
	.align		4
.L_404:
        /*0018*/ 	.byte	0x04, 0x17
        /*001a*/ 	.short	(.L_406 - .L_405)
.L_405:
        /*001c*/ 	.word	0x00000000
        /*0020*/ 	.short	0x0003
        /*0022*/ 	.short	0x0010
        /*0024*/ 	.byte	0x00, 0xf0, 0x21, 0x00


	//----- nvinfo : EIATTR_KPARAM_INFO
	.align		4
.L_406:
        /*0028*/ 	.byte	0x04, 0x17
        /*002a*/ 	.short	(.L_408 - .L_407)
.L_407:
        /*002c*/ 	.word	0x00000000
        /*0030*/ 	.short	0x0002
        /*0032*/ 	.short	0x000c
        /*0034*/ 	.byte	0x00, 0xf0, 0x11, 0x00


	//----- nvinfo : EIATTR_KPARAM_INFO
	.align		4
.L_408:
        /*0038*/ 	.byte	0x04, 0x17
        /*003a*/ 	.short	(.L_410 - .L_409)
.L_409:
        /*003c*/ 	.word	0x00000000
        /*0040*/ 	.short	0x0001
        /*0042*/ 	.short	0x0008
        /*0044*/ 	.byte	0x00, 0xf0, 0x11, 0x00


	//----- nvinfo : EIATTR_KPARAM_INFO
	.align		4
.L_410:
        /*0048*/ 	.byte	0x04, 0x17
        /*004a*/ 	.short	(.L_412 - .L_411)
.L_411:
        /*004c*/ 	.word	0x00000000
        /*0050*/ 	.short	0x0000
        /*0052*/ 	.short	0x0000
        /*0054*/ 	.byte	0x00, 0xf0, 0x21, 0x00


	//----- nvinfo : EIATTR_SPARSE_MMA_MASK
	.align		4
.L_412:
        /*0058*/ 	.byte	0x03, 0x50
        /*005a*/ 	.short	0x0000


	//----- nvinfo : EIATTR_MAXREG_COUNT
	.align		4
        /*005c*/ 	.byte	0x03, 0x1b
        /*005e*/ 	.short	0x00ff


	//----- nvinfo : EIATTR_MERCURY_ISA_VERSION
	.align		4
        /*0060*/ 	.byte	0x03, 0x5f
        /*0062*/ 	.short	0x0101


	//----- nvinfo : EIATTR_VRC_CTA_INIT_COUNT
	.align		4
        /*0064*/ 	.byte	0x02, 0x4a
	.zero		1
	.zero		1


	//----- nvinfo : EIATTR_EXIT_INSTR_OFFSETS
	.align		4
        /*0068*/ 	.byte	0x04, 0x1c
        /*006a*/ 	.short	(.L_414 - .L_413)


	//   ....[0]....
.L_413:
        /*006c*/ 	.word	0x000002a0


	//   ....[1]....
        /*0070*/ 	.word	0x000012b0


	//   ....[2]....
        /*0074*/ 	.word	0x00001370


	//   ....[3]....
        /*0078*/ 	.word	0x00002380


	//   ....[4]....
        /*007c*/ 	.word	0x00002450


	//   ....[5]....
        /*0080*/ 	.word	0x00002470


	//   ....[6]....
        /*0084*/ 	.word	0x000027d0


	//   ....[7]....
        /*0088*/ 	.word	0x00002930


	//   ....[8]....
        /*008c*/ 	.word	0x00002a30


	//   ....[9]....
        /*0090*/ 	.word	0x00002ab0


	//   ....[10]....
        /*0094*/ 	.word	0x00002f70


	//   ....[11]....
        /*0098*/ 	.word	0x00003180


	//   ....[12]....
        /*009c*/ 	.word	0x000032d0


	//   ....[13]....
        /*00a0*/ 	.word	0x00003370


	//----- nvinfo : EIATTR_MAX_THREADS
	.align		4
.L_414:
        /*00a4*/ 	.byte	0x04, 0x05
        /*00a6*/ 	.short	(.L_416 - .L_415)
.L_415:
        /*00a8*/ 	.word	0x00000080
        /*00ac*/ 	.word	0x00000001
        /*00b0*/ 	.word	0x00000001


	//----- nvinfo : EIATTR_CRS_STACK_SIZE
	.align		4
.L_416:
        /*00b4*/ 	.byte	0x04, 0x1e
        /*00b6*/ 	.short	(.L_418 - .L_417)
.L_417:
        /*00b8*/ 	.word	0x00000000


	//----- nvinfo : EIATTR_CBANK_PARAM_SIZE
	.align		4
.L_418:
        /*00bc*/ 	.byte	0x03, 0x19
        /*00be*/ 	.short	0x0028


	//----- nvinfo : EIATTR_PARAM_CBANK
	.align		4
        /*00c0*/ 	.byte	0x04, 0x0a
        /*00c2*/ 	.short	(.L_420 - .L_419)
	.align		4
.L_419:
        /*00c4*/ 	.word	index@(.nv.constant0._ZN3cub18CUB_300001_SM_10006detail9transform16transform_kernelINS2_10policy_hubILb1EN4cuda3std3__45tupleIJN6thrust24THRUST_300001_SM_1000_NS6detail15normal_iteratorINSA_10device_ptrIfEEEEEEEE10policy1000El8to_rangeSF_JPfEEEvT0_iT1_T2_DpNS2_10kernel_argIT3_EE)
        /*00c8*/ 	.short	0x0380
        /*00ca*/ 	.short	0x0028


	//----- nvinfo : EIATTR_SW_WAR
	.align		4
.L_420:
        /*00cc*/ 	.byte	0x04, 0x36
        /*00ce*/ 	.short	(.L_422 - .L_421)
.L_421:
        /*00d0*/ 	.word	0x00000008
.L_422:


//--------------------- .nv.info._ZN3cub18CUB_300001_SM_10006detail9transform16transform_kernelINS2_10policy_hubILb1EN4cuda3std3__45tupleIJN6thrust24THRUST_300001_SM_1000_NS6detail15normal_iteratorINSA_10device_ptrIfEEEEEEEE10policy1000Ei8to_rangeSF_JPfEEEvT0_iT1_T2_DpNS2_10kernel_argIT3_EE --------------------------
	.section	.nv.info._ZN3cub18CUB_300001_SM_10006detail9transform16transform_kernelINS2_10policy_hubILb1EN4cuda3std3__45tupleIJN6thrust24THRUST_300001_SM_1000_NS6detail15normal_iteratorINSA_10device_ptrIfEEEEEEEE10policy1000Ei8to_rangeSF_JPfEEEvT0_iT1_T2_DpNS2_10kernel_argIT3_EE,"",@"SHT_CUDA_INFO"
	.sectionflags	@""
	.align	4


	//----- nvinfo : EIATTR_CUDA_API_VERSION
	.align		4
        /*0000*/ 	.byte	0x04, 0x37
        /*0002*/ 	.short	(.L_424 - .L_423)
.L_423:
        /*0004*/ 	.word	0x00000082


	//----- nvinfo : EIATTR_KPARAM_INFO
	.align		4
.L_424:
        /*0008*/ 	.byte	0x04, 0x17
        /*000a*/ 	.short	(.L_426 - .L_425)
.L_425:
        /*000c*/ 	.word	0x00000000
        /*0010*/ 	.short	0x0004
        /*0012*/ 	.short	0x0018
        /*0014*/ 	.byte	0x00, 0xf0, 0x41, 0x00


	//----- nvinfo : EIATTR_KPARAM_INFO
	.align		4
.L_426:
        /*0018*/ 	.byte	0x04, 0x17
        /*001a*/ 	.short	(.L_428 - .L_427)
.L_427:
        /*001c*/ 	.word	0x00000000
        /*0020*/ 	.short	0x0003
        /*0022*/ 	.short	0x0010
        /*0024*/ 	.byte	0x00, 0xf0, 0x21, 0x00


	//----- nvinfo : EIATTR_KPARAM_INFO
	.align		4
.L_428:
        /*0028*/ 	.byte	0x04, 0x17
        /*002a*/ 	.short	(.L_430 - .L_429)
.L_429:
        /*002c*/ 	.word	0x00000000
        /*0030*/ 	.short	0x0002
        /*0032*/ 	.short	0x0008
        /*0034*/ 	.byte	0x00, 0xf0, 0x11, 0x00


	//----- nvinfo : EIATTR_KPARAM_INFO
	.align		4
.L_430:
        /*0038*/ 	.byte	0x04, 0x17
        /*003a*/ 	.short	(.L_432 - .L_431)
.L_431:
        /*003c*/ 	.word	0x00000000
        /*0040*/ 	.short	0x0001
        /*0042*/ 	.short	0x0004
        /*0044*/ 	.byte	0x00, 0xf0, 0x11, 0x00


	//----- nvinfo : EIATTR_KPARAM_INFO
	.align		4
.L_432:
        /*0048*/ 	.byte	0x04, 0x17
        /*004a*/ 	.short	(.L_434 - .L_433)
.L_433:
        /*004c*/ 	.word	0x00000000
        /*0050*/ 	.short	0x0000
        /*0052*/ 	.short	0x0000
        /*0054*/ 	.byte	0x00, 0xf0, 0x11, 0x00


	//----- nvinfo : EIATTR_SPARSE_MMA_MASK
	.align		4
.L_434:
        /*0058*/ 	.byte	0x03, 0x50
        /*005a*/ 	.short	0x0000


	//----- nvinfo : EIATTR_MAXREG_COUNT
	.align		4
        /*005c*/ 	.byte	0x03, 0x1b
        /*005e*/ 	.short	0x00ff


	//----- nvinfo : EIATTR_MERCURY_ISA_VERSION
	.align		4
        /*0060*/ 	.byte	0x03, 0x5f
        /*0062*/ 	.short	0x0101


	//----- nvinfo : EIATTR_VRC_CTA_INIT_COUNT
	.align		4
        /*0064*/ 	.byte	0x02, 0x4a
	.zero		1
	.zero		1


	//----- nvinfo : EIATTR_EXIT_INSTR_OFFSETS
	.align		4
        /*0068*/ 	.byte	0x04, 0x1c
        /*006a*/ 	.short	(.L_436 - .L_435)


	//   ....[0]....
.L_435:
        /*006c*/ 	.word	0x00000210


	//   ....[1]....
        /*0070*/ 	.word	0x00000570


	//   ....[2]....
        /*0074*/ 	.word	0x000006d0


	//   ....[3]....
        /*0078*/ 	.word	0x000007d0


	//   ....[4]....
        /*007c*/ 	.word	0x00000850


	//   ....[5]....
        /*0080*/ 	.word	0x00000d10


	//   ....[6]....
        /*0084*/ 	.word	0x00000f20


	//   ....[7]....
        /*0088*/ 	.word	0x00001070


	//   ....[8]....
        /*008c*/ 	.word	0x00001130


	//   ....[9]....
        /*0090*/ 	.word	0x00001150


	//   ....[10]....
        /*0094*/ 	.word	0x00002160


	//   ....[11]....
        /*0098*/ 	.word	0x00002220


	//   ....[12]....
        /*009c*/ 	.word	0x00003060


	//   ....[13]....
        /*00a0*/ 	.word	0x00003110


	//----- nvinfo : EIATTR_MAX_THREADS
	.align		4
.L_436:
        /*00a4*/ 	.byte	0x04, 0x05
        /*00a6*/ 	.short	(.L_438 - .L_437)
.L_437:
        /*00a8*/ 	.word	0x00000080
        /*00ac*/ 	.word	0x00000001
        /*00b0*/ 	.word	0x00000001


	//----- nvinfo : EIATTR_CRS_STACK_SIZE
	.align		4
.L_438:
        /*00b4*/ 	.byte	0x04, 0x1e
        /*00b6*/ 	.short	(.L_440 - .L_439)
.L_439:
        /*00b8*/ 	.word	0x00000000


	//----- nvinfo : EIATTR_CBANK_PARAM_SIZE
	.align		4
.L_440:
        /*00bc*/ 	.byte	0x03, 0x19
        /*00be*/ 	.short	0x0028


	//----- nvinfo : EIATTR_PARAM_CBANK
	.align		4
        /*00c0*/ 	.byte	0x04, 0x0a
        /*00c2*/ 	.short	(.L_442 - .L_441)
	.align		4
.L_441:
        /*00c4*/ 	.word	index@(.nv.constant0._ZN3cub18CUB_300001_SM_10006detail9transform16transform_kernelINS2_10policy_hubILb1EN4cuda3std3__45tupleIJN6thrust24THRUST_300001_SM_1000_NS6detail15normal_iteratorINSA_10device_ptrIfEEEEEEEE10policy1000Ei8to_rangeSF_JPfEEEvT0_iT1_T2_DpNS2_10kernel_argIT3_EE)
        /*00c8*/ 	.short	0x0380
        /*00ca*/ 	.short	0x0028


	//----- nvinfo : EIATTR_SW_WAR
	.align		4
.L_442:
        /*00cc*/ 	.byte	0x04, 0x36
        /*00ce*/ 	.short	(.L_444 - .L_443)
.L_443:
        /*00d0*/ 	.word	0x00000008
.L_444:


//--------------------- .nv.info._ZN3cub18CUB_300001_SM_10006detail8for_each13static_kernelINS2_12policy_hub_t12policy_500_tEmN6thrust24THRUST_300001_SM_1000_NS8cuda_cub20__uninitialized_fill7functorINS7_10device_ptrIiEEiEEEEvT0_T1_ --------------------------
	.section	.nv.info._ZN3cub18CUB_300001_SM_10006detail8for_each13static_kernelINS2_12policy_hub_t12policy_500_tEmN6thrust24THRUST_300001_SM_1000_NS8cuda_cub20__uninitialized_fill7functorINS7_10device_ptrIiEEiEEEEvT0_T1_,"",@"SHT_CUDA_INFO"
	.sectionflags	@""
	.align	4


	//----- nvinfo : EIATTR_CUDA_API_VERSION
	.align		4
        /*0000*/ 	.byte	0x04, 0x37
        /*0002*/ 	.short	(.L_446 - .L_445)
.L_445:
        /*0004*/ 	.word	0x00000082


	//----- nvinfo : EIATTR_KPARAM_INFO
	.align		4
.L_446:
        /*0008*/ 	.byte	0x04, 0x17
        /*000a*/ 	.short	(.L_448 - .L_447)
.L_447:
        /*000c*/ 	.word	0x00000000
        /*0010*/ 	.short	0x0001
        /*0012*/ 	.short	0x0008
        /*0014*/ 	.byte	0x00, 0xf0, 0x41, 0x00


	//----- nvinfo : EIATTR_KPARAM_INFO
	.align		4
.L_448:
        /*0018*/ 	.byte	0x04, 0x17
        /*001a*/ 	.short	(.L_450 - .L_449)
.L_449:
        /*001c*/ 	.word	0x00000000
        /*0020*/ 	.short	0x0000
        /*0022*/ 	.short	0x0000
        /*0024*/ 	.byte	0x00, 0xf0, 0x21, 0x00


	//----- nvinfo : EIATTR_SPARSE_MMA_MASK
	.align		4
.L_450:
        /*0028*/ 	.byte	0x03, 0x50
        /*002a*/ 	.short	0x0000


	//----- nvinfo : EIATTR_MAXREG_COUNT
	.align		4
        /*002c*/ 	.byte	0x03, 0x1b
        /*002e*/ 	.short	0x00ff


	//----- nvinfo : EIATTR_MERCURY_ISA_VERSION
	.align		4
        /*0030*/ 	.byte	0x03, 0x5f
        /*0032*/ 	.short	0x0101


	//----- nvinfo : EIATTR_VRC_CTA_INIT_COUNT
	.align		4
        /*0034*/ 	.byte	0x02, 0x4a
	.zero		1
	.zero		1


	//----- nvinfo : EIATTR_EXIT_INSTR_OFFSETS
	.align		4
        /*0038*/ 	.byte	0x04, 0x1c
        /*003a*/ 	.short	(.L_452 - .L_451)


	//   ....[0]....
.L_451:
        /*003c*/ 	.word	0x00000130


	//   ....[1]....
        /*0040*/ 	.word	0x00000230


	//   ....[2]....
        /*0044*/ 	.word	0x00000260


	//----- nvinfo : EIATTR_MAX_THREADS
	.align		4
.L_452:
        /*0048*/ 	.byte	0x04, 0x05
        /*004a*/ 	.short	(.L_454 - .L_453)
.L_453:
        /*004c*/ 	.word	0x00000100
        /*0050*/ 	.word	0x00000001
        /*0054*/ 	.word	0x00000001


	//----- nvinfo : EIATTR_CBANK_PARAM_SIZE
	.align		4
.L_454:
        /*0058*/ 	.byte	0x03, 0x19
        /*005a*/ 	.short	0x0018


	//----- nvinfo : EIATTR_PARAM_CBANK
	.align		4
        /*005c*/ 	.byte	0x04, 0x0a
        /*005e*/ 	.short	(.L_456 - .L_455)
	.align		4
.L_455:
        /*0060*/ 	.word	index@(.nv.constant0._ZN3cub18CUB_300001_SM_10006detail8for_each13static_kernelINS2_12policy_hub_t12policy_500_tEmN6thrust24THRUST_300001_SM_1000_NS8cuda_cub20__uninitialized_fill7functorINS7_10device_ptrIiEEiEEEEvT0_T1_)
        /*0064*/ 	.short	0x0380
        /*0066*/ 	.short	0x0018


	//----- nvinfo : EIATTR_SW_WAR
	.align		4
.L_456:
        /*0068*/ 	.byte	0x04, 0x36
        /*006a*/ 	.short	(.L_458 - .L_457)
.L_457:
        /*006c*/ 	.word	0x00000008
.L_458:


//--------------------- .nv.info._ZN3cub18CUB_300001_SM_10006detail8for_each13static_kernelINS2_12policy_hub_t12policy_500_tEmN6thrust24THRUST_300001_SM_1000_NS8cuda_cub20__uninitialized_fill7functorINS7_10device_ptrIfEEfEEEEvT0_T1_ --------------------------
	.section	.nv.info._ZN3cub18CUB_300001_SM_10006detail8for_each13static_kernelINS2_12policy_hub_t12policy_500_tEmN6thrust24THRUST_300001_SM_1000_NS8cuda_cub20__uninitialized_fill7functorINS7_10device_ptrIfEEfEEEEvT0_T1_,"",@"SHT_CUDA_INFO"
	.sectionflags	@""
	.align	4


	//----- nvinfo : EIATTR_CUDA_API_VERSION
	.align		4
        /*0000*/ 	.byte	0x04, 0x37
        /*0002*/ 	.short	(.L_460 - .L_459)
.L_459:
        /*0004*/ 	.word	0x00000082


	//----- nvinfo : EIATTR_KPARAM_INFO
	.align		4
.L_460:
        /*0008*/ 	.byte	0x04, 0x17
        /*000a*/ 	.short	(.L_462 - .L_461)
.L_461:
        /*000c*/ 	.word	0x00000000
        /*0010*/ 	.short	0x0001
        /*0012*/ 	.short	0x0008
        /*0014*/ 	.byte	0x00, 0xf0, 0x41, 0x00


	//----- nvinfo : EIATTR_KPARAM_INFO
	.align		4
.L_462:
        /*0018*/ 	.byte	0x04, 0x17
        /*001a*/ 	.short	(.L_464 - .L_463)
.L_463:
        /*001c*/ 	.word	0x00000000
        /*0020*/ 	.short	0x0000
        /*0022*/ 	.short	0x0000
        /*0024*/ 	.byte	0x00, 0xf0, 0x21, 0x00


	//----- nvinfo : EIATTR_SPARSE_MMA_MASK
	.align		4
.L_464:
        /*0028*/ 	.byte	0x03, 0x50
        /*002a*/ 	.short	0x0000


	//----- nvinfo : EIATTR_MAXREG_COUNT
	.align		4
        /*002c*/ 	.byte	0x03, 0x1b
        /*002e*/ 	.short	0x00ff


	//----- nvinfo : EIATTR_MERCURY_ISA_VERSION
	.align		4
        /*0030*/ 	.byte	0x03, 0x5f
        /*0032*/ 	.short	0x0101


	//----- nvinfo : EIATTR_VRC_CTA_INIT_COUNT
	.align		4
        /*0034*/ 	.byte	0x02, 0x4a
	.zero		1
	.zero		1


	//----- nvinfo : EIATTR_EXIT_INSTR_OFFSETS
	.align		4
        /*0038*/ 	.byte	0x04, 0x1c
        /*003a*/ 	.short	(.L_466 - .L_465)


	//   ....[0]....
.L_465:
        /*003c*/ 	.word	0x00000130


	//   ....[1]....
        /*0040*/ 	.word	0x00000230


	//   ....[2]....
        /*0044*/ 	.word	0x00000260


	//----- nvinfo : EIATTR_MAX_THREADS
	.align		4
.L_466:
        /*0048*/ 	.byte	0x04, 0x05
        /*004a*/ 	.short	(.L_468 - .L_467)
.L_467:
        /*004c*/ 	.word	0x00000100
        /*0050*/ 	.word	0x00000001
        /*0054*/ 	.word	0x00000001


	//----- nvinfo : EIATTR_CBANK_PARAM_SIZE
	.align		4
.L_468:
        /*0058*/ 	.byte	0x03, 0x19
        /*005a*/ 	.short	0x0018


	//----- nvinfo : EIATTR_PARAM_CBANK
	.align		4
        /*005c*/ 	.byte	0x04, 0x0a
        /*005e*/ 	.short	(.L_470 - .L_469)
	.align		4
.L_469:
        /*0060*/ 	.word	index@(.nv.constant0._ZN3cub18CUB_300001_SM_10006detail8for_each13static_kernelINS2_12policy_hub_t12policy_500_tEmN6thrust24THRUST_300001_SM_1000_NS8cuda_cub20__uninitialized_fill7functorINS7_10device_ptrIfEEfEEEEvT0_T1_)
        /*0064*/ 	.short	0x0380
        /*0066*/ 	.short	0x0018


	//----- nvinfo : EIATTR_SW_WAR
	.align		4
.L_470:
        /*0068*/ 	.byte	0x04, 0x36
        /*006a*/ 	.short	(.L_472 - .L_471)
.L_471:
        /*006c*/ 	.word	0x00000008
.L_472:


//--------------------- .nv.info._ZN3cub18CUB_300001_SM_10006detail11EmptyKernelIvEEvv --------------------------
	.section	.nv.info._ZN3cub18CUB_300001_SM_10006detail11EmptyKernelIvEEvv,"",@"SHT_CUDA_INFO"
	.sectionflags	@""
	.align	4


	//----- nvinfo : EIATTR_CUDA_API_VERSION
	.align		4
        /*0000*/ 	.byte	0x04, 0x37
        /*0002*/ 	.short	(.L_474 - .L_473)
.L_473:
        /*0004*/ 	.word	0x00000082


	//----- nvinfo : EIATTR_SPARSE_MMA_MASK
	.align		4
.L_474:
        /*0008*/ 	.byte	0x03, 0x50
        /*000a*/ 	.short	0x0000


	//----- nvinfo : EIATTR_MAXREG_COUNT
	.align		4
        /*000c*/ 	.byte	0x03, 0x1b
        /*000e*/ 	.short	0x00ff


	//----- nvinfo : EIATTR_MERCURY_ISA_VERSION
	.align		4
        /*0010*/ 	.byte	0x03, 0x5f
        /*0012*/ 	.short	0x0101


	//----- nvinfo : EIATTR_VRC_CTA_INIT_COUNT
	.align		4
        /*0014*/ 	.byte	0x02, 0x4a
	.zero		1
	.zero		1


	//----- nvinfo : EIATTR_EXIT_INSTR_OFFSETS
	.align		4
        /*0018*/ 	.byte	0x04, 0x1c
        /*001a*/ 	.short	(.L_476 - .L_475)


	//   ....[0]....
.L_475:
        /*001c*/ 	.word	0x00000010


	//----- nvinfo : EIATTR_SW_WAR
	.align		4
.L_476:
        /*0020*/ 	.byte	0x04, 0x36
        /*0022*/ 	.short	(.L_478 - .L_477)
.L_477:
        /*0024*/ 	.word	0x00000008
.L_478:


//--------------------- .nv.callgraph             --------------------------
	.section	.nv.callgraph,"",@"SHT_CUDA_CALLGRAPH"
	.align	4
	.sectionentsize	8
	.align		4
        /*0000*/ 	.word	0x00000000
	.align		4
        /*0004*/ 	.word	0xffffffff
	.align		4
        /*0008*/ 	.word	0x00000000
	.align		4
        /*000c*/ 	.word	0xfffffffe
	.align		4
        /*0010*/ 	.word	0x00000000
	.align		4
        /*0014*/ 	.word	0xfffffffd
	.align		4
        /*0018*/ 	.word	0x00000000
	.align		4
        /*001c*/ 	.word	0xfffffffc


//--------------------- .nv.constant4             --------------------------
	.section	.nv.constant4,"a",@progbits
	.align	8
	.align		8
.nv.constant4:
        /*0000*/ 	.dword	_ZN34_INTERNAL_a36c0673_4_k_cu_10bfe95a4cuda3std3__45__cpo5beginE
	.align		8
        /*0008*/ 	.dword	_ZN34_INTERNAL_a36c0673_4_k_cu_10bfe95a4cuda3std3__45__cpo3endE
	.align		8
        /*0010*/ 	.dword	_ZN34_INTERNAL_a36c0673_4_k_cu_10bfe95a4cuda3std3__45__cpo6cbeginE
	.align		8
        /*0018*/ 	.dword	_ZN34_INTERNAL_a36c0673_4_k_cu_10bfe95a4cuda3std3__45__cpo4cendE
	.align		8
        /*0020*/ 	.dword	_ZN34_INTERNAL_a36c0673_4_k_cu_10bfe95a4cuda3std3__45__cpo6rbeginE
	.align		8
        /*0028*/ 	.dword	_ZN34_INTERNAL_a36c0673_4_k_cu_10bfe95a4cuda3std3__45__cpo4rendE
	.align		8
        /*0030*/ 	.dword	_ZN34_INTERNAL_a36c0673_4_k_cu_10bfe95a4cuda3std3__45__cpo7crbeginE
	.align		8
        /*0038*/ 	.dword	_ZN34_INTERNAL_a36c0673_4_k_cu_10bfe95a4cuda3std3__45__cpo5crendE
	.align		8
        /*0040*/ 	.dword	_ZN34_INTERNAL_a36c0673_4_k_cu_10bfe95a4cuda3std3__436_GLOBAL__N__a36c0673_4_k_cu_10bfe95a6ignoreE
	.align		8
        /*0048*/ 	.dword	_ZN34_INTERNAL_a36c0673_4_k_cu_10bfe95a4cuda3std3__419piecewise_constructE
	.align		8
        /*0050*/ 	.dword	_ZN34_INTERNAL_a36c0673_4_k_cu_10bfe95a4cuda3std3__48in_placeE
	.align		8
        /*0058*/ 	.dword	_ZN34_INTERNAL_a36c0673_4_k_cu_10bfe95a4cuda3std3__420unreachable_sentinelE
	.align		8
        /*0060*/ 	.dword	_ZN34_INTERNAL_a36c0673_4_k_cu_10bfe95a4cuda3std3__47nulloptE
	.align		8
        /*0068*/ 	.dword	_ZN34_INTERNAL_a36c0673_4_k_cu_10bfe95a4cuda3std3__48unexpectE
	.align		8
        /*0070*/ 	.dword	_ZN34_INTERNAL_a36c0673_4_k_cu_10bfe95a4cuda3std6ranges3__45__cpo4swapE
	.align		8
        /*0078*/ 	.dword	_ZN34_INTERNAL_a36c0673_4_k_cu_10bfe95a4cuda3std6ranges3__45__cpo9iter_moveE
	.align		8
        /*0080*/ 	.dword	_ZN34_INTERNAL_a36c0673_4_k_cu_10bfe95a4cuda3std6ranges3__45__cpo5beginE
	.align		8
        /*0088*/ 	.dword	_ZN34_INTERNAL_a36c0673_4_k_cu_10bfe95a4cuda3std6ranges3__45__cpo3endE
	.align		8
        /*0090*/ 	.dword	_ZN34_INTERNAL_a36c0673_4_k_cu_10bfe95a4cuda3std6ranges3__45__cpo6cbeginE
	.align		8
        /*0098*/ 	.dword	_ZN34_INTERNAL_a36c0673_4_k_cu_10bfe95a4cuda3std6ranges3__45__cpo4cendE
	.align		8
        /*00a0*/ 	.dword	_ZN34_INTERNAL_a36c0673_4_k_cu_10bfe95a4cuda3std6ranges3__45__cpo7advanceE
	.align		8
        /*00a8*/ 	.dword	_ZN34_INTERNAL_a36c0673_4_k_cu_10bfe95a4cuda3std6ranges3__45__cpo9iter_swapE
	.align		8
        /*00b0*/ 	.dword	_ZN34_INTERNAL_a36c0673_4_k_cu_10bfe95a4cuda3std6ranges3__45__cpo4nextE
	.align		8
        /*00b8*/ 	.dword	_ZN34_INTERNAL_a36c0673_4_k_cu_10bfe95a4cuda3std6ranges3__45__cpo4prevE
	.align		8
        /*00c0*/ 	.dword	_ZN34_INTERNAL_a36c0673_4_k_cu_10bfe95a4cuda3std6ranges3__45__cpo4dataE
	.align		8
        /*00c8*/ 	.dword	_ZN34_INTERNAL_a36c0673_4_k_cu_10bfe95a4cuda3std6ranges3__45__cpo5cdataE
	.align		8
        /*00d0*/ 	.dword	_ZN34_INTERNAL_a36c0673_4_k_cu_10bfe95a4cuda3std6ranges3__45__cpo4sizeE
	.align		8
        /*00d8*/ 	.dword	_ZN34_INTERNAL_a36c0673_4_k_cu_10bfe95a4cuda3std6ranges3__45__cpo5ssizeE
	.align		8
        /*00e0*/ 	.dword	_ZN34_INTERNAL_a36c0673_4_k_cu_10bfe95a4cuda3std6ranges3__45__cpo8distanceE
	.align		8
        /*00e8*/ 	.dword	_ZN34_INTERNAL_a36c0673_4_k_cu_10bfe95a6thrust24THRUST_300001_SM_1000_NS8cuda_cub3parE
	.align		8
        /*00f0*/ 	.dword	_ZN34_INTERNAL_a36c0673_4_k_cu_10bfe95a6thrust24THRUST_300001_SM_1000_NS8cuda_cub10par_nosyncE
	.align		8
        /*00f8*/ 	.dword	_ZN34_INTERNAL_a36c0673_4_k_cu_10bfe95a6thrust24THRUST_300001_SM_1000_NS6system6detail10sequential3seqE
	.align		8
        /*0100*/ 	.dword	_ZN34_INTERNAL_a36c0673_4_k_cu_10bfe95a6thrust24THRUST_300001_SM_1000_NS12placeholders2_1E
	.align		8
        /*0108*/ 	.dword	_ZN34_INTERNAL_a36c0673_4_k_cu_10bfe95a6thrust24THRUST_300001_SM_1000_NS12placeholders2_2E
	.align		8
        /*0110*/ 	.dword	_ZN34_INTERNAL_a36c0673_4_k_cu_10bfe95a6thrust24THRUST_300001_SM_1000_NS12placeholders2_3E
	.align		8
        /*0118*/ 	.dword	_ZN34_INTERNAL_a36c0673_4_k_cu_10bfe95a6thrust24THRUST_300001_SM_1000_NS12placeholders2_4E
	.align		8
        /*0120*/ 	.dword	_ZN34_INTERNAL_a36c0673_4_k_cu_10bfe95a6thrust24THRUST_300001_SM_1000_NS12placeholders2_5E
	.align		8
        /*0128*/ 	.dword	_ZN34_INTERNAL_a36c0673_4_k_cu_10bfe95a6thrust24THRUST_300001_SM_1000_NS12placeholders2_6E
	.align		8
        /*0130*/ 	.dword	_ZN34_INTERNAL_a36c0673_4_k_cu_10bfe95a6thrust24THRUST_300001_SM_1000_NS12placeholders2_7E
	.align		8
        /*0138*/ 	.dword	_ZN34_INTERNAL_a36c0673_4_k_cu_10bfe95a6thrust24THRUST_300001_SM_1000_NS12placeholders2_8E
	.align		8
        /*0140*/ 	.dword	_ZN34_INTERNAL_a36c0673_4_k_cu_10bfe95a6thrust24THRUST_300001_SM_1000_NS12placeholders2_9E
	.align		8
        /*0148*/ 	.dword	_ZN34_INTERNAL_a36c0673_4_k_cu_10bfe95a6thrust24THRUST_300001_SM_1000_NS12placeholders3_10E
	.align		8
        /*0150*/ 	.dword	_ZN34_INTERNAL_a36c0673_4_k_cu_10bfe95a6thrust24THRUST_300001_SM_1000_NS3seqE


//--------------------- .text._ZN3cub18CUB_300001_SM_10006detail6reduce28DeviceReduceSingleTileKernelINS2_10policy_hubIiyN4cuda3std3__44plusIiEEE10Policy1000EPiSC_iS9_iiNS7_10__identityEEEvT0_T1_T2_T3_T4_T6_ --------------------------
	.section	.text._ZN3cub18CUB_300001_SM_10006detail6reduce28DeviceReduceSingleTileKernelINS2_10policy_hubIiyN4cuda3std3__44plusIiEEE10Policy1000EPiSC_iS9_iiNS7_10__identityEEEvT0_T1_T2_T3_T4_T6_,"ax",@progbits
	.align	128
        .global         _ZN3cub18CUB_300001_SM_10006detail6reduce28DeviceReduceSingleTileKernelINS2_10policy_hubIiyN4cuda3std3__44plusIiEEE10Policy1000EPiSC_iS9_iiNS7_10__identityEEEvT0_T1_T2_T3_T4_T6_
        .type           _ZN3cub18CUB_300001_SM_10006detail6reduce28DeviceReduceSingleTileKernelINS2_10policy_hubIiyN4cuda3std3__44plusIiEEE10Policy1000EPiSC_iS9_iiNS7_10__identityEEEvT0_T1_T2_T3_T4_T6_,@function
        .size           _ZN3cub18CUB_300001_SM_10006detail6reduce28DeviceReduceSingleTileKernelINS2_10policy_hubIiyN4cuda3std3__44plusIiEEE10Policy1000EPiSC_iS9_iiNS7_10__identityEEEvT0_T1_T2_T3_T4_T6_,(.L_x_758 - _ZN3cub18CUB_300001_SM_10006detail6reduce28DeviceReduceSingleTileKernelINS2_10policy_hubIiyN4cuda3std3__44plusIiEEE10Policy1000EPiSC_iS9_iiNS7_10__identityEEEvT0_T1_T2_T3_T4_T6_)
        .other          _ZN3cub18CUB_300001_SM_10006detail6reduce28DeviceReduceSingleTileKernelINS2_10policy_hubIiyN4cuda3std3__44plusIiEEE10Policy1000EPiSC_iS9_iiNS7_10__identityEEEvT0_T1_T2_T3_T4_T6_,@"STO_CUDA_ENTRY STV_DEFAULT"
_ZN3cub18CUB_300001_SM_10006detail6reduce28DeviceReduceSingleTileKernelINS2_10policy_hubIiyN4cuda3std3__44plusIiEEE10Policy1000EPiSC_iS9_iiNS7_10__identityEEEvT0_T1_T2_T3_T4_T6_:
.text._ZN3cub18CUB_300001_SM_10006detail6reduce28DeviceReduceSingleTileKernelINS2_10policy_hubIiyN4cuda3std3__44plusIiEEE10Policy1000EPiSC_iS9_iiNS7_10__identityEEEvT0_T1_T2_T3_T4_T6_:
[----:B------:R-:W-:Y:S01]  /*0000*/  LDC R1, c[0x0][0x37c] ;  /* 0x0000df00ff017b82 */ /* 0x000fe20000000800 */
[----:B------:R-:W0:Y:S01]  /*0010*/  LDCU UR4, c[0x0][0x390] ;  /* 0x00007200ff0477ac */ /* 0x000e220008000800 */
[----:B------:R-:W1:Y:S01]  /*0020*/  LDCU.64 UR6, c[0x0][0x358] ;  /* 0x00006b00ff0677ac */ /* 0x000e620008000a00 */
[----:B0-----:R-:W-:-:S05]  /*0030*/  IMAD.U32 R20, RZ, RZ, UR4 ;  /* 0x00000004ff147e24 */ /* 0x001fca000f8e00ff */
[----:B------:R-:W-:-:S13]  /*0040*/  ISETP.NE.AND P0, PT, R20, RZ, PT ;  /* 0x000000ff1400720c */ /* 0x000fda0003f05270 */
[----:B-1----:R-:W-:Y:S05]  /*0050*/  @P0 BRA `(.L_x_0) ;  /* 0x00000000001c0947 */ /* 0x002fea0003800000 */
[----:B------:R-:W0:Y:S02]  /*0060*/  S2R R0, SR_TID.X ;  /* 0x0000000000007919 */ /* 0x000e240000002100 */
[----:B0-----:R-:W-:-:S13]  /*0070*/  ISETP.NE.AND P0, PT, R0, RZ, PT ;  /* 0x000000ff0000720c */ /* 0x001fda0003f05270 */
[----:B------:R-:W-:Y:S05]  /*0080*/  @P0 EXIT ;  /* 0x000000000000094d */ /* 0x000fea0003800000 */
[----:B------:R-:W0:Y:S08]  /*0090*/  LDC R5, c[0x0][0x398] ;  /* 0x0000e600ff057b82 */ /* 0x000e300000000800 */
[----:B------:R-:W0:Y:S02]  /*00a0*/  LDC.64 R2, c[0x0][0x388] ;  /* 0x0000e200ff027b82 */ /* 0x000e240000000a00 */
[----:B0-----:R-:W-:Y:S01]  /*00b0*/  STG.E desc[UR6][R2.64], R5 ;  /* 0x0000000502007986 */ /* 0x001fe2000c101906 */
[----:B------:R-:W-:Y:S05]  /*00c0*/  EXIT ;  /* 0x000000000000794d */ /* 0x000fea0003800000 */
.L_x_0:
[----:B------:R-:W0:Y:S01]  /*00d0*/  LDCU UR4, c[0x0][0x380] ;  /* 0x00007000ff0477ac */ /* 0x000e220008000800 */
[----:B------:R-:W-:Y:S01]  /*00e0*/  BSSY.RECONVERGENT B0, `(.L_x_1) ;  /* 0x0000385000007945 */ /* 0x000fe20003800200 */
[----:B0-----:R-:W-:-:S09]  /*00f0*/  ULOP3.LUT UP0, URZ, UR4, 0xf, URZ, 0xc0, !UPT ;  /* 0x0000000f04ff7892 */ /* 0x001fd2000f80c0ff */
[----:B------:R-:W-:Y:S05]  /*0100*/  BRA.U UP0, `(.L_x_2) ;  /* 0x0000001900d87547 */ /* 0x000fea000b800000 */
[----:B------:R-:W-:-:S13]  /*0110*/  ISETP.GT.AND P0, PT, R20, 0xfff, PT ;  /* 0x00000fff1400780c */ /* 0x000fda0003f04270 */
[----:B------:R-:W-:Y:S05]  /*0120*/  @P0 BRA `(.L_x_3) ;  /* 0x0000000c008c0947 */ /* 0x000fea0003800000 */
[----:B------:R-:W0:Y:S01]  /*0130*/  S2R R9, SR_TID.X ;  /* 0x0000000000097919 */ /* 0x000e220000002100 */
[----:B------:R-:W-:Y:S01]  /*0140*/  BSSY.RECONVERGENT B1, `(.L_x_4) ;  /* 0x0000009000017945 */ /* 0x000fe20003800200 */
[----:B------:R-:W-:Y:S01]  /*0150*/  IMAD.MOV.U32 R0, RZ, RZ, RZ ;  /* 0x000000ffff007224 */ /* 0x000fe200078e00ff */
[----:B0-----:R-:W-:Y:S01]  /*0160*/  ISETP.GE.AND P0, PT, R9, R20, PT ;  /* 0x000000140900720c */ /* 0x001fe20003f06270 */
[----:B------:R-:W-:-:S12]  /*0170*/  IMAD.MOV.U32 R11, RZ, RZ, R9 ;  /* 0x000000ffff0b7224 */ /* 0x000fd800078e0009 */
[----:B------:R-:W-:Y:S05]  /*0180*/  @P0 BRA `(.L_x_5) ;  /* 0x0000000000100947 */ /* 0x000fea0003800000 */
[----:B------:R-:W0:Y:S02]  /*0190*/  LDC.64 R2, c[0x0][0x380] ;  /* 0x0000e000ff027b82 */ /* 0x000e240000000a00 */
[----:B0-----:R-:W-:-:S05]  /*01a0*/  IMAD.WIDE.U32 R2, R9, 0x4, R2 ;  /* 0x0000000409027825 */ /* 0x001fca00078e0002 */
[----:B------:R0:W5:Y:S01]  /*01b0*/  LDG.E.CONSTANT R0, desc[UR6][R2.64] ;  /* 0x0000000602007981 */ /* 0x000162000c1e9900 */
[----:B------:R-:W-:-:S07]  /*01c0*/  VIADD R11, R9, 0x100 ;  /* 0x00000100090b7836 */ /* 0x000fce0000000000 */
.L_x_5:
[----:B------:R-:W-:Y:S05]  /*01d0*/  BSYNC.RECONVERGENT B1 ;  /* 0x0000000000017941 */ /* 0x000fea0003800200 */
.L_x_4:
[----:B------:R-:W-:Y:S01]  /*01e0*/  ISETP.GE.AND P0, PT, R11, R20, PT ;  /* 0x000000140b00720c */ /* 0x000fe20003f06270 */
[----:B------:R-:W-:-:S12]  /*01f0*/  BSSY.RECONVERGENT B1, `(.L_x_6) ;  /* 0x0000066000017945 */ /* 0x000fd80003800200 */
[----:B------:R-:W-:Y:S05]  /*0200*/  @P0 BRA `(.L_x_7) ;  /* 0x0000000400900947 */ /* 0x000fea0003800000 */
[----:B0-----:R-:W-:Y:S01]  /*0210*/  LOP3.LUT R3, RZ, R11, RZ, 0x33, !PT ;  /* 0x0000000bff037212 */ /* 0x001fe200078e33ff */
[----:B------:R-:W-:Y:S04]  /*0220*/  BSSY.RECONVERGENT B2, `(.L_x_8) ;  /* 0x0000015000027945 */ /* 0x000fe80003800200 */
[----:B------:R-:W-:-:S05]  /*0230*/  IMAD.IADD R4, R3, 0x1, R20 ;  /* 0x0000000103047824 */ /* 0x000fca00078e0214 */
[C---:B------:R-:W-:Y:S02]  /*0240*/  LOP3.LUT R2, R4.reuse, 0x300, RZ, 0xc0, !PT ;  /* 0x0000030004027812 */ /* 0x040fe400078ec0ff */
[----:B------:R-:W-:Y:S02]  /*0250*/  ISETP.GE.U32.AND P1, PT, R4, 0x300, PT ;  /* 0x000003000400780c */ /* 0x000fe40003f26070 */
[----:B------:R-:W-:-:S13]  /*0260*/  ISETP.NE.AND P0, PT, R2, 0x300, PT ;  /* 0x000003000200780c */ /* 0x000fda0003f05270 */
[----:B------:R-:W-:Y:S05]  /*0270*/  @!P0 BRA `(.L_x_9) ;  /* 0x00000000003c8947 */ /* 0x000fea0003800000 */
[----:B------:R-:W0:Y:S01]  /*0280*/  LDC.64 R2, c[0x0][0x380] ;  /* 0x0000e000ff027b82 */ /* 0x000e220000000a00 */
[----:B------:R-:W-:-:S04]  /*0290*/  LEA.HI R4, R4, 0x1, RZ, 0x18 ;  /* 0x0000000104047811 */ /* 0x000fc800078fc0ff */
[----:B------:R-:W-:-:S05]  /*02a0*/  LOP3.LUT R4, R4, 0x3, RZ, 0xc0, !PT ;  /* 0x0000000304047812 */ /* 0x000fca00078ec0ff */
[----:B------:R-:W-:Y:S02]  /*02b0*/  IMAD.MOV R4, RZ, RZ, -R4 ;  /* 0x000000ffff047224 */ /* 0x000fe400078e0a04 */
[----:B0-----:R-:W-:-:S04]  /*02c0*/  IMAD.WIDE.U32 R2, R11, 0x4, R2 ;  /* 0x000000040b027825 */ /* 0x001fc800078e0002 */
[----:B------:R-:W-:-:S07]  /*02d0*/  IMAD.MOV.U32 R5, RZ, RZ, R3 ;  /* 0x000000ffff057224 */ /* 0x000fce00078e0003 */
.L_x_10:
[----:B------:R-:W-:-:S06]  /*02e0*/  IMAD.MOV.U32 R3, RZ, RZ, R5 ;  /* 0x000000ffff037224 */ /* 0x000fcc00078e0005 */
[----:B------:R0:W2:Y:S01]  /*02f0*/  LDG.E.CONSTANT R3, desc[UR6][R2.64] ;  /* 0x0000000602037981 */ /* 0x0000a2000c1e9900 */
[----:B------:R-:W-:Y:S02]  /*0300*/  VIADD R4, R4, 0x1 ;  /* 0x0000000104047836 */ /* 0x000fe40000000000 */
[----:B------:R-:W-:-:S03]  /*0310*/  VIADD R11, R11, 0x100 ;  /* 0x000001000b0b7836 */ /* 0x000fc60000000000 */
[----:B------:R-:W-:Y:S02]  /*0320*/  ISETP.NE.AND P0, PT, R4, RZ, PT ;  /* 0x000000ff0400720c */ /* 0x000fe40003f05270 */
[----:B0-----:R-:W-:-:S05]  /*0330*/  IADD3 R2, P2, PT, R2, 0x400, RZ ;  /* 0x0000040002027810 */ /* 0x001fca0007f5e0ff */
[----:B------:R-:W-:Y:S02]  /*0340*/  IMAD.X R5, RZ, RZ, R5, P2 ;  /* 0x000000ffff057224 */ /* 0x000fe400010e0605 */
[----:B--2--5:R-:W-:-:S04]  /*0350*/  IMAD.IADD R0, R3, 0x1, R0 ;  /* 0x0000000103007824 */ /* 0x024fc800078e0200 */
[----:B------:R-:W-:Y:S05]  /*0360*/  @P0 BRA `(.L_x_10) ;  /* 0xfffffffc00dc0947 */ /* 0x000fea000383ffff */
.L_x_9:
[----:B------:R-:W-:Y:S05]  /*0370*/  BSYNC.RECONVERGENT B2 ;  /* 0x0000000000027941 */ /* 0x000fea0003800200 */
.L_x_8:
[----:B------:R-:W-:Y:S05]  /*0380*/  @!P1 BRA `(.L_x_7) ;  /* 0x0000000400309947 */ /* 0x000fea0003800000 */
[----:B------:R-:W-:Y:S01]  /*0390*/  IMAD.IADD R2, R20, 0x1, -R11 ;  /* 0x0000000114027824 */ /* 0x000fe200078e0a0b */
[----:B------:R-:W-:Y:S01]  /*03a0*/  BSSY.RECONVERGENT B2, `(.L_x_11) ;  /* 0x0000029000027945 */ /* 0x000fe20003800200 */
[----:B------:R-:W-:-:S03]  /*03b0*/  PLOP3.LUT P0, PT, PT, PT, PT, 0x80, 0x8 ;  /* 0x000000000008781c */ /* 0x000fc60003f0f070 */
[----:B------:R-:W-:-:S13]  /*03c0*/  ISETP.GT.AND P1, PT, R2, 0xc00, PT ;  /* 0x00000c000200780c */ /* 0x000fda0003f24270 */
[----:B------:R-:W-:Y:S05]  /*03d0*/  @!P1 BRA `(.L_x_12) ;  /* 0x0000000000949947 */ /* 0x000fea0003800000 */
[----:B------:R-:W-:Y:S01]  /*03e0*/  PLOP3.LUT P0, PT, PT, PT, PT, 0x8, 0x80 ;  /* 0x000000000080781c */ /* 0x000fe20003f0e170 */
[----:B------:R-:W-:-:S12]  /*03f0*/  VIADD R8, R20, 0xfffff400 ;  /* 0xfffff40014087836 */ /* 0x000fd80000000000 */
.L_x_13:
[----:B------:R-:W0:Y:S01]  /*0400*/  LDC.64 R4, c[0x0][0x380] ;  /* 0x0000e000ff047b82 */ /* 0x000e220000000a00 */
[C---:B------:R-:W-:Y:S02]  /*0410*/  VIADD R7, R11.reuse, 0x400 ;  /* 0x000004000b077836 */ /* 0x040fe40000000000 */
[C---:B------:R-:W-:Y:S02]  /*0420*/  VIADD R3, R11.reuse, 0x800 ;  /* 0x000008000b037836 */ /* 0x040fe40000000000 */
[----:B0-----:R-:W-:-:S05]  /*0430*/  IMAD.WIDE R22, R11, 0x4, R4 ;  /* 0x000000040b167825 */ /* 0x001fca00078e0204 */
[----:B------:R-:W2:Y:S01]  /*0440*/  LDG.E.CONSTANT R13, desc[UR6][R22.64] ;  /* 0x00000006160d7981 */ /* 0x000ea2000c1e9900 */
[----:B------:R-:W-:-:S03]  /*0450*/  IMAD.WIDE R6, R7, 0x4, R4 ;  /* 0x0000000407067825 */ /* 0x000fc600078e0204 */
[----:B------:R-:W2:Y:S04]  /*0460*/  LDG.E.CONSTANT R10, desc[UR6][R22.64+0x400] ;  /* 0x00040006160a7981 */ /* 0x000ea8000c1e9900 */
[----:B------:R-:W3:Y:S04]  /*0470*/  LDG.E.CONSTANT R12, desc[UR6][R22.64+0x800] ;  /* 0x00080006160c7981 */ /* 0x000ee8000c1e9900 */
[----:B------:R-:W3:Y:S01]  /*0480*/  LDG.E.CONSTANT R19, desc[UR6][R22.64+0xc00] ;  /* 0x000c000616137981 */ /* 0x000ee2000c1e9900 */
[----:B------:R-:W-:-:S03]  /*0490*/  IMAD.WIDE R2, R3, 0x4, R4 ;  /* 0x0000000403027825 */ /* 0x000fc600078e0204 */
[----:B------:R-:W4:Y:S04]  /*04a0*/  LDG.E.CONSTANT R16, desc[UR6][R6.64] ;  /* 0x0000000606107981 */ /* 0x000f28000c1e9900 */
[----:B------:R-:W4:Y:S01]  /*04b0*/  LDG.E.CONSTANT R15, desc[UR6][R6.64+0x400] ;  /* 0x00040006060f7981 */ /* 0x000f22000c1e9900 */
[----:B------:R-:W-:-:S03]  /*04c0*/  VIADD R25, R11, 0xc00 ;  /* 0x00000c000b197836 */ /* 0x000fc60000000000 */
[----:B------:R-:W4:Y:S04]  /*04d0*/  LDG.E.CONSTANT R14, desc[UR6][R6.64+0x800] ;  /* 0x00080006060e7981 */ /* 0x000f28000c1e9900 */
[----:B------:R-:W4:Y:S01]  /*04e0*/  LDG.E.CONSTANT R21, desc[UR6][R6.64+0xc00] ;  /* 0x000c000606157981 */ /* 0x000f22000c1e9900 */
[----:B------:R-:W-:-:S03]  /*04f0*/  IMAD.WIDE R4, R25, 0x4, R4 ;  /* 0x0000000419047825 */ /* 0x000fc600078e0204 */
[----:B------:R-:W4:Y:S04]  /*0500*/  LDG.E.CONSTANT R18, desc[UR6][R2.64] ;  /* 0x0000000602127981 */ /* 0x000f28000c1e9900 */
[----:B------:R-:W4:Y:S04]  /*0510*/  LDG.E.CONSTANT R17, desc[UR6][R2.64+0x400] ;  /* 0x0004000602117981 */ /* 0x000f28000c1e9900 */
[----:B------:R-:W4:Y:S04]  /*0520*/  LDG.E.CONSTANT R23, desc[UR6][R2.64+0x800] ;  /* 0x0008000602177981 */ /* 0x000f28000c1e9900 */
[----:B------:R-:W4:Y:S04]  /*0530*/  LDG.E.CONSTANT R24, desc[UR6][R2.64+0xc00] ;  /* 0x000c000602187981 */ /* 0x000f28000c1e9900 */
[----:B------:R-:W4:Y:S04]  /*0540*/  LDG.E.CONSTANT R25, desc[UR6][R4.64] ;  /* 0x0000000604197981 */ /* 0x000f28000c1e9900 */
[----:B------:R-:W4:Y:S04]  /*0550*/  LDG.E.CONSTANT R26, desc[UR6][R4.64+0x400] ;  /* 0x00040006041a7981 */ /* 0x000f28000c1e9900 */
[----:B------:R-:W4:Y:S04]  /*0560*/  LDG.E.CONSTANT R22, desc[UR6][R4.64+0x800] ;  /* 0x0008000604167981 */ /* 0x000f28000c1e9900 */
[----:B------:R-:W4:Y:S01]  /*0570*/  LDG.E.CONSTANT R27, desc[UR6][R4.64+0xc00] ;  /* 0x000c0006041b7981 */ /* 0x000f22000c1e9900 */
[----:B------:R-:W-:-:S05]  /*0580*/  VIADD R11, R11, 0x1000 ;  /* 0x000010000b0b7836 */ /* 0x000fca0000000000 */
[----:B------:R-:W-:Y:S02]  /*0590*/  ISETP.GE.AND P1, PT, R11, R8, PT ;  /* 0x000000080b00720c */ /* 0x000fe40003f26270 */
[----:B--2--5:R-:W-:-:S04]  /*05a0*/  IADD3 R10, PT, PT, R10, R13, R0 ;  /* 0x0000000d0a0a7210 */ /* 0x024fc80007ffe000 */
[----:B---3--:R-:W-:-:S04]  /*05b0*/  IADD3 R10, PT, PT, R19, R12, R10 ;  /* 0x0000000c130a7210 */ /* 0x008fc80007ffe00a */
[----:B----4-:R-:W-:-:S04]  /*05c0*/  IADD3 R10, PT, PT, R15, R16, R10 ;  /* 0x000000100f0a7210 */ /* 0x010fc80007ffe00a */
[----:B------:R-:W-:-:S04]  /*05d0*/  IADD3 R10, PT, PT, R21, R14, R10 ;  /* 0x0000000e150a7210 */ /* 0x000fc80007ffe00a */
[----:B------:R-:W-:-:S04]  /*05e0*/  IADD3 R10, PT, PT, R17, R18, R10 ;  /* 0x00000012110a7210 */ /* 0x000fc80007ffe00a */
[----:B------:R-:W-:-:S04]  /*05f0*/  IADD3 R10, PT, PT, R24, R23, R10 ;  /* 0x00000017180a7210 */ /* 0x000fc80007ffe00a */
[----:B------:R-:W-:-:S04]  /*0600*/  IADD3 R25, PT, PT, R26, R25, R10 ;  /* 0x000000191a197210 */ /* 0x000fc80007ffe00a */
[----:B------:R-:W-:Y:S01]  /*0610*/  IADD3 R0, PT, PT, R27, R22, R25 ;  /* 0x000000161b007210 */ /* 0x000fe20007ffe019 */
[----:B------:R-:W-:Y:S06]  /*0620*/  @!P1 BRA `(.L_x_13) ;  /* 0xfffffffc00749947 */ /* 0x000fec000383ffff */
.L_x_12:
[----:B------:R-:W-:Y:S05]  /*0630*/  BSYNC.RECONVERGENT B2 ;  /* 0x0000000000027941 */ /* 0x000fea0003800200 */
.L_x_11:
[----:B------:R-:W-:Y:S01]  /*0640*/  IMAD.IADD R2, R20, 0x1, -R11 ;  /* 0x0000000114027824 */ /* 0x000fe200078e0a0b */
[----:B------:R-:W-:Y:S04]  /*0650*/  BSSY.RECONVERGENT B2, `(.L_x_14) ;  /* 0x0000015000027945 */ /* 0x000fe80003800200 */
[----:B------:R-:W-:-:S13]  /*0660*/  ISETP.GT.AND P1, PT, R2, 0x400, PT ;  /* 0x000004000200780c */ /* 0x000fda0003f24270 */
[----:B------:R-:W-:Y:S05]  /*0670*/  @!P1 BRA `(.L_x_15) ;  /* 0x0000000000489947 */ /* 0x000fea0003800000 */
[----:B------:R-:W0:Y:S01]  /*0680*/  LDC.64 R4, c[0x0][0x380] ;  /* 0x0000e000ff047b82 */ /* 0x000e220000000a00 */
[C---:B------:R-:W-:Y:S02]  /*0690*/  VIADD R13, R11.reuse, 0x400 ;  /* 0x000004000b0d7836 */ /* 0x040fe40000000000 */
[----:B0-----:R-:W-:-:S05]  /*06a0*/  IMAD.WIDE R2, R11, 0x4, R4 ;  /* 0x000000040b027825 */ /* 0x001fca00078e0204 */
[----:B------:R-:W2:Y:S01]  /*06b0*/  LDG.E.CONSTANT R7, desc[UR6][R2.64] ;  /* 0x0000000602077981 */ /* 0x000ea2000c1e9900 */
[----:B------:R-:W-:-:S03]  /*06c0*/  IMAD.WIDE R4, R13, 0x4, R4 ;  /* 0x000000040d047825 */ /* 0x000fc600078e0204 */
[----:B------:R-:W2:Y:S04]  /*06d0*/  LDG.E.CONSTANT R6, desc[UR6][R2.64+0x400] ;  /* 0x0004000602067981 */ /* 0x000ea8000c1e9900 */
[----:B------:R-:W3:Y:S04]  /*06e0*/  LDG.E.CONSTANT R13, desc[UR6][R2.64+0x800] ;  /* 0x00080006020d7981 */ /* 0x000ee8000c1e9900 */
[----:B------:R-:W3:Y:S04]  /*06f0*/  LDG.E.CONSTANT R8, desc[UR6][R2.64+0xc00] ;  /* 0x000c000602087981 */ /* 0x000ee8000c1e9900 */
[----:B------:R-:W4:Y:S04]  /*0700*/  LDG.E.CONSTANT R15, desc[UR6][R4.64] ;  /* 0x00000006040f7981 */ /* 0x000f28000c1e9900 */
[----:B------:R-:W4:Y:S04]  /*0710*/  LDG.E.CONSTANT R10, desc[UR6][R4.64+0x400] ;  /* 0x00040006040a7981 */ /* 0x000f28000c1e9900 */
[----:B------:R-:W4:Y:S04]  /*0720*/  LDG.E.CONSTANT R17, desc[UR6][R4.64+0x800] ;  /* 0x0008000604117981 */ /* 0x000f28000c1e9900 */
[----:B------:R-:W4:Y:S01]  /*0730*/  LDG.E.CONSTANT R12, desc[UR6][R4.64+0xc00] ;  /* 0x000c0006040c7981 */ /* 0x000f22000c1e9900 */
[----:B------:R-:W-:Y:S01]  /*0740*/  PLOP3.LUT P0, PT, PT, PT, PT, 0x8, 0x80 ;  /* 0x000000000080781c */ /* 0x000fe20003f0e170 */
[----:B------:R-:W-:Y:S01]  /*0750*/  VIADD R11, R11, 0x800 ;  /* 0x000008000b0b7836 */ /* 0x000fe20000000000 */
[----:B--2--5:R-:W-:-:S04]  /*0760*/  IADD3 R6, PT, PT, R6, R7, R0 ;  /* 0x0000000706067210 */ /* 0x024fc80007ffe000 */
[----:B---3--:R-:W-:-:S04]  /*0770*/  IADD3 R6, PT, PT, R8, R13, R6 ;  /* 0x0000000d08067210 */ /* 0x008fc80007ffe006 */
[----:B----4-:R-:W-:-:S04]  /*0780*/  IADD3 R6, PT, PT, R10, R15, R6 ;  /* 0x0000000f0a067210 */ /* 0x010fc80007ffe006 */
[----:B------:R-:W-:-:S07]  /*0790*/  IADD3 R0, PT, PT, R12, R17, R6 ;  /* 0x000000110c007210 */ /* 0x000fce0007ffe006 */
.L_x_15:
[----:B------:R-:W-:Y:S05]  /*07a0*/  BSYNC.RECONVERGENT B2 ;  /* 0x0000000000027941 */ /* 0x000fea0003800200 */
.L_x_14:
[----:B------:R-:W-:-:S13]  /*07b0*/  ISETP.LT.OR P0, PT, R11, R20, P0 ;  /* 0x000000140b00720c */ /* 0x000fda0000701670 */
[----:B------:R-:W-:Y:S05]  /*07c0*/  @!P0 BRA `(.L_x_7) ;  /* 0x0000000000208947 */ /* 0x000fea0003800000 */
[----:B------:R-:W0:Y:S02]  /*07d0*/  LDC.64 R2, c[0x0][0x380] ;  /* 0x0000e000ff027b82 */ /* 0x000e240000000a00 */
[----:B0-----:R-:W-:-:S05]  /*07e0*/  IMAD.WIDE R2, R11, 0x4, R2 ;  /* 0x000000040b027825 */ /* 0x001fca00078e0202 */
[----:B------:R-:W2:Y:S04]  /*07f0*/  LDG.E.CONSTANT R5, desc[UR6][R2.64] ;  /* 0x0000000602057981 */ /* 0x000ea8000c1e9900 */
[----:B------:R-:W2:Y:S04]  /*0800*/  LDG.E.CONSTANT R4, desc[UR6][R2.64+0x400] ;  /* 0x0004000602047981 */ /* 0x000ea8000c1e9900 */
[----:B------:R-:W3:Y:S04]  /*0810*/  LDG.E.CONSTANT R7, desc[UR6][R2.64+0x800] ;  /* 0x0008000602077981 */ /* 0x000ee8000c1e9900 */
[----:B------:R-:W3:Y:S01]  /*0820*/  LDG.E.CONSTANT R6, desc[UR6][R2.64+0xc00] ;  /* 0x000c000602067981 */ /* 0x000ee2000c1e9900 */
[----:B--2--5:R-:W-:-:S04]  /*0830*/  IADD3 R0, PT, PT, R4, R5, R0 ;  /* 0x0000000504007210 */ /* 0x024fc80007ffe000 */
[----:B---3--:R-:W-:-:S07]  /*0840*/  IADD3 R0, PT, PT, R6, R7, R0 ;  /* 0x0000000706007210 */ /* 0x008fce0007ffe000 */
.L_x_7:
[----:B------:R-:W-:Y:S05]  /*0850*/  BSYNC.RECONVERGENT B1 ;  /* 0x0000000000017941 */ /* 0x000fea0003800200 */
.L_x_6:
[----:B------:R-:W-:-:S13]  /*0860*/  ISETP.GE.AND P0, PT, R20, 0x100, PT ;  /* 0x000001001400780c */ /* 0x000fda0003f06270 */
[----:B------:R-:W-:Y:S05]  /*0870*/  @!P0 BRA `(.L_x_16) ;  /* 0x0000000000ac8947 */ /* 0x000fea0003800000 */
[----:B------:R-:W1:Y:S01]  /*0880*/  S2R R6, SR_LANEID ;  /* 0x0000000000067919 */ /* 0x000e620000000000 */
[----:B0----5:R-:W0:Y:S01]  /*0890*/  SHFL.DOWN PT, R2, R0, 0x1, 0x1f ;  /* 0x08201f0000027f89 */ /* 0x021e2200000e0000 */
[C---:B-1----:R-:W-:Y:S02]  /*08a0*/  ISETP.GT.AND P0, PT, R6.reuse, 0x1e, PT ;  /* 0x0000001e0600780c */ /* 0x042fe40003f04270 */
[----:B------:R-:W-:Y:S02]  /*08b0*/  ISETP.NE.AND P1, PT, R6, RZ, PT ;  /* 0x000000ff0600720c */ /* 0x000fe40003f25270 */
[----:B0-----:R-:W-:Y:S02]  /*08c0*/  SEL R3, R2, RZ, !P0 ;  /* 0x000000ff02037207 */ /* 0x001fe40004000000 */
[----:B------:R-:W-:-:S03]  /*08d0*/  ISETP.GT.AND P0, PT, R6, 0x1d, PT ;  /* 0x0000001d0600780c */ /* 0x000fc60003f04270 */
[----:B------:R-:W-:-:S05]  /*08e0*/  IMAD.IADD R3, R3, 0x1, R0 ;  /* 0x0000000103037824 */ /* 0x000fca00078e0200 */
[----:B------:R-:W0:Y:S01]  /*08f0*/  SHFL.DOWN PT, R2, R3, 0x2, 0x1f ;  /* 0x08401f0003027f89 */ /* 0x000e2200000e0000 */
[----:B------:R-:W1:Y:S01]  /*0900*/  @!P1 S2R R7, SR_CgaCtaId ;  /* 0x0000000000079919 */ /* 0x000e620000008800 */
[----:B0-----:R-:W-:Y:S02]  /*0910*/  SEL R2, R2, RZ, !P0 ;  /* 0x000000ff02027207 */ /* 0x001fe40004000000 */
[----:B------:R-:W-:-:S03]  /*0920*/  ISETP.GT.AND P0, PT, R6, 0x1b, PT ;  /* 0x0000001b0600780c */ /* 0x000fc60003f04270 */
[----:B------:R-:W-:-:S05]  /*0930*/  IMAD.IADD R2, R3, 0x1, R2 ;  /* 0x0000000103027824 */ /* 0x000fca00078e0202 */
[----:B------:R-:W0:Y:S02]  /*0940*/  SHFL.DOWN PT, R4, R2, 0x4, 0x1f ;  /* 0x08801f0002047f89 */ /* 0x000e2400000e0000 */
[----:B0-----:R-:W-:Y:S02]  /*0950*/  SEL R5, R4, RZ, !P0 ;  /* 0x000000ff04057207 */ /* 0x001fe40004000000 */
[----:B------:R-:W-:Y:S02]  /*0960*/  ISETP.GT.AND P0, PT, R6, 0x17, PT ;  /* 0x000000170600780c */ /* 0x000fe40003f04270 */
[----:B------:R-:W-:Y:S01]  /*0970*/  @!P1 MOV R4, 0x400 ;  /* 0x0000040000049802 */ /* 0x000fe20000000f00 */
[----:B------:R-:W-:Y:S01]  /*0980*/  IMAD.IADD R5, R2, 0x1, R5 ;  /* 0x0000000102057824 */ /* 0x000fe200078e0205 */
[----:B------:R-:W-:Y:S02]  /*0990*/  @!P1 SHF.R.U32.HI R2, RZ, 0x3, R9 ;  /* 0x00000003ff029819 */ /* 0x000fe40000011609 */
[----:B-1----:R-:W-:-:S02]  /*09a0*/  @!P1 LEA R7, R7, R4, 0x18 ;  /* 0x0000000407079211 */ /* 0x002fc400078ec0ff */
[----:B------:R-:W0:Y:S01]  /*09b0*/  SHFL.DOWN PT, R0, R5, 0x8, 0x1f ;  /* 0x09001f0005007f89 */ /* 0x000e2200000e0000 */
[----:B------:R-:W-:-:S05]  /*09c0*/  @!P1 LOP3.LUT R2, R2, 0x7c, RZ, 0xc0, !PT ;  /* 0x0000007c02029812 */ /* 0x000fca00078ec0ff */
[----:B------:R-:W-:Y:S01]  /*09d0*/  @!P1 IMAD.IADD R2, R2, 0x1, R7 ;  /* 0x0000000102029824 */ /* 0x000fe200078e0207 */
[----:B0-----:R-:W-:Y:S02]  /*09e0*/  SEL R0, R0, RZ, !P0 ;  /* 0x000000ff00007207 */ /* 0x001fe40004000000 */
[----:B------:R-:W-:-:S03]  /*09f0*/  ISETP.GT.AND P0, PT, R6, 0xf, PT ;  /* 0x0000000f0600780c */ /* 0x000fc60003f04270 */
[----:B------:R-:W-:-:S05]  /*0a00*/  IMAD.IADD R0, R5, 0x1, R0 ;  /* 0x0000000105007824 */ /* 0x000fca00078e0200 */
[----:B------:R-:W0:Y:S02]  /*0a10*/  SHFL.DOWN PT, R3, R0, 0x10, 0x1f ;  /* 0x0a001f0000037f89 */ /* 0x000e2400000e0000 */
[----:B0-----:R-:W-:Y:S02]  /*0a20*/  SEL R3, R3, RZ, !P0 ;  /* 0x000000ff03037207 */ /* 0x001fe40004000000 */
[----:B------:R-:W-:-:S03]  /*0a30*/  ISETP.NE.AND P0, PT, R9, RZ, PT ;  /* 0x000000ff0900720c */ /* 0x000fc60003f05270 */
[----:B------:R-:W-:-:S05]  /*0a40*/  IMAD.IADD R3, R0, 0x1, R3 ;  /* 0x0000000100037824 */ /* 0x000fca00078e0203 */
[----:B------:R0:W-:Y:S01]  /*0a50*/  @!P1 STS [R2+0x8], R3 ;  /* 0x0000080302009388 */ /* 0x0001e20000000800 */
[----:B------:R-:W-:Y:S06]  /*0a60*/  BAR.SYNC.DEFER_BLOCKING 0x0 ;  /* 0x0000000000007b1d */ /* 0x000fec0000010000 */
[----:B------:R-:W-:Y:S05]  /*0a70*/  @P0 BRA `(.L_x_17) ;  /* 0x0000002c00ac0947 */ /* 0x000fea0003800000 */
[----:B------:R-:W1:Y:S01]  /*0a80*/  S2UR UR5, SR_CgaCtaId ;  /* 0x00000000000579c3 */ /* 0x000e620000008800 */
[----:B------:R-:W-:Y:S02]  /*0a90*/  UMOV UR4, 0x400 ;  /* 0x0000040000047882 */ /* 0x000fe40000000000 */
[----:B-1----:R-:W-:-:S09]  /*0aa0*/  ULEA UR4, UR5, UR4, 0x18 ;  /* 0x0000000405047291 */ /* 0x002fd2000f8ec0ff */
[----:B------:R-:W-:Y:S04]  /*0ab0*/  LDS R0, [UR4+0xc] ;  /* 0x00000c04ff007984 */ /* 0x000fe80008000800 */
[----:B------:R-:W1:Y:S04]  /*0ac0*/  LDS.128 R4, [UR4+0x10] ;  /* 0x00001004ff047984 */ /* 0x000e680008000c00 */
[----:B------:R-:W2:Y:S01]  /*0ad0*/  LDS.64 R8, [UR4+0x20] ;  /* 0x00002004ff087984 */ /* 0x000ea20008000a00 */
[----:B-1----:R-:W-:-:S04]  /*0ae0*/  IADD3 R0, PT, PT, R4, R0, R3 ;  /* 0x0000000004007210 */ /* 0x002fc80007ffe003 */
[----:B------:R-:W-:-:S04]  /*0af0*/  IADD3 R0, PT, PT, R6, R0, R5 ;  /* 0x0000000006007210 */ /* 0x000fc80007ffe005 */
[----:B--2---:R-:W-:-:S05]  /*0b00*/  IADD3 R0, PT, PT, R8, R0, R7 ;  /* 0x0000000008007210 */ /* 0x004fca0007ffe007 */
[----:B0-----:R-:W-:Y:S01]  /*0b10*/  IMAD.IADD R3, R0, 0x1, R9 ;  /* 0x0000000100037824 */ /* 0x001fe200078e0209 */
[----:B------:R-:W-:Y:S06]  /*0b20*/  BRA `(.L_x_17) ;  /* 0x0000002c00807947 */ /* 0x000fec0003800000 */
.L_x_16:
[----:B0-----:R-:W-:Y:S01]  /*0b30*/  LOP3.LUT R2, R9, 0x3e0, RZ, 0xc0, !PT ;  /* 0x000003e009027812 */ /* 0x001fe200078ec0ff */
[----:B------:R-:W0:Y:S03]  /*0b40*/  S2R R8, SR_LANEID ;  /* 0x0000000000087919 */ /* 0x000e260000000000 */
[----:B------:R-:W-:Y:S01]  /*0b50*/  LOP3.LUT R5, RZ, R2, RZ, 0x33, !PT ;  /* 0x00000002ff057212 */ /* 0x000fe200078e33ff */
[----:B------:R-:W-:-:S04]  /*0b60*/  VIADD R3, R2, 0x20 ;  /* 0x0000002002037836 */ /* 0x000fc80000000000 */
[----:B------:R-:W-:Y:S01]  /*0b70*/  IMAD.IADD R5, R5, 0x1, R20 ;  /* 0x0000000105057824 */ /* 0x000fe200078e0214 */
[----:B------:R-:W-:-:S04]  /*0b80*/  ISETP.GT.AND P0, PT, R3, R20, PT ;  /* 0x000000140300720c */ /* 0x000fc80003f04270 */
[----:B------:R-:W-:-:S05]  /*0b90*/  SEL R5, R5, 0x1f, P0 ;  /* 0x0000001f05057807 */ /* 0x000fca0000000000 */
[----:B-----5:R-:W1:Y:S01]  /*0ba0*/  SHFL.DOWN PT, R2, R0, 0x1, R5 ;  /* 0x0820000000027989 */ /* 0x020e6200000e0005 */
[CC--:B0-----:R-:W-:Y:S01]  /*0bb0*/  ISETP.GE.AND P0, PT, R8.reuse, R5.reuse, PT ;  /* 0x000000050800720c */ /* 0x0c1fe20003f06270 */
[C---:B------:R-:W-:Y:S01]  /*0bc0*/  VIADD R4, R8.reuse, 0x2 ;  /* 0x0000000208047836 */ /* 0x040fe20000000000 */
[C---:B------:R-:W-:Y:S01]  /*0bd0*/  ISETP.NE.AND P1, PT, R8.reuse, RZ, PT ;  /* 0x000000ff0800720c */ /* 0x040fe20003f25270 */
[----:B------:R-:W-:Y:S01]  /*0be0*/  VIADD R6, R8, 0x4 ;  /* 0x0000000408067836 */ /* 0x000fe20000000000 */
[----:B-1----:R-:W-:Y:S02]  /*0bf0*/  SEL R3, R2, RZ, !P0 ;  /* 0x000000ff02037207 */ /* 0x002fe40004000000 */
[----:B------:R-:W-:-:S03]  /*0c00*/  ISETP.GT.AND P0, PT, R4, R5, PT ;  /* 0x000000050400720c */ /* 0x000fc60003f04270 */
[----:B------:R-:W-:-:S06]  /*0c10*/  IMAD.IADD R2, R3, 0x1, R0 ;  /* 0x0000000103027824 */ /* 0x000fcc00078e0200 */
[----:B------:R-:W0:Y:S01]  /*0c20*/  @!P1 S2R R10, SR_CgaCtaId ;  /* 0x00000000000a9919 */ /* 0x000e220000008800 */
[----:B------:R-:W-:Y:S01]  /*0c30*/  @!P1 MOV R7, 0x400 ;  /* 0x0000040000079802 */ /* 0x000fe20000000f00 */
[----:B------:R-:W1:Y:S02]  /*0c40*/  SHFL.DOWN PT, R3, R2, 0x2, R5 ;  /* 0x0840000002037989 */ /* 0x000e6400000e0005 */
[----:B-1----:R-:W-:Y:S02]  /*0c50*/  SEL R3, R3, RZ, !P0 ;  /* 0x000000ff03037207 */ /* 0x002fe40004000000 */
[----:B------:R-:W-:Y:S02]  /*0c60*/  ISETP.GT.AND P0, PT, R6, R5, PT ;  /* 0x000000050600720c */ /* 0x000fe40003f04270 */
[----:B------:R-:W-:Y:S01]  /*0c70*/  @!P1 SHF.R.U32.HI R6, RZ, 0x3, R9 ;  /* 0x00000003ff069819 */ /* 0x000fe20000011609 */
[----:B------:R-:W-:Y:S01]  /*0c80*/  IMAD.IADD R4, R2, 0x1, R3 ;  /* 0x0000000102047824 */ /* 0x000fe200078e0203 */
[----:B0-----:R-:W-:Y:S01]  /*0c90*/  @!P1 LEA R7, R10, R7, 0x18 ;  /* 0x000000070a079211 */ /* 0x001fe200078ec0ff */
[----:B------:R-:W-:Y:S01]  /*0ca0*/  VIADD R2, R8, 0x8 ;  /* 0x0000000808027836 */ /* 0x000fe20000000000 */
[----:B------:R-:W-:-:S02]  /*0cb0*/  @!P1 LOP3.LUT R6, R6, 0x7c, RZ, 0xc0, !PT ;  /* 0x0000007c06069812 */ /* 0x000fc400078ec0ff */
[----:B------:R-:W0:Y:S03]  /*0cc0*/  SHFL.DOWN PT, R3, R4, 0x4, R5 ;  /* 0x0880000004037989 */ /* 0x000e2600000e0005 */
[----:B------:R-:W-:Y:S01]  /*0cd0*/  @!P1 IMAD.IADD R6, R6, 0x1, R7 ;  /* 0x0000000106069824 */ /* 0x000fe200078e0207 */
[----:B0-----:R-:W-:Y:S02]  /*0ce0*/  SEL R3, R3, RZ, !P0 ;  /* 0x000000ff03037207 */ /* 0x001fe40004000000 */
[----:B------:R-:W-:-:S03]  /*0cf0*/  ISETP.GT.AND P0, PT, R2, R5, PT ;  /* 0x000000050200720c */ /* 0x000fc60003f04270 */
[----:B------:R-:W-:Y:S02]  /*0d00*/  IMAD.IADD R0, R4, 0x1, R3 ;  /* 0x0000000104007824 */ /* 0x000fe400078e0203 */
[----:B------:R-:W-:-:S03]  /*0d10*/  VIADD R4, R8, 0x10 ;  /* 0x0000001008047836 */ /* 0x000fc60000000000 */
[----:B------:R-:W0:Y:S02]  /*0d20*/  SHFL.DOWN PT, R3, R0, 0x8, R5 ;  /* 0x0900000000037989 */ /* 0x000e2400000e0005 */
[----:B0-----:R-:W-:Y:S02]  /*0d30*/  SEL R3, R3, RZ, !P0 ;  /* 0x000000ff03037207 */ /* 0x001fe40004000000 */
[----:B------:R-:W-:-:S03]  /*0d40*/  ISETP.GT.AND P0, PT, R4, R5, PT ;  /* 0x000000050400720c */ /* 0x000fc60003f04270 */
[----:B------:R-:W-:-:S05]  /*0d50*/  IMAD.IADD R2, R0, 0x1, R3 ;  /* 0x0000000100027824 */ /* 0x000fca00078e0203 */
[----:B------:R-:W0:Y:S02]  /*0d60*/  SHFL.DOWN PT, R3, R2, 0x10, R5 ;  /* 0x0a00000002037989 */ /* 0x000e2400000e0005 */
[----:B0-----:R-:W-:Y:S02]  /*0d70*/  SEL R3, R3, RZ, !P0 ;  /* 0x000000ff03037207 */ /* 0x001fe40004000000 */
[----:B------:R-:W-:-:S03]  /*0d80*/  ISETP.NE.AND P0, PT, R9, RZ, PT ;  /* 0x000000ff0900720c */ /* 0x000fc60003f05270 */
[----:B------:R-:W-:-:S05]  /*0d90*/  IMAD.IADD R3, R2, 0x1, R3 ;  /* 0x0000000102037824 */ /* 0x000fca00078e0203 */
[----:B------:R4:W-:Y:S01]  /*0da0*/  @!P1 STS [R6+0x8], R3 ;  /* 0x0000080306009388 */ /* 0x0009e20000000800 */
[----:B------:R-:W-:Y:S06]  /*0db0*/  BAR.SYNC.DEFER_BLOCKING 0x0 ;  /* 0x0000000000007b1d */ /* 0x000fec0000010000 */
[----:B------:R-:W-:Y:S05]  /*0dc0*/  @P0 BRA `(.L_x_17) ;  /* 0x0000002800d80947 */ /* 0x000fea0003800000 */
[----:B------:R-:W0:Y:S01]  /*0dd0*/  S2UR UR5, SR_CgaCtaId ;  /* 0x00000000000579c3 */ /* 0x000e220000008800 */
[----:B------:R-:W-:Y:S01]  /*0de0*/  UMOV UR4, 0x400 ;  /* 0x0000040000047882 */ /* 0x000fe20000000000 */
[C---:B------:R-:W-:Y:S02]  /*0df0*/  ISETP.GT.AND P2, PT, R20.reuse, 0x40, PT ;  /* 0x000000401400780c */ /* 0x040fe40003f44270 */
[C---:B------:R-:W-:Y:S02]  /*0e00*/  ISETP.GT.AND P1, PT, R20.reuse, 0x20, PT ;  /* 0x000000201400780c */ /* 0x040fe40003f24270 */
[----:B------:R-:W-:Y:S01]  /*0e10*/  ISETP.GT.AND P3, PT, R20, 0x80, PT ;  /* 0x000000801400780c */ /* 0x000fe20003f64270 */
[----:B0-----:R-:W-:-:S09]  /*0e20*/  ULEA UR4, UR5, UR4, 0x18 ;  /* 0x0000000405047291 */ /* 0x001fd2000f8ec0ff */
[----:B----4-:R-:W0:Y:S04]  /*0e30*/  LDS.128 R4, [UR4+0x10] ;  /* 0x00001004ff047984 */ /* 0x010e280008000c00 */
[----:B------:R-:W1:Y:S04]  /*0e40*/  LDS R0, [UR4+0xc] ;  /* 0x00000c04ff007984 */ /* 0x000e680008000800 */
[----:B------:R-:W2:Y:S01]  /*0e50*/  LDS.64 R8, [UR4+0x20] ;  /* 0x00002004ff087984 */ /* 0x000ea20008000a00 */
[----:B0-----:R-:W-:Y:S02]  /*0e60*/  SEL R4, R4, RZ, P2 ;  /* 0x000000ff04047207 */ /* 0x001fe40001000000 */
[----:B------:R-:W-:-:S02]  /*0e70*/  ISETP.GT.AND P2, PT, R20, 0x60, PT ;  /* 0x000000601400780c */ /* 0x000fc40003f44270 */
[----:B-1----:R-:W-:Y:S02]  /*0e80*/  SEL R0, R0, RZ, P1 ;  /* 0x000000ff00007207 */ /* 0x002fe40000800000 */
[----:B------:R-:W-:Y:S02]  /*0e90*/  SEL R5, R5, RZ, P2 ;  /* 0x000000ff05057207 */ /* 0x000fe40001000000 */
[----:B------:R-:W-:Y:S02]  /*0ea0*/  IADD3 R0, PT, PT, R4, R0, R3 ;  /* 0x0000000004007210 */ /* 0x000fe40007ffe003 */
[----:B------:R-:W-:Y:S02]  /*0eb0*/  ISETP.GT.AND P1, PT, R20, 0xa0, PT ;  /* 0x000000a01400780c */ /* 0x000fe40003f24270 */
[----:B------:R-:W-:Y:S02]  /*0ec0*/  SEL R6, R6, RZ, P3 ;  /* 0x000000ff06067207 */ /* 0x000fe40001800000 */
[----:B------:R-:W-:-:S02]  /*0ed0*/  ISETP.GT.AND P2, PT, R20, 0xc0, PT ;  /* 0x000000c01400780c */ /* 0x000fc40003f44270 */
[----:B------:R-:W-:Y:S02]  /*0ee0*/  ISETP.GT.AND P3, PT, R20, 0xe0, PT ;  /* 0x000000e01400780c */ /* 0x000fe40003f64270 */
[----:B------:R-:W-:Y:S02]  /*0ef0*/  SEL R7, R7, RZ, P1 ;  /* 0x000000ff07077207 */ /* 0x000fe40000800000 */
[----:B------:R-:W-:Y:S02]  /*0f00*/  IADD3 R0, PT, PT, R6, R0, R5 ;  /* 0x0000000006007210 */ /* 0x000fe40007ffe005 */
[----:B--2---:R-:W-:Y:S02]  /*0f10*/  SEL R8, R8, RZ, P2 ;  /* 0x000000ff08087207 */ /* 0x004fe40001000000 */
[----:B------:R-:W-:Y:S02]  /*0f20*/  SEL R9, R9, RZ, P3 ;  /* 0x000000ff09097207 */ /* 0x000fe40001800000 */
[----:B------:R-:W-:-:S05]  /*0f30*/  IADD3 R0, PT, PT, R8, R0, R7 ;  /* 0x0000000008007210 */ /* 0x000fca0007ffe007 */
[----:B------:R-:W-:Y:S01]  /*0f40*/  IMAD.IADD R3, R0, 0x1, R9 ;  /* 0x0000000100037824 */ /* 0x000fe200078e0209 */
[----:B------:R-:W-:Y:S06]  /*0f50*/  BRA `(.L_x_17) ;  /* 0x0000002800747947 */ /* 0x000fec0003800000 */
.L_x_3:
[----:B------:R-:W0:Y:S01]  /*0f60*/  S2R R0, SR_TID.X ;  /* 0x0000000000007919 */ /* 0x000e220000002100 */
[----:B------:R-:W1:Y:S01]  /*0f70*/  LDC.64 R2, c[0x0][0x380] ;  /* 0x0000e000ff027b82 */ /* 0x000e620000000a00 */
[----:B0-----:R-:W-:-:S04]  /*0f80*/  IMAD.SHL.U32 R5, R0, 0x4, RZ ;  /* 0x0000000400057824 */ /* 0x001fc800078e00ff */
[----:B-1----:R-:W-:-:S05]  /*0f90*/  IMAD.WIDE.U32 R2, R5, 0x4, R2 ;  /* 0x0000000405027825 */ /* 0x002fca00078e0002 */
[----:B------:R-:W2:Y:S04]  /*0fa0*/  LDG.E.128.CONSTANT R4, desc[UR6][R2.64] ;  /* 0x0000000602047981 */ /* 0x000ea8000c1e9d00 */
[----:B------:R-:W3:Y:S04]  /*0fb0*/  LDG.E.128.CONSTANT R8, desc[UR6][R2.64+0x1000] ;  /* 0x0010000602087981 */ /* 0x000ee8000c1e9d00 */
[----:B------:R-:W4:Y:S04]  /*0fc0*/  LDG.E.128.CONSTANT R12, desc[UR6][R2.64+0x2000] ;  /* 0x00200006020c7981 */ /* 0x000f28000c1e9d00 */
[----:B------:R-:W5:Y:S01]  /*0fd0*/  LDG.E.128.CONSTANT R16, desc[UR6][R2.64+0x3000] ;  /* 0x0030000602107981 */ /* 0x000f62000c1e9d00 */
[----:B------:R-:W-:Y:S01]  /*0fe0*/  ISETP.GE.U32.AND P0, PT, R20, 0x2000, PT ;  /* 0x000020001400780c */ /* 0x000fe20003f06070 */
[----:B------:R-:W-:Y:S01]  /*0ff0*/  IMAD.MOV.U32 R23, RZ, RZ, 0x1000 ;  /* 0x00001000ff177424 */ /* 0x000fe200078e00ff */
[----:B--2---:R-:W-:-:S04]  /*1000*/  IADD3 R5, PT, PT, R6, R5, R4 ;  /* 0x0000000506057210 */ /* 0x004fc80007ffe004 */
[----:B---3--:R-:W-:-:S04]  /*1010*/  IADD3 R5, PT, PT, R8, R7, R5 ;  /* 0x0000000708057210 */ /* 0x008fc80007ffe005 */
[----:B------:R-:W-:-:S04]  /*1020*/  IADD3 R5, PT, PT, R10, R9, R5 ;  /* 0x000000090a057210 */ /* 0x000fc80007ffe005 */
[----:B----4-:R-:W-:-:S04]  /*1030*/  IADD3 R5, PT, PT, R12, R11, R5 ;  /* 0x0000000b0c057210 */ /* 0x010fc80007ffe005 */
[----:B------:R-:W-:-:S04]  /*1040*/  IADD3 R5, PT, PT, R14, R13, R5 ;  /* 0x0000000d0e057210 */ /* 0x000fc80007ffe005 */
[----:B-----5:R-:W-:-:S04]  /*1050*/  IADD3 R5, PT, PT, R16, R15, R5 ;  /* 0x0000000f10057210 */ /* 0x020fc80007ffe005 */
[----:B------:R-:W-:-:S05]  /*1060*/  IADD3 R5, PT, PT, R18, R17, R5 ;  /* 0x0000001112057210 */ /* 0x000fca0007ffe005 */
[----:B------:R-:W-:Y:S01]  /*1070*/  IMAD.IADD R21, R19, 0x1, R5 ;  /* 0x0000000113157824 */ /* 0x000fe200078e0205 */
[----:B------:R-:W-:Y:S06]  /*1080*/  @!P0 BRA `(.L_x_18) ;  /* 0x00000000005c8947 */ /* 0x000fec0003800000 */
[----:B------:R-:W0:Y:S01]  /*1090*/  LDC R24, c[0x0][0x390] ;  /* 0x0000e400ff187b82 */ /* 0x000e220000000800 */
[----:B------:R-:W-:Y:S02]  /*10a0*/  VIADD R22, R20, 0xfffff000 ;  /* 0xfffff00014167836 */ /* 0x000fe40000000000 */
[----:B------:R-:W-:-:S07]  /*10b0*/  IMAD.MOV.U32 R23, RZ, RZ, 0x1000 ;  /* 0x00001000ff177424 */ /* 0x000fce00078e00ff */
.L_x_20:
[----:B------:R-:W-:-:S05]  /*10c0*/  IMAD.WIDE R26, R23, 0x4, R2 ;  /* 0x00000004171a7825 */ /* 0x000fca00078e0202 */
[----:B------:R-:W2:Y:S04]  /*10d0*/  LDG.E.128.CONSTANT R12, desc[UR6][R26.64] ;  /* 0x000000061a0c7981 */ /* 0x000ea8000c1e9d00 */
[----:B------:R-:W3:Y:S04]  /*10e0*/  LDG.E.128.CONSTANT R16, desc[UR6][R26.64+0x1000] ;  /* 0x001000061a107981 */ /* 0x000ee8000c1e9d00 */
[----:B------:R-:W4:Y:S04]  /*10f0*/  LDG.E.128.CONSTANT R4, desc[UR6][R26.64+0x2000] ;  /* 0x002000061a047981 */ /* 0x000f28000c1e9d00 */
[----:B------:R-:W5:Y:S01]  /*1100*/  LDG.E.128.CONSTANT R8, desc[UR6][R26.64+0x3000] ;  /* 0x003000061a087981 */ /* 0x000f62000c1e9d00 */
[----:B0-----:R-:W-:Y:S01]  /*1110*/  IMAD.MOV.U32 R20, RZ, RZ, R24 ;  /* 0x000000ffff147224 */ /* 0x001fe200078e0018 */
[----:B--2---:R-:W-:-:S04]  /*1120*/  IADD3 R13, PT, PT, R13, R12, R21 ;  /* 0x0000000c0d0d7210 */ /* 0x004fc80007ffe015 */
[----:B------:R-:W-:-:S04]  /*1130*/  IADD3 R13, PT, PT, R15, R14, R13 ;  /* 0x0000000e0f0d7210 */ /* 0x000fc80007ffe00d */
[----:B---3--:R-:W-:-:S04]  /*1140*/  IADD3 R13, PT, PT, R17, R16, R13 ;  /* 0x00000010110d7210 */ /* 0x008fc80007ffe00d */
[----:B------:R-:W-:-:S04]  /*1150*/  IADD3 R13, PT, PT, R19, R18, R13 ;  /* 0x00000012130d7210 */ /* 0x000fc80007ffe00d */
[----:B----4-:R-:W-:Y:S01]  /*1160*/  IADD3 R13, PT, PT, R5, R4, R13 ;  /* 0x00000004050d7210 */ /* 0x010fe20007ffe00d */
[----:B------:R-:W-:-:S03]  /*1170*/  IMAD.IADD R4, R20, 0x1, -R23 ;  /* 0x0000000114047824 */ /* 0x000fc600078e0a17 */
[----:B------:R-:W-:Y:S02]  /*1180*/  IADD3 R13, PT, PT, R7, R6, R13 ;  /* 0x00000006070d7210 */ /* 0x000fe40007ffe00d */
[----:B------:R-:W-:Y:S02]  /*1190*/  ISETP.GE.AND P0, PT, R4, 0x1000, PT ;  /* 0x000010000400780c */ /* 0x000fe40003f06270 */
[----:B-----5:R-:W-:-:S04]  /*11a0*/  IADD3 R13, PT, PT, R9, R8, R13 ;  /* 0x00000008090d7210 */ /* 0x020fc80007ffe00d */
[----:B------:R-:W-:-:S07]  /*11b0*/  IADD3 R21, PT, PT, R11, R10, R13 ;  /* 0x0000000a0b157210 */ /* 0x000fce0007ffe00d */
[----:B------:R-:W-:Y:S05]  /*11c0*/  @!P0 BRA `(.L_x_19) ;  /* 0x0000000400fc8947 */ /* 0x000fea0003800000 */
[----:B------:R-:W-:-:S05]  /*11d0*/  VIADD R23, R23, 0x1000 ;  /* 0x0000100017177836 */ /* 0x000fca0000000000 */
[----:B------:R-:W-:-:S13]  /*11e0*/  ISETP.GT.AND P0, PT, R23, R22, PT ;  /* 0x000000161700720c */ /* 0x000fda0003f04270 */
[----:B------:R-:W-:Y:S05]  /*11f0*/  @!P0 BRA `(.L_x_20) ;  /* 0xfffffffc00b08947 */ /* 0x000fea000383ffff */
.L_x_18:
[----:B------:R-:W-:-:S13]  /*1200*/  ISETP.GE.AND P0, PT, R23, R20, PT ;  /* 0x000000141700720c */ /* 0x000fda0003f06270 */
[----:B------:R-:W-:Y:S05]  /*1210*/  @P0 BRA `(.L_x_19) ;  /* 0x0000000400e80947 */ /* 0x000fea0003800000 */
[----:B------:R-:W-:Y:S01]  /*1220*/  IMAD.IADD R9, R20, 0x1, -R23 ;  /* 0x0000000114097824 */ /* 0x000fe200078e0a17 */
[----:B------:R-:W-:Y:S04]  /*1230*/  BSSY.RECONVERGENT B1, `(.L_x_19) ;  /* 0x0000078000017945 */ /* 0x000fe80003800200 */
[----:B------:R-:W-:-:S13]  /*1240*/  ISETP.GE.AND P0, PT, R0, R9, PT ;  /* 0x000000090000720c */ /* 0x000fda0003f06270 */
[----:B------:R-:W-:Y:S05]  /*1250*/  @P0 BRA `(.L_x_21) ;  /* 0x0000000400d40947 */ /* 0x000fea0003800000 */
[----:B------:R-:W-:Y:S01]  /*1260*/  LOP3.LUT R2, RZ, R0, RZ, 0x33, !PT ;  /* 0x00000000ff027212 */ /* 0x000fe200078e33ff */
[----:B------:R-:W-:Y:S01]  /*1270*/  BSSY.RECONVERGENT B2, `(.L_x_22) ;  /* 0x0000015000027945 */ /* 0x000fe20003800200 */
[----:B------:R-:W-:Y:S02]  /*1280*/  IMAD.MOV.U32 R8, RZ, RZ, R0 ;  /* 0x000000ffff087224 */ /* 0x000fe400078e0000 */
[----:B------:R-:W-:-:S04]  /*1290*/  IADD3 R2, PT, PT, -R23, R20, R2 ;  /* 0x0000001417027210 */ /* 0x000fc80007ffe102 */
[C---:B------:R-:W-:Y:S02]  /*12a0*/  LOP3.LUT R3, R2.reuse, 0x300, RZ, 0xc0, !PT ;  /* 0x0000030002037812 */ /* 0x040fe400078ec0ff */
[----:B------:R-:W-:Y:S02]  /*12b0*/  ISETP.GE.U32.AND P1, PT, R2, 0x300, PT ;  /* 0x000003000200780c */ /* 0x000fe40003f26070 */
[----:B------:R-:W-:-:S13]  /*12c0*/  ISETP.NE.AND P0, PT, R3, 0x300, PT ;  /* 0x000003000300780c */ /* 0x000fda0003f05270 */
[----:B------:R-:W-:Y:S05]  /*12d0*/  @!P0 BRA `(.L_x_23) ;  /* 0x0000000000388947 */ /* 0x000fea0003800000 */
[----:B------:R-:W0:Y:S01]  /*12e0*/  LDC.64 R4, c[0x0][0x380] ;  /* 0x0000e000ff047b82 */ /* 0x000e220000000a00 */
[----:B------:R-:W-:Y:S01]  /*12f0*/  LEA.HI R2, R2, 0x1, RZ, 0x18 ;  /* 0x0000000102027811 */ /* 0x000fe200078fc0ff */
[----:B------:R-:W-:Y:S02]  /*1300*/  IMAD.IADD R7, R0, 0x1, R23 ;  /* 0x0000000100077824 */ /* 0x000fe400078e0217 */
[----:B------:R-:W-:Y:S01]  /*1310*/  IMAD.MOV.U32 R8, RZ, RZ, R0 ;  /* 0x000000ffff087224 */ /* 0x000fe200078e0000 */
[----:B------:R-:W-:-:S05]  /*1320*/  LOP3.LUT R2, R2, 0x3, RZ, 0xc0, !PT ;  /* 0x0000000302027812 */ /* 0x000fca00078ec0ff */
[----:B------:R-:W-:-:S07]  /*1330*/  IMAD.MOV R6, RZ, RZ, -R2 ;  /* 0x000000ffff067224 */ /* 0x000fce00078e0a02 */
.L_x_24:
[----:B0-----:R-:W-:-:S06]  /*1340*/  IMAD.WIDE.U32 R2, R7, 0x4, R4 ;  /* 0x0000000407027825 */ /* 0x001fcc00078e0004 */
[----:B------:R-:W2:Y:S01]  /*1350*/  LDG.E.CONSTANT R2, desc[UR6][R2.64] ;  /* 0x0000000602027981 */ /* 0x000ea2000c1e9900 */
[----:B------:R-:W-:Y:S02]  /*1360*/  VIADD R6, R6, 0x1 ;  /* 0x0000000106067836 */ /* 0x000fe40000000000 */
[----:B------:R-:W-:Y:S02]  /*1370*/  VIADD R8, R8, 0x100 ;  /* 0x0000010008087836 */ /* 0x000fe40000000000 */
[----:B------:R-:W-:Y:S01]  /*1380*/  VIADD R7, R7, 0x100 ;  /* 0x0000010007077836 */ /* 0x000fe20000000000 */
[----:B------:R-:W-:Y:S01]  /*1390*/  ISETP.NE.AND P0, PT, R6, RZ, PT ;  /* 0x000000ff0600720c */ /* 0x000fe20003f05270 */
[----:B--2---:R-:W-:-:S12]  /*13a0*/  IMAD.IADD R21, R2, 0x1, R21 ;  /* 0x0000000102157824 */ /* 0x004fd800078e0215 */
[----:B------:R-:W-:Y:S05]  /*13b0*/  @P0 BRA `(.L_x_24) ;  /* 0xfffffffc00e00947 */ /* 0x000fea000383ffff */
.L_x_23:
[----:B------:R-:W-:Y:S05]  /*13c0*/  BSYNC.RECONVERGENT B2 ;  /* 0x0000000000027941 */ /* 0x000fea0003800200 */
.L_x_22:
[----:B------:R-:W-:Y:S05]  /*13d0*/  @!P1 BRA `(.L_x_21) ;  /* 0x0000000400749947 */ /* 0x000fea0003800000 */
[----:B------:R-:W0:Y:S01]  /*13e0*/  LDCU.64 UR4, c[0x0][0x380] ;  /* 0x00007000ff0477ac */ /* 0x000e220008000a00 */
[----:B------:R-:W-:Y:S01]  /*13f0*/  IMAD.IADD R5, R9, 0x1, -R8 ;  /* 0x0000000109057824 */ /* 0x000fe200078e0a08 */
[C---:B------:R-:W-:Y:S01]  /*1400*/  IADD3 R3, P0, PT, R8.reuse, R23, RZ ;  /* 0x0000001708037210 */ /* 0x040fe20007f1e0ff */
[----:B------:R-:W-:Y:S01]  /*1410*/  BSSY.RECONVERGENT B2, `(.L_x_25) ;  /* 0x0000033000027945 */ /* 0x000fe20003800200 */
[----:B------:R-:W-:Y:S02]  /*1420*/  IMAD.IADD R23, R8, 0x1, R23 ;  /* 0x0000000108177824 */ /* 0x000fe400078e0217 */
[----:B------:R-:W-:Y:S01]  /*1430*/  ISETP.GT.AND P1, PT, R5, 0xc00, PT ;  /* 0x00000c000500780c */ /* 0x000fe20003f24270 */
[----:B------:R-:W-:Y:S01]  /*1440*/  IMAD.X R4, RZ, RZ, RZ, P0 ;  /* 0x000000ffff047224 */ /* 0x000fe200000e06ff */
[----:B0-----:R-:W-:-:S04]  /*1450*/  LEA R2, P0, R3, UR4, 0x2 ;  /* 0x0000000403027c11 */ /* 0x001fc8000f8010ff */
[----:B------:R-:W-:Y:S02]  /*1460*/  LEA.HI.X R3, R3, UR5, R4, 0x2, P0 ;  /* 0x0000000503037c11 */ /* 0x000fe400080f1404 */
[----:B------:R-:W-:-:S05]  /*1470*/  IADD3 R2, P0, PT, R2, 0x800, RZ ;  /* 0x0000080002027810 */ /* 0x000fca0007f1e0ff */
[----:B------:R-:W-:Y:S01]  /*1480*/  IMAD.X R3, RZ, RZ, R3, P0 ;  /* 0x000000ffff037224 */ /* 0x000fe200000e0603 */
[----:B------:R-:W-:Y:S01]  /*1490*/  PLOP3.LUT P0, PT, PT, PT, PT, 0x80, 0x8 ;  /* 0x000000000008781c */ /* 0x000fe20003f0f070 */
[----:B------:R-:W-:-:S12]  /*14a0*/  @!P1 BRA `(.L_x_26) ;  /* 0x0000000000a49947 */ /* 0x000fd80003800000 */
[----:B------:R-:W-:Y:S01]  /*14b0*/  PLOP3.LUT P0, PT, PT, PT, PT, 0x8, 0x80 ;  /* 0x000000000080781c */ /* 0x000fe20003f0e170 */
[----:B------:R-:W-:-:S12]  /*14c0*/  VIADD R11, R9, 0xfffff400 ;  /* 0xfffff400090b7836 */ /* 0x000fd80000000000 */
.L_x_27:
[----:B------:R-:W0:Y:S01]  /*14d0*/  LDC.64 R4, c[0x0][0x380] ;  /* 0x0000e000ff047b82 */ /* 0x000e220000000a00 */
[C---:B------:R-:W-:Y:S01]  /*14e0*/  VIADD R27, R23.reuse, 0x400 ;  /* 0x00000400171b7836 */ /* 0x040fe20000000000 */
[----:B------:R-:W2:Y:S01]  /*14f0*/  LDG.E.CONSTANT R12, desc[UR6][R2.64+-0x400] ;  /* 0xfffc0006020c7981 */ /* 0x000ea2000c1e9900 */
[----:B------:R-:W-:-:S03]  /*1500*/  VIADD R7, R23, 0x800 ;  /* 0x0000080017077836 */ /* 0x000fc60000000000 */
[----:B------:R-:W3:Y:S04]  /*1510*/  LDG.E.CONSTANT R18, desc[UR6][R2.64] ;  /* 0x0000000602127981 */ /* 0x000ee8000c1e9900 */
[----:B------:R-:W3:Y:S04]  /*1520*/  LDG.E.CONSTANT R17, desc[UR6][R2.64+0x400] ;  /* 0x0004000602117981 */ /* 0x000ee8000c1e9900 */
[----:B------:R-:W4:Y:S01]  /*1530*/  LDG.E.CONSTANT R15, desc[UR6][R2.64+0xc00] ;  /* 0x000c0006020f7981 */ /* 0x000f22000c1e9900 */
[----:B------:R-:W-:-:S03]  /*1540*/  VIADD R29, R23, 0xc00 ;  /* 0x00000c00171d7836 */ /* 0x000fc60000000000 */
[----:B------:R-:W5:Y:S04]  /*1550*/  LDG.E.CONSTANT R14, desc[UR6][R2.64+0x1000] ;  /* 0x00100006020e7981 */ /* 0x000f68000c1e9900 */
[----:B------:R-:W5:Y:S01]  /*1560*/  LDG.E.CONSTANT R13, desc[UR6][R2.64+0x1400] ;  /* 0x00140006020d7981 */ /* 0x000f62000c1e9900 */
[----:B0-----:R-:W-:-:S03]  /*1570*/  IMAD.WIDE.U32 R24, R23, 0x4, R4 ;  /* 0x0000000417187825 */ /* 0x001fc600078e0004 */
[----:B------:R-:W5:Y:S04]  /*1580*/  LDG.E.CONSTANT R19, desc[UR6][R2.64+0x1c00] ;  /* 0x001c000602137981 */ /* 0x000f68000c1e9900 */
[----:B------:R-:W2:Y:S01]  /*1590*/  LDG.E.CONSTANT R10, desc[UR6][R24.64] ;  /* 0x00000006180a7981 */ /* 0x000ea2000c1e9900 */
[----:B------:R-:W-:-:S03]  /*15a0*/  IMAD.WIDE.U32 R26, R27, 0x4, R4 ;  /* 0x000000041b1a7825 */ /* 0x000fc600078e0004 */
[----:B------:R-:W5:Y:S01]  /*15b0*/  LDG.E.CONSTANT R20, desc[UR6][R2.64+0x2400] ;  /* 0x0024000602147981 */ /* 0x000f62000c1e9900 */
[----:B------:R-:W-:-:S03]  /*15c0*/  IMAD.WIDE.U32 R6, R7, 0x4, R4 ;  /* 0x0000000407067825 */ /* 0x000fc600078e0004 */
[----:B------:R-:W4:Y:S01]  /*15d0*/  LDG.E.CONSTANT R16, desc[UR6][R26.64] ;  /* 0x000000061a107981 */ /* 0x000f22000c1e9900 */
[----:B------:R-:W-:-:S03]  /*15e0*/  IMAD.WIDE.U32 R4, R29, 0x4, R4 ;  /* 0x000000041d047825 */ /* 0x000fc600078e0004 */
[----:B------:R-:W5:Y:S04]  /*15f0*/  LDG.E.CONSTANT R6, desc[UR6][R6.64] ;  /* 0x0000000606067981 */ /* 0x000f68000c1e9900 */
[----:B------:R-:W5:Y:S04]  /*1600*/  LDG.E.CONSTANT R25, desc[UR6][R2.64+0x2000] ;  /* 0x0020000602197981 */ /* 0x000f68000c1e9900 */
[----:B------:R0:W5:Y:S04]  /*1610*/  LDG.E.CONSTANT R5, desc[UR6][R4.64] ;  /* 0x0000000604057981 */ /* 0x000168000c1e9900 */
[----:B------:R-:W5:Y:S04]  /*1620*/  LDG.E.CONSTANT R24, desc[UR6][R2.64+0x2c00] ;  /* 0x002c000602187981 */ /* 0x000f68000c1e9900 */
[----:B------:R-:W5:Y:S04]  /*1630*/  LDG.E.CONSTANT R27, desc[UR6][R2.64+0x3000] ;  /* 0x00300006021b7981 */ /* 0x000f68000c1e9900 */
[----:B------:R1:W5:Y:S01]  /*1640*/  LDG.E.CONSTANT R22, desc[UR6][R2.64+0x3400] ;  /* 0x0034000602167981 */ /* 0x000362000c1e9900 */
[----:B------:R-:W-:-:S05]  /*1650*/  VIADD R8, R8, 0x1000 ;  /* 0x0000100008087836 */ /* 0x000fca0000000000 */
[----:B------:R-:W-:Y:S02]  /*1660*/  ISETP.GE.AND P1, PT, R8, R11, PT ;  /* 0x0000000b0800720c */ /* 0x000fe40003f26270 */
[----:B0-----:R-:W-:Y:S01]  /*1670*/  IADD3 R4, P2, PT, R2, 0x4000, RZ ;  /* 0x0000400002047810 */ /* 0x001fe20007f5e0ff */
[----:B------:R-:W-:-:S04]  /*1680*/  VIADD R23, R23, 0x1000 ;  /* 0x0000100017177836 */ /* 0x000fc80000000000 */
[----:B-1----:R-:W-:Y:S02]  /*1690*/  IMAD.X R3, RZ, RZ, R3, P2 ;  /* 0x000000ffff037224 */ /* 0x002fe400010e0603 */
[----:B------:R-:W-:Y:S01]  /*16a0*/  IMAD.MOV.U32 R2, RZ, RZ, R4 ;  /* 0x000000ffff027224 */ /* 0x000fe200078e0004 */
[----:B--2---:R-:W-:-:S04]  /*16b0*/  IADD3 R10, PT, PT, R12, R10, R21 ;  /* 0x0000000a0c0a7210 */ /* 0x004fc80007ffe015 */
[----:B---3--:R-:W-:-:S04]  /*16c0*/  IADD3 R10, PT, PT, R17, R18, R10 ;  /* 0x00000012110a7210 */ /* 0x008fc80007ffe00a */
[----:B----4-:R-:W-:-:S04]  /*16d0*/  IADD3 R10, PT, PT, R15, R16, R10 ;  /* 0x000000100f0a7210 */ /* 0x010fc80007ffe00a */
[----:B-----5:R-:W-:-:S04]  /*16e0*/  IADD3 R10, PT, PT, R13, R14, R10 ;  /* 0x0000000e0d0a7210 */ /* 0x020fc80007ffe00a */
[----:B------:R-:W-:-:S04]  /*16f0*/  IADD3 R6, PT, PT, R19, R6, R10 ;  /* 0x0000000613067210 */ /* 0x000fc80007ffe00a */
[----:B------:R-:W-:-:S04]  /*1700*/  IADD3 R6, PT, PT, R20, R25, R6 ;  /* 0x0000001914067210 */ /* 0x000fc80007ffe006 */
[----:B------:R-:W-:-:S04]  /*1710*/  IADD3 R5, PT, PT, R24, R5, R6 ;  /* 0x0000000518057210 */ /* 0x000fc80007ffe006 */
[----:B------:R-:W-:Y:S01]  /*1720*/  IADD3 R21, PT, PT, R22, R27, R5 ;  /* 0x0000001b16157210 */ /* 0x000fe20007ffe005 */
[----:B------:R-:W-:Y:S06]  /*1730*/  @!P1 BRA `(.L_x_27) ;  /* 0xfffffffc00649947 */ /* 0x000fec000383ffff */
.L_x_26:
[----:B------:R-:W-:Y:S05]  /*1740*/  BSYNC.RECONVERGENT B2 ;  /* 0x0000000000027941 */ /* 0x000fea0003800200 */
.L_x_25:
[----:B------:R-:W-:Y:S01]  /*1750*/  IMAD.IADD R4, R9, 0x1, -R8 ;  /* 0x0000000109047824 */ /* 0x000fe200078e0a08 */
[----:B------:R-:W-:Y:S04]  /*1760*/  BSSY.RECONVERGENT B2, `(.L_x_28) ;  /* 0x000001a000027945 */ /* 0x000fe80003800200 */
[----:B------:R-:W-:-:S13]  /*1770*/  ISETP.GT.AND P1, PT, R4, 0x400, PT ;  /* 0x000004000400780c */ /* 0x000fda0003f24270 */
[----:B------:R-:W-:Y:S05]  /*1780*/  @!P1 BRA `(.L_x_29) ;  /* 0x00000000005c9947 */ /* 0x000fea0003800000 */
[----:B------:R-:W0:Y:S01]  /*1790*/  LDC.64 R6, c[0x0][0x380] ;  /* 0x0000e000ff067b82 */ /* 0x000e220000000a00 */
[C---:B------:R-:W-:Y:S01]  /*17a0*/  VIADD R11, R23.reuse, 0x400 ;  /* 0x00000400170b7836 */ /* 0x040fe20000000000 */
[----:B------:R-:W2:Y:S04]  /*17b0*/  LDG.E.CONSTANT R10, desc[UR6][R2.64+-0x400] ;  /* 0xfffc0006020a7981 */ /* 0x000ea8000c1e9900 */
[----:B------:R-:W3:Y:S04]  /*17c0*/  LDG.E.CONSTANT R12, desc[UR6][R2.64+0x400] ;  /* 0x00040006020c7981 */ /* 0x000ee8000c1e9900 */
[----:B------:R-:W4:Y:S04]  /*17d0*/  LDG.E.CONSTANT R13, desc[UR6][R2.64+0xc00] ;  /* 0x000c0006020d7981 */ /* 0x000f28000c1e9900 */
[----:B------:R-:W5:Y:S04]  /*17e0*/  LDG.E.CONSTANT R15, desc[UR6][R2.64+0x1000] ;  /* 0x00100006020f7981 */ /* 0x000f68000c1e9900 */
[----:B------:R1:W5:Y:S01]  /*17f0*/  LDG.E.CONSTANT R14, desc[UR6][R2.64+0x1400] ;  /* 0x00140006020e7981 */ /* 0x000362000c1e9900 */
[----:B0-----:R-:W-:-:S04]  /*1800*/  IMAD.WIDE.U32 R4, R23, 0x4, R6 ;  /* 0x0000000417047825 */ /* 0x001fc800078e0006 */
[----:B------:R-:W-:Y:S02]  /*1810*/  IMAD.WIDE.U32 R6, R11, 0x4, R6 ;  /* 0x000000040b067825 */ /* 0x000fe400078e0006 */
[----:B------:R-:W2:Y:S04]  /*1820*/  LDG.E.CONSTANT R4, desc[UR6][R4.64] ;  /* 0x0000000604047981 */ /* 0x000ea8000c1e9900 */
[----:B------:R-:W3:Y:S04]  /*1830*/  LDG.E.CONSTANT R11, desc[UR6][R2.64] ;  /* 0x00000006020b7981 */ /* 0x000ee8000c1e9900 */
[----:B------:R-:W4:Y:S01]  /*1840*/  LDG.E.CONSTANT R7, desc[UR6][R6.64] ;  /* 0x0000000606077981 */ /* 0x000f22000c1e9900 */
[----:B------:R-:W-:Y:S01]  /*1850*/  PLOP3.LUT P0, PT, PT, PT, PT, 0x8, 0x80 ;  /* 0x000000000080781c */ /* 0x000fe20003f0e170 */
[----:B------:R-:W-:-:S02]  /*1860*/  VIADD R8, R8, 0x800 ;  /* 0x0000080008087836 */ /* 0x000fc40000000000 */
[----:B------:R-:W-:Y:S01]  /*1870*/  VIADD R23, R23, 0x800 ;  /* 0x0000080017177836 */ /* 0x000fe20000000000 */
[----:B--2---:R-:W-:Y:S02]  /*1880*/  IADD3 R10, PT, PT, R10, R4, R21 ;  /* 0x000000040a0a7210 */ /* 0x004fe40007ffe015 */
[----:B------:R-:W-:Y:S02]  /*1890*/  IADD3 R4, P1, PT, R2, 0x2000, RZ ;  /* 0x0000200002047810 */ /* 0x000fe40007f3e0ff */
[----:B---3--:R-:W-:-:S03]  /*18a0*/  IADD3 R10, PT, PT, R12, R11, R10 ;  /* 0x0000000b0c0a7210 */ /* 0x008fc60007ffe00a */
[----:B------:R-:W-:Y:S01]  /*18b0*/  IMAD.X R5, RZ, RZ, R3, P1 ;  /* 0x000000ffff057224 */ /* 0x000fe200008e0603 */
[----:B----4-:R-:W-:Y:S01]  /*18c0*/  IADD3 R10, PT, PT, R13, R7, R10 ;  /* 0x000000070d0a7210 */ /* 0x010fe20007ffe00a */
[----:B-1----:R-:W-:Y:S02]  /*18d0*/  IMAD.MOV.U32 R2, RZ, RZ, R4 ;  /* 0x000000ffff027224 */ /* 0x002fe400078e0004 */
[----:B------:R-:W-:Y:S01]  /*18e0*/  IMAD.MOV.U32 R3, RZ, RZ, R5 ;  /* 0x000000ffff037224 */ /* 0x000fe200078e0005 */
[----:B-----5:R-:W-:-:S07]  /*18f0*/  IADD3 R21, PT, PT, R14, R15, R10 ;  /* 0x0000000f0e157210 */ /* 0x020fce0007ffe00a */
.L_x_29:
[----:B------:R-:W-:Y:S05]  /*1900*/  BSYNC.RECONVERGENT B2 ;  /* 0x0000000000027941 */ /* 0x000fea0003800200 */
.L_x_28:
[----:B------:R-:W-:-:S13]  /*1910*/  ISETP.LT.OR P0, PT, R8, R9, P0 ;  /* 0x000000090800720c */ /* 0x000fda0000701670 */
[----:B------:R-:W-:Y:S05]  /*1920*/  @!P0 BRA `(.L_x_21) ;  /* 0x0000000000208947 */ /* 0x000fea0003800000 */
[----:B------:R-:W0:Y:S01]  /*1930*/  LDC.64 R4, c[0x0][0x380] ;  /* 0x0000e000ff047b82 */ /* 0x000e220000000a00 */
[----:B------:R-:W2:Y:S04]  /*1940*/  LDG.E.CONSTANT R6, desc[UR6][R2.64+-0x400] ;  /* 0xfffc000602067981 */ /* 0x000ea8000c1e9900 */
[----:B------:R-:W3:Y:S04]  /*1950*/  LDG.E.CONSTANT R7, desc[UR6][R2.64] ;  /* 0x0000000602077981 */ /* 0x000ee8000c1e9900 */
[----:B------:R-:W3:Y:S01]  /*1960*/  LDG.E.CONSTANT R8, desc[UR6][R2.64+0x400] ;  /* 0x0004000602087981 */ /* 0x000ee2000c1e9900 */
[----:B0-----:R-:W-:-:S06]  /*1970*/  IMAD.WIDE.U32 R4, R23, 0x4, R4 ;  /* 0x0000000417047825 */ /* 0x001fcc00078e0004 */
[----:B------:R-:W2:Y:S02]  /*1980*/  LDG.E.CONSTANT R4, desc[UR6][R4.64] ;  /* 0x0000000604047981 */ /* 0x000ea4000c1e9900 */
[----:B--2---:R-:W-:-:S04]  /*1990*/  IADD3 R6, PT, PT, R6, R4, R21 ;  /* 0x0000000406067210 */ /* 0x004fc80007ffe015 */
[----:B---3--:R-:W-:-:S07]  /*19a0*/  IADD3 R21, PT, PT, R8, R7, R6 ;  /* 0x0000000708157210 */ /* 0x008fce0007ffe006 */
.L_x_21:
[----:B------:R-:W-:Y:S05]  /*19b0*/  BSYNC.RECONVERGENT B1 ;  /* 0x0000000000017941 */ /* 0x000fea0003800200 */
.L_x_19:
[----:B------:R-:W0:Y:S01]  /*19c0*/  S2R R8, SR_LANEID ;  /* 0x0000000000087919 */ /* 0x000e220000000000 */
[----:B------:R-:W1:Y:S01]  /*19d0*/  SHFL.DOWN PT, R2, R21, 0x1, 0x1f ;  /* 0x08201f0015027f89 */ /* 0x000e6200000e0000 */
[C---:B0-----:R-:W-:Y:S02]  /*19e0*/  ISETP.GT.AND P0, PT, R8.reuse, 0x1e, PT ;  /* 0x0000001e0800780c */ /* 0x041fe40003f04270 */
[----:B------:R-:W-:Y:S02]  /*19f0*/  ISETP.NE.AND P1, PT, R8, RZ, PT ;  /* 0x000000ff0800720c */ /* 0x000fe40003f25270 */
[----:B-1----:R-:W-:Y:S02]  /*1a00*/  SEL R2, R2, RZ, !P0 ;  /* 0x000000ff02027207 */ /* 0x002fe40004000000 */
[----:B------:R-:W-:-:S03]  /*1a10*/  ISETP.GT.AND P0, PT, R8, 0x1d, PT ;  /* 0x0000001d0800780c */ /* 0x000fc60003f04270 */
[----:B------:R-:W-:-:S05]  /*1a20*/  IMAD.IADD R2, R2, 0x1, R21 ;  /* 0x0000000102027824 */ /* 0x000fca00078e0215 */
[----:B------:R-:W0:Y:S01]  /*1a30*/  SHFL.DOWN PT, R3, R2, 0x2, 0x1f ;  /* 0x08401f0002037f89 */ /* 0x000e2200000e0000 */
[----:B------:R-:W-:Y:S01]  /*1a40*/  @!P1 MOV R6, 0x400 ;  /* 0x0000040000069802 */ /* 0x000fe20000000f00 */
[----:B------:R-:W1:Y:S01]  /*1a50*/  @!P1 S2R R7, SR_CgaCtaId ;  /* 0x0000000000079919 */ /* 0x000e620000008800 */
[----:B0-----:R-:W-:Y:S02]  /*1a60*/  SEL R3, R3, RZ, !P0 ;  /* 0x000000ff03037207 */ /* 0x001fe40004000000 */
[----:B------:R-:W-:-:S03]  /*1a70*/  ISETP.GT.AND P0, PT, R8, 0x1b, PT ;  /* 0x0000001b0800780c */ /* 0x000fc60003f04270 */
[----:B------:R-:W-:-:S05]  /*1a80*/  IMAD.IADD R3, R2, 0x1, R3 ;  /* 0x0000000102037824 */ /* 0x000fca00078e0203 */
[----:B------:R-:W0:Y:S01]  /*1a90*/  SHFL.DOWN PT, R4, R3, 0x4, 0x1f ;  /* 0x08801f0003047f89 */ /* 0x000e2200000e0000 */
[----:B-1----:R-:W-:Y:S02]  /*1aa0*/  @!P1 LEA R6, R7, R6, 0x18 ;  /* 0x0000000607069211 */ /* 0x002fe400078ec0ff */
[----:B0-----:R-:W-:Y:S02]  /*1ab0*/  SEL R4, R4, RZ, !P0 ;  /* 0x000000ff04047207 */ /* 0x001fe40004000000 */
[----:B------:R-:W-:-:S03]  /*1ac0*/  ISETP.GT.AND P0, PT, R8, 0x17, PT ;  /* 0x000000170800780c */ /* 0x000fc60003f04270 */
[----:B------:R-:W-:Y:S01]  /*1ad0*/  IMAD.IADD R4, R3, 0x1, R4 ;  /* 0x0000000103047824 */ /* 0x000fe200078e0204 */
[----:B------:R-:W-:-:S04]  /*1ae0*/  @!P1 SHF.R.U32.HI R3, RZ, 0x3, R0 ;  /* 0x00000003ff039819 */ /* 0x000fc80000011600 */
        /* <DEDUP_REMOVED lines=13> */
[----:B------:R-:W0:Y:S01]  /*1bc0*/  S2UR UR5, SR_CgaCtaId ;  /* 0x00000000000579c3 */ /* 0x000e220000008800 */
[----:B------:R-:W-:Y:S02]  /*1bd0*/  UMOV UR4, 0x400 ;  /* 0x0000040000047882 */ /* 0x000fe40000000000 */
[----:B0-----:R-:W-:-:S09]  /*1be0*/  ULEA UR4, UR5, UR4, 0x18 ;  /* 0x0000000405047291 */ /* 0x001fd2000f8ec0ff */
[----:B------:R-:W-:Y:S04]  /*1bf0*/  LDS R0, [UR4+0xc] ;  /* 0x00000c04ff007984 */ /* 0x000fe80008000800 */
[----:B---3--:R-:W0:Y:S04]  /*1c00*/  LDS.128 R4, [UR4+0x10] ;  /* 0x00001004ff047984 */ /* 0x008e280008000c00 */
[----:B------:R-:W1:Y:S01]  /*1c10*/  LDS.64 R8, [UR4+0x20] ;  /* 0x00002004ff087984 */ /* 0x000e620008000a00 */
[----:B0-----:R-:W-:-:S04]  /*1c20*/  IADD3 R0, PT, PT, R4, R0, R3 ;  /* 0x0000000004007210 */ /* 0x001fc80007ffe003 */
[----:B------:R-:W-:-:S04]  /*1c30*/  IADD3 R0, PT, PT, R6, R0, R5 ;  /* 0x0000000006007210 */ /* 0x000fc80007ffe005 */
[----:B-1----:R-:W-:-:S05]  /*1c40*/  IADD3 R0, PT, PT, R8, R0, R7 ;  /* 0x0000000008007210 */ /* 0x002fca0007ffe007 */
[----:B------:R-:W-:Y:S01]  /*1c50*/  IMAD.IADD R3, R0, 0x1, R9 ;  /* 0x0000000100037824 */ /* 0x000fe200078e0209 */
[----:B------:R-:W-:Y:S06]  /*1c60*/  BRA `(.L_x_17) ;  /* 0x0000001c00307947 */ /* 0x000fec0003800000 */
.L_x_2:
        /* <DEDUP_REMOVED lines=12> */
.L_x_32:
[----:B------:R-:W-:Y:S05]  /*1d30*/  BSYNC.RECONVERGENT B1 ;  /* 0x0000000000017941 */ /* 0x000fea0003800200 */
.L_x_31:
        /* <DEDUP_REMOVED lines=16> */
.L_x_37:
        /* <DEDUP_REMOVED lines=9> */
.L_x_36:
[----:B------:R-:W-:Y:S05]  /*1ed0*/  BSYNC.RECONVERGENT B2 ;  /* 0x0000000000027941 */ /* 0x000fea0003800200 */
.L_x_35:
        /* <DEDUP_REMOVED lines=8> */
.L_x_40:
        /* <DEDUP_REMOVED lines=35> */
.L_x_39:
[----:B------:R-:W-:Y:S05]  /*2190*/  BSYNC.RECONVERGENT B2 ;  /* 0x0000000000027941 */ /* 0x000fea0003800200 */
.L_x_38:
        /* <DEDUP_REMOVED lines=22> */
.L_x_42:
[----:B------:R-:W-:Y:S05]  /*2300*/  BSYNC.RECONVERGENT B2 ;  /* 0x0000000000027941 */ /* 0x000fea0003800200 */
.L_x_41:
        /* <DEDUP_REMOVED lines=10> */
.L_x_34:
[----:B------:R-:W-:Y:S05]  /*23b0*/  BSYNC.RECONVERGENT B1 ;  /* 0x0000000000017941 */ /* 0x000fea0003800200 */
.L_x_33:
        /* <DEDUP_REMOVED lines=38> */
[----:B------:R-:W0:Y:S04]  /*2620*/  LDS.128 R4, [UR4+0x10] ;  /* 0x00001004ff047984 */ /* 0x000e280008000c00 */
[----:B------:R-:W1:Y:S01]  /*2630*/  LDS.64 R8, [UR4+0x20] ;  /* 0x00002004ff087984 */ /* 0x000e620008000a00 */
[----:B0-----:R-:W-:-:S04]  /*2640*/  IADD3 R0, PT, PT, R4, R0, R3 ;  /* 0x0000000004007210 */ /* 0x001fc80007ffe003 */
[----:B------:R-:W-:-:S04]  /*2650*/  IADD3 R0, PT, PT, R6, R0, R5 ;  /* 0x0000000006007210 */ /* 0x000fc80007ffe005 */
[----:B-1----:R-:W-:-:S05]  /*2660*/  IADD3 R0, PT, PT, R8, R0, R7 ;  /* 0x0000000008007210 */ /* 0x002fca0007ffe007 */
[----:B--2---:R-:W-:Y:S01]  /*2670*/  IMAD.IADD R3, R0, 0x1, R9 ;  /* 0x0000000100037824 */ /* 0x004fe200078e0209 */
[----:B------:R-:W-:Y:S06]  /*2680*/  BRA `(.L_x_17) ;  /* 0x0000001000a87947 */ /* 0x000fec0003800000 */
.L_x_43:
        /* <DEDUP_REMOVED lines=16> */
[----:B------:R-:W1:Y:S02]  /*2790*/  SHFL.DOWN PT, R2, R3, 0x2, R7 ;  /* 0x0840000003027989 */ /* 0x000e6400000e0007 */
[----:B-1----:R-:W-:Y:S02]  /*27a0*/  SEL R2, R2, RZ, !P0 ;  /* 0x000000ff02027207 */ /* 0x002fe40004000000 */
[----:B------:R-:W-:-:S03]  /*27b0*/  ISETP.GT.AND P0, PT, R8, R7, PT ;  /* 0x000000070800720c */ /* 0x000fc60003f04270 */
[----:B------:R-:W-:Y:S01]  /*27c0*/  IMAD.IADD R2, R3, 0x1, R2 ;  /* 0x0000000103027824 */ /* 0x000fe200078e0202 */
[----:B------:R-:W-:-:S04]  /*27d0*/  @!P1 SHF.R.U32.HI R3, RZ, 0x3, R9 ;  /* 0x00000003ff039819 */ /* 0x000fc80000011609 */
[----:B------:R-:W1:Y:S02]  /*27e0*/  SHFL.DOWN PT, R4, R2, 0x4, R7 ;  /* 0x0880000002047989 */ /* 0x000e6400000e0007 */
[----:B-1----:R-:W-:Y:S01]  /*27f0*/  SEL R5, R4, RZ, !P0 ;  /* 0x000000ff04057207 */ /* 0x002fe20004000000 */
[C---:B------:R-:W-:Y:S02]  /*2800*/  VIADD R4, R6.reuse, 0x8 ;  /* 0x0000000806047836 */ /* 0x040fe40000000000 */
[----:B------:R-:W-:Y:S02]  /*2810*/  VIADD R6, R6, 0x10 ;  /* 0x0000001006067836 */ /* 0x000fe40000000000 */
[----:B------:R-:W-:Y:S01]  /*2820*/  IMAD.IADD R5, R2, 0x1, R5 ;  /* 0x0000000102057824 */ /* 0x000fe200078e0205 */
[----:B------:R-:W-:Y:S02]  /*2830*/  ISETP.GT.AND P0, PT, R4, R7, PT ;  /* 0x000000070400720c */ /* 0x000fe40003f04270 */
[----:B------:R-:W-:-:S02]  /*2840*/  @!P1 MOV R4, 0x400 ;  /* 0x0000040000049802 */ /* 0x000fc40000000f00 */
[----:B------:R-:W1:Y:S02]  /*2850*/  SHFL.DOWN PT, R0, R5, 0x8, R7 ;  /* 0x0900000005007989 */ /* 0x000e6400000e0007 */
[----:B0-----:R-:W-:Y:S02]  /*2860*/  @!P1 LEA R11, R11, R4, 0x18 ;  /* 0x000000040b0b9211 */ /* 0x001fe400078ec0ff */
[----:B------:R-:W-:-:S05]  /*2870*/  @!P1 LOP3.LUT R4, R3, 0x7c, RZ, 0xc0, !PT ;  /* 0x0000007c03049812 */ /* 0x000fca00078ec0ff */
[----:B------:R-:W-:Y:S01]  /*2880*/  @!P1 IMAD.IADD R4, R4, 0x1, R11 ;  /* 0x0000000104049824 */ /* 0x000fe200078e020b */
[----:B-1----:R-:W-:Y:S02]  /*2890*/  SEL R0, R0, RZ, !P0 ;  /* 0x000000ff00007207 */ /* 0x002fe40004000000 */
        /* <DEDUP_REMOVED lines=15> */
[----:B-1----:R-:W0:Y:S04]  /*2990*/  LDS.128 R4, [UR4+0x10] ;  /* 0x00001004ff047984 */ /* 0x002e280008000c00 */
        /* <DEDUP_REMOVED lines=18> */
.L_x_30:
[----:B------:R-:W0:Y:S01]  /*2ac0*/  S2R R0, SR_TID.X ;  /* 0x0000000000007919 */ /* 0x000e220000002100 */
[----:B------:R-:W0:Y:S02]  /*2ad0*/  LDC.64 R2, c[0x0][0x380] ;  /* 0x0000e000ff027b82 */ /* 0x000e240000000a00 */
[----:B0-----:R-:W-:-:S05]  /*2ae0*/  IMAD.WIDE.U32 R2, R0, 0x4, R2 ;  /* 0x0000000400027825 */ /* 0x001fca00078e0002 */
[----:B------:R-:W2:Y:S04]  /*2af0*/  LDG.E.CONSTANT R19, desc[UR6][R2.64] ;  /* 0x0000000602137981 */ /* 0x000ea8000c1e9900 */
[----:B------:R-:W2:Y:S04]  /*2b00*/  LDG.E.CONSTANT R4, desc[UR6][R2.64+0x400] ;  /* 0x0004000602047981 */ /* 0x000ea8000c1e9900 */
[----:B------:R-:W2:Y:S04]  /*2b10*/  LDG.E.CONSTANT R5, desc[UR6][R2.64+0x800] ;  /* 0x0008000602057981 */ /* 0x000ea8000c1e9900 */
[----:B------:R-:W3:Y:S04]  /*2b20*/  LDG.E.CONSTANT R6, desc[UR6][R2.64+0xc00] ;  /* 0x000c000602067981 */ /* 0x000ee8000c1e9900 */
[----:B------:R-:W3:Y:S04]  /*2b30*/  LDG.E.CONSTANT R7, desc[UR6][R2.64+0x1000] ;  /* 0x0010000602077981 */ /* 0x000ee8000c1e9900 */
[----:B------:R-:W4:Y:S04]  /*2b40*/  LDG.E.CONSTANT R8, desc[UR6][R2.64+0x1400] ;  /* 0x0014000602087981 */ /* 0x000f28000c1e9900 */
[----:B------:R-:W4:Y:S04]  /*2b50*/  LDG.E.CONSTANT R9, desc[UR6][R2.64+0x1800] ;  /* 0x0018000602097981 */ /* 0x000f28000c1e9900 */
[----:B------:R-:W5:Y:S04]  /*2b60*/  LDG.E.CONSTANT R10, desc[UR6][R2.64+0x1c00] ;  /* 0x001c0006020a7981 */ /* 0x000f68000c1e9900 */
[----:B------:R-:W5:Y:S04]  /*2b70*/  LDG.E.CONSTANT R11, desc[UR6][R2.64+0x2000] ;  /* 0x00200006020b7981 */ /* 0x000f68000c1e9900 */
[----:B------:R-:W5:Y:S04]  /*2b80*/  LDG.E.CONSTANT R12, desc[UR6][R2.64+0x2400] ;  /* 0x00240006020c7981 */ /* 0x000f68000c1e9900 */
[----:B------:R-:W5:Y:S04]  /*2b90*/  LDG.E.CONSTANT R13, desc[UR6][R2.64+0x2800] ;  /* 0x00280006020d7981 */ /* 0x000f68000c1e9900 */
[----:B------:R-:W5:Y:S04]  /*2ba0*/  LDG.E.CONSTANT R14, desc[UR6][R2.64+0x2c00] ;  /* 0x002c0006020e7981 */ /* 0x000f68000c1e9900 */
[----:B------:R-:W5:Y:S04]  /*2bb0*/  LDG.E.CONSTANT R15, desc[UR6][R2.64+0x3000] ;  /* 0x00300006020f7981 */ /* 0x000f68000c1e9900 */
[----:B------:R-:W5:Y:S04]  /*2bc0*/  LDG.E.CONSTANT R16, desc[UR6][R2.64+0x3400] ;  /* 0x0034000602107981 */ /* 0x000f68000c1e9900 */
[----:B------:R-:W5:Y:S04]  /*2bd0*/  LDG.E.CONSTANT R17, desc[UR6][R2.64+0x3800] ;  /* 0x0038000602117981 */ /* 0x000f68000c1e9900 */
[----:B------:R-:W5:Y:S01]  /*2be0*/  LDG.E.CONSTANT R18, desc[UR6][R2.64+0x3c00] ;  /* 0x003c000602127981 */ /* 0x000f62000c1e9900 */
[----:B------:R-:W-:-:S02]  /*2bf0*/  ISETP.GE.U32.AND P0, PT, R20, 0x2000, PT ;  /* 0x000020001400780c */ /* 0x000fc40003f06070 */
[----:B--2---:R-:W-:-:S04]  /*2c00*/  IADD3 R4, PT, PT, R5, R4, R19 ;  /* 0x0000000405047210 */ /* 0x004fc80007ffe013 */
[----:B---3--:R-:W-:-:S04]  /*2c10*/  IADD3 R4, PT, PT, R7, R6, R4 ;  /* 0x0000000607047210 */ /* 0x008fc80007ffe004 */
[----:B----4-:R-:W-:-:S04]  /*2c20*/  IADD3 R4, PT, PT, R9, R8, R4 ;  /* 0x0000000809047210 */ /* 0x010fc80007ffe004 */
[----:B-----5:R-:W-:Y:S01]  /*2c30*/  IADD3 R4, PT, PT, R11, R10, R4 ;  /* 0x0000000a0b047210 */ /* 0x020fe20007ffe004 */
[----:B------:R-:W-:-:S03]  /*2c40*/  IMAD.MOV.U32 R11, RZ, RZ, 0x1000 ;  /* 0x00001000ff0b7424 */ /* 0x000fc600078e00ff */
[----:B------:R-:W-:-:S04]  /*2c50*/  IADD3 R4, PT, PT, R13, R12, R4 ;  /* 0x0000000c0d047210 */ /* 0x000fc80007ffe004 */
[----:B------:R-:W-:-:S04]  /*2c60*/  IADD3 R4, PT, PT, R15, R14, R4 ;  /* 0x0000000e0f047210 */ /* 0x000fc80007ffe004 */
[----:B------:R-:W-:-:S05]  /*2c70*/  IADD3 R17, PT, PT, R17, R16, R4 ;  /* 0x0000001011117210 */ /* 0x000fca0007ffe004 */
[----:B------:R-:W-:Y:S01]  /*2c80*/  IMAD.IADD R8, R18, 0x1, R17 ;  /* 0x0000000112087824 */ /* 0x000fe200078e0211 */
[----:B------:R-:W-:Y:S06]  /*2c90*/  @!P0 BRA `(.L_x_44) ;  /* 0x00000000008c8947 */ /* 0x000fec0003800000 */
[----:B------:R-:W0:Y:S01]  /*2ca0*/  LDC R7, c[0x0][0x390] ;  /* 0x0000e400ff077b82 */ /* 0x000e220000000800 */
[----:B------:R-:W-:Y:S02]  /*2cb0*/  VIADD R6, R20, 0xfffff000 ;  /* 0xfffff00014067836 */ /* 0x000fe40000000000 */
[----:B------:R-:W-:-:S07]  /*2cc0*/  IMAD.MOV.U32 R11, RZ, RZ, 0x1000 ;  /* 0x00001000ff0b7424 */ /* 0x000fce00078e00ff */
.L_x_46:
[----:B------:R-:W-:-:S05]  /*2cd0*/  IMAD.WIDE R4, R11, 0x4, R2 ;  /* 0x000000040b047825 */ /* 0x000fca00078e0202 */
        /* <DEDUP_REMOVED lines=16> */
[----:B--2---:R-:W-:-:S04]  /*2de0*/  IADD3 R18, PT, PT, R18, R19, R8 ;  /* 0x0000001312127210 */ /* 0x004fc80007ffe008 */
[----:B---3--:R-:W-:Y:S01]  /*2df0*/  IADD3 R18, PT, PT, R21, R20, R18 ;  /* 0x0000001415127210 */ /* 0x008fe20007ffe012 */
[----:B0-----:R-:W-:-:S04]  /*2e00*/  IMAD.MOV.U32 R20, RZ, RZ, R7 ;  /* 0x000000ffff147224 */ /* 0x001fc800078e0007 */
[----:B------:R-:W-:Y:S01]  /*2e10*/  IMAD.IADD R8, R20, 0x1, -R11 ;  /* 0x0000000114087824 */ /* 0x000fe200078e0a0b */
[----:B----4-:R-:W-:-:S04]  /*2e20*/  IADD3 R18, PT, PT, R23, R22, R18 ;  /* 0x0000001617127210 */ /* 0x010fc80007ffe012 */
[----:B------:R-:W-:Y:S02]  /*2e30*/  ISETP.GE.AND P0, PT, R8, 0x1000, PT ;  /* 0x000010000800780c */ /* 0x000fe40003f06270 */
[----:B-----5:R-:W-:-:S04]  /*2e40*/  IADD3 R18, PT, PT, R25, R24, R18 ;  /* 0x0000001819127210 */ /* 0x020fc80007ffe012 */
[----:B------:R-:W-:-:S04]  /*2e50*/  IADD3 R14, PT, PT, R14, R17, R18 ;  /* 0x000000110e0e7210 */ /* 0x000fc80007ffe012 */
[----:B------:R-:W-:-:S04]  /*2e60*/  IADD3 R12, PT, PT, R15, R12, R14 ;  /* 0x0000000c0f0c7210 */ /* 0x000fc80007ffe00e */
[----:B------:R-:W-:-:S04]  /*2e70*/  IADD3 R10, PT, PT, R10, R13, R12 ;  /* 0x0000000d0a0a7210 */ /* 0x000fc80007ffe00c */
[----:B------:R-:W-:Y:S01]  /*2e80*/  IADD3 R8, PT, PT, R16, R9, R10 ;  /* 0x0000000910087210 */ /* 0x000fe20007ffe00a */
[----:B------:R-:W-:Y:S06]  /*2e90*/  @!P0 BRA `(.L_x_45) ;  /* 0x0000000400fc8947 */ /* 0x000fec0003800000 */
[----:B------:R-:W-:-:S05]  /*2ea0*/  VIADD R11, R11, 0x1000 ;  /* 0x000010000b0b7836 */ /* 0x000fca0000000000 */
[----:B------:R-:W-:-:S13]  /*2eb0*/  ISETP.GT.AND P0, PT, R11, R6, PT ;  /* 0x000000060b00720c */ /* 0x000fda0003f04270 */
[----:B------:R-:W-:Y:S05]  /*2ec0*/  @!P0 BRA `(.L_x_46) ;  /* 0xfffffffc00808947 */ /* 0x000fea000383ffff */
.L_x_44:
        /* <DEDUP_REMOVED lines=20> */
.L_x_50:
        /* <DEDUP_REMOVED lines=8> */
.L_x_49:
[----:B------:R-:W-:Y:S05]  /*3090*/  BSYNC.RECONVERGENT B2 ;  /* 0x0000000000027941 */ /* 0x000fea0003800200 */
.L_x_48:
        /* <DEDUP_REMOVED lines=16> */
.L_x_53:
        /* <DEDUP_REMOVED lines=20> */
[----:B------:R-:W5:Y:S04]  /*32e0*/  LDG.E.CONSTANT R22, desc[UR6][R2.64+0x2400] ;  /* 0x0024000602167981 */ /* 0x000f68000c1e9900 */
[----:B------:R0:W5:Y:S04]  /*32f0*/  LDG.E.CONSTANT R5, desc[UR6][R4.64] ;  /* 0x0000000604057981 */ /* 0x000168000c1e9900 */
        /* <DEDUP_REMOVED lines=17> */
.L_x_52:
[----:B------:R-:W-:Y:S05]  /*3410*/  BSYNC.RECONVERGENT B2 ;  /* 0x0000000000027941 */ /* 0x000fea0003800200 */
.L_x_51:
        /* <DEDUP_REMOVED lines=10> */
[----:B------:R-:W5:Y:S01]  /*34c0*/  LDG.E.CONSTANT R16, desc[UR6][R2.64+0x1400] ;  /* 0x0014000602107981 */ /* 0x000f62000c1e9900 */
[----:B0-----:R-:W-:-:S04]  /*34d0*/  IMAD.WIDE.U32 R4, R11, 0x4, R6 ;  /* 0x000000040b047825 */ /* 0x001fc800078e0006 */
[----:B------:R-:W-:Y:S02]  /*34e0*/  IMAD.WIDE.U32 R6, R13, 0x4, R6 ;  /* 0x000000040d067825 */ /* 0x000fe400078e0006 */
[----:B------:R0:W2:Y:S04]  /*34f0*/  LDG.E.CONSTANT R5, desc[UR6][R4.64] ;  /* 0x0000000604057981 */ /* 0x0000a8000c1e9900 */
[----:B------:R1:W3:Y:S04]  /*3500*/  LDG.E.CONSTANT R13, desc[UR6][R2.64] ;  /* 0x00000006020d7981 */ /* 0x0002e8000c1e9900 */
[----:B------:R-:W4:Y:S01]  /*3510*/  LDG.E.CONSTANT R7, desc[UR6][R6.64] ;  /* 0x0000000606077981 */ /* 0x000f22000c1e9900 */
[----:B0-----:R-:W-:Y:S01]  /*3520*/  IADD3 R4, P1, PT, R2, 0x2000, RZ ;  /* 0x0000200002047810 */ /* 0x001fe20007f3e0ff */
[----:B------:R-:W-:Y:S01]  /*3530*/  VIADD R10, R10, 0x800 ;  /* 0x000008000a0a7836 */ /* 0x000fe20000000000 */
[----:B------:R-:W-:Y:S01]  /*3540*/  PLOP3.LUT P0, PT, PT, PT, PT, 0x8, 0x80 ;  /* 0x000000000080781c */ /* 0x000fe20003f0e170 */
[----:B------:R-:W-:-:S02]  /*3550*/  VIADD R11, R11, 0x800 ;  /* 0x000008000b0b7836 */ /* 0x000fc40000000000 */
[----:B-1----:R-:W-:Y:S01]  /*3560*/  IMAD.MOV.U32 R2, RZ, RZ, R4 ;  /* 0x000000ffff027224 */ /* 0x002fe200078e0004 */
[----:B--2---:R-:W-:-:S04]  /*3570*/  IADD3 R12, PT, PT, R12, R5, R8 ;  /* 0x000000050c0c7210 */ /* 0x004fc80007ffe008 */
[----:B---3--:R-:W-:Y:S01]  /*3580*/  IADD3 R12, PT, PT, R14, R13, R12 ;  /* 0x0000000d0e0c7210 */ /* 0x008fe20007ffe00c */
[----:B------:R-:W-:-:S03]  /*3590*/  IMAD.X R5, RZ, RZ, R3, P1 ;  /* 0x000000ffff057224 */ /* 0x000fc600008e0603 */
[----:B----4-:R-:W-:Y:S01]  /*35a0*/  IADD3 R12, PT, PT, R15, R7, R12 ;  /* 0x000000070f0c7210 */ /* 0x010fe20007ffe00c */
[----:B------:R-:W-:-:S03]  /*35b0*/  IMAD.MOV.U32 R3, RZ, RZ, R5 ;  /* 0x000000ffff037224 */ /* 0x000fc600078e0005 */
[----:B-----5:R-:W-:-:S07]  /*35c0*/  IADD3 R8, PT, PT, R16, R17, R12 ;  /* 0x0000001110087210 */ /* 0x020fce0007ffe00c */
.L_x_55:
[----:B------:R-:W-:Y:S05]  /*35d0*/  BSYNC.RECONVERGENT B2 ;  /* 0x0000000000027941 */ /* 0x000fea0003800200 */
.L_x_54:
        /* <DEDUP_REMOVED lines=10> */
.L_x_47:
[----:B------:R-:W-:Y:S05]  /*3680*/  BSYNC.RECONVERGENT B1 ;  /* 0x0000000000017941 */ /* 0x000fea0003800200 */
.L_x_45:
[----:B------:R-:W0:Y:S01]  /*3690*/  S2R R9, SR_LANEID ;  /* 0x0000000000097919 */ /* 0x000e220000000000 */
[----:B------:R-:W1:Y:S01]  /*36a0*/  SHFL.DOWN PT, R2, R8, 0x1, 0x1f ;  /* 0x08201f0008027f89 */ /* 0x000e6200000e0000 */
[C---:B0-----:R-:W-:Y:S02]  /*36b0*/  ISETP.GT.AND P0, PT, R9.reuse, 0x1e, PT ;  /* 0x0000001e0900780c */ /* 0x041fe40003f04270 */
[C---:B------:R-:W-:Y:S02]  /*36c0*/  ISETP.NE.AND P1, PT, R9.reuse, RZ, PT ;  /* 0x000000ff0900720c */ /* 0x040fe40003f25270 */
        /* <DEDUP_REMOVED lines=37> */
[----:B0-----:R-:W-:-:S07]  /*3920*/  IMAD.IADD R3, R0, 0x1, R9 ;  /* 0x0000000100037824 */ /* 0x001fce00078e0209 */
.L_x_17:
[----:B------:R-:W-:Y:S05]  /*3930*/  BSYNC.RECONVERGENT B0 ;  /* 0x0000000000007941 */ /* 0x000fea0003800200 */
.L_x_1:
[----:B------:R-:W-:Y:S05]  /*3940*/  @P0 EXIT ;  /* 0x000000000000094d */ /* 0x000fea0003800000 */
[----:B-1----:R-:W1:Y:S01]  /*3950*/  LDC.64 R4, c[0x0][0x388] ;  /* 0x0000e200ff047b82 */ /* 0x002e620000000a00 */
[----:B------:R-:W0:Y:S02]  /*3960*/  LDCU UR4, c[0x0][0x398] ;  /* 0x00007300ff0477ac */ /* 0x000e240008000800 */
[----:B0-234-:R-:W-:-:S05]  /*3970*/  VIADD R3, R3, UR4 ;  /* 0x0000000403037c36 */ /* 0x01dfca0008000000 */
[----:B-1----:R-:W-:Y:S01]  /*3980*/  STG.E desc[UR6][R4.64], R3 ;  /* 0x0000000304007986 */ /* 0x002fe2000c101906 */
[----:B------:R-:W-:Y:S05]  /*3990*/  EXIT ;  /* 0x000000000000794d */ /* 0x000fea0003800000 */
.L_x_56:
[----:B------:R-:W-:-:S00]  /*39a0*/  BRA `(.L_x_56) ;  /* 0xfffffffc00fc7947 */ /* 0x000fc0000383ffff */
[----:B------:R-:W-:-:S00]  /*39b0*/  NOP ;  /* 0x0000000000007918 */ /* 0x000fc00000000000 */
        /* <DEDUP_REMOVED lines=12> */
.L_x_758:


//--------------------- .text._ZN3cub18CUB_300001_SM_10006detail6reduce18DeviceReduceKernelINS2_10policy_hubIiyN4cuda3std3__44plusIiEEE10Policy1000EN6thrust24THRUST_300001_SM_1000_NS6detail15normal_iteratorINSD_10device_ptrIiEEEEyS9_iNS7_10__identityEEEvT0_PT3_T1_NS0_13GridEvenShareISN_EET2_T4_ --------------------------
	.section	.text._ZN3cub18CUB_300001_SM_10006detail6reduce18DeviceReduceKernelINS2_10policy_hubIiyN4cuda3std3__44plusIiEEE10Policy1000EN6thrust24THRUST_300001_SM_1000_NS6detail15normal_iteratorINSD_10device_ptrIiEEEEyS9_iNS7_10__identityEEEvT0_PT3_T1_NS0_13GridEvenShareISN_EET2_T4_,"ax",@progbits
	.align	128
        .global         _ZN3cub18CUB_300001_SM_10006detail6reduce18DeviceReduceKernelINS2_10policy_hubIiyN4cuda3std3__44plusIiEEE10Policy1000EN6thrust24THRUST_300001_SM_1000_NS6detail15normal_iteratorINSD_10device_ptrIiEEEEyS9_iNS7_10__identityEEEvT0_PT3_T1_NS0_13GridEvenShareISN_EET2_T4_
        .type           _ZN3cub18CUB_300001_SM_10006detail6reduce18DeviceReduceKernelINS2_10policy_hubIiyN4cuda3std3__44plusIiEEE10Policy1000EN6thrust24THRUST_300001_SM_1000_NS6detail15normal_iteratorINSD_10device_ptrIiEEEEyS9_iNS7_10__identityEEEvT0_PT3_T1_NS0_13GridEvenShareISN_EET2_T4_,@function
        .size           _ZN3cub18CUB_300001_SM_10006detail6reduce18DeviceReduceKernelINS2_10policy_hubIiyN4cuda3std3__44plusIiEEE10Policy1000EN6thrust24THRUST_300001_SM_1000_NS6detail15normal_iteratorINSD_10device_ptrIiEEEEyS9_iNS7_10__identityEEEvT0_PT3_T1_NS0_13GridEvenShareISN_EET2_T4_,(.L_x_759 - _ZN3cub18CUB_300001_SM_10006detail6reduce18DeviceReduceKernelINS2_10policy_hubIiyN4cuda3std3__44plusIiEEE10Policy1000EN6thrust24THRUST_300001_SM_1000_NS6detail15normal_iteratorINSD_10device_ptrIiEEEEyS9_iNS7_10__identityEEEvT0_PT3_T1_NS0_13GridEvenShareISN_EET2_T4_)
        .other          _ZN3cub18CUB_300001_SM_10006detail6reduce18DeviceReduceKernelINS2_10policy_hubIiyN4cuda3std3__44plusIiEEE10Policy1000EN6thrust24THRUST_300001_SM_1000_NS6detail15normal_iteratorINSD_10device_ptrIiEEEEyS9_iNS7_10__identityEEEvT0_PT3_T1_NS0_13GridEvenShareISN_EET2_T4_,@"STO_CUDA_ENTRY STV_DEFAULT"
_ZN3cub18CUB_300001_SM_10006detail6reduce18DeviceReduceKernelINS2_10policy_hubIiyN4cuda3std3__44plusIiEEE10Policy1000EN6thrust24THRUST_300001_SM_1000_NS6detail15normal_iteratorINSD_10device_ptrIiEEEEyS9_iNS7_10__identityEEEvT0_PT3_T1_NS0_13GridEvenShareISN_EET2_T4_:
.text._ZN3cub18CUB_300001_SM_10006detail6reduce18DeviceReduceKernelINS2_10policy_hubIiyN4cuda3std3__44plusIiEEE10Policy1000EN6thrust24THRUST_300001_SM_1000_NS6detail15normal_iteratorINSD_10device_ptrIiEEEEyS9_iNS7_10__identityEEEvT0_PT3_T1_NS0_13GridEvenShareISN_EET2_T4_:
[----:B------:R-:W-:Y:S08]  /*0000*/  LDC R1, c[0x0][0x37c] ;  /* 0x0000df00ff017b82 */ /* 0x000ff00000000800 */
[----:B------:R-:W0:Y:S01]  /*0010*/  S2UR UR16, SR_CTAID.X ;  /* 0x00000000001079c3 */ /* 0x000e220000002500 */
[----:B------:R-:W1:Y:S01]  /*0020*/  LDCU.64 UR8, c[0x0][0x3b8] ;  /* 0x00007700ff0877ac */ /* 0x000e620008000a00 */
[----:B------:R-:W-:Y:S01]  /*0030*/  BSSY.RECONVERGENT B0, `(.L_x_57) ;  /* 0x0000201000007945 */ /* 0x000fe20003800200 */
[----:B------:R-:W2:Y:S01]  /*0040*/  LDCU UR5, c[0x0][0x3c0] ;  /* 0x00007800ff0577ac */ /* 0x000ea20008000800 */
[----:B------:R-:W3:Y:S01]  /*0050*/  LDCU.64 UR14, c[0x0][0x358] ;  /* 0x00006b00ff0e77ac */ /* 0x000ee20008000a00 */
[----:B-1----:R-:W-:-:S02]  /*0060*/  IMAD.U32 R2, RZ, RZ, UR8 ;  /* 0x00000008ff027e24 */ /* 0x002fc4000f8e00ff */
[----:B------:R-:W-:Y:S01]  /*0070*/  IMAD.U32 R3, RZ, RZ, UR9 ;  /* 0x00000009ff037e24 */ /* 0x000fe2000f8e00ff */
[----:B--2---:R-:W-:Y:S02]  /*0080*/  USHF.L.U32 UR5, UR5, 0xc, URZ ;  /* 0x0000000c05057899 */ /* 0x004fe400080006ff */
[----:B0-----:R-:W-:Y:S02]  /*0090*/  USHF.L.U32 UR7, UR16, 0xc, URZ ;  /* 0x0000000c10077899 */ /* 0x001fe400080006ff */
[----:B------:R-:W-:-:S04]  /*00a0*/  USHF.R.S32.HI UR4, URZ, 0x1f, UR5 ;  /* 0x0000001fff047899 */ /* 0x000fc80008011405 */
[----:B------:R-:W-:-:S04]  /*00b0*/  IADD3 R23, P1, PT, R2, -UR7, RZ ;  /* 0x8000000702177c10 */ /* 0x000fc8000ff3e0ff */
[----:B------:R-:W-:Y:S02]  /*00c0*/  ISETP.GT.U32.AND P0, PT, R23, 0xfff, PT ;  /* 0x00000fff1700780c */ /* 0x000fe40003f04070 */
[----:B------:R-:W-:-:S04]  /*00d0*/  IADD3.X R22, PT, PT, R3, -0x1, RZ, P1, !PT ;  /* 0xffffffff03167810 */ /* 0x000fc80000ffe4ff */
[----:B------:R-:W-:-:S13]  /*00e0*/  ISETP.GT.U32.AND.EX P0, PT, R22, RZ, PT, P0 ;  /* 0x000000ff1600720c */ /* 0x000fda0003f04100 */
[----:B---3--:R-:W-:Y:S05]  /*00f0*/  @P0 BRA `(.L_x_58) ;  /* 0x0000000c00ac0947 */ /* 0x008fea0003800000 */
[----:B------:R-:W0:Y:S01]  /*0100*/  S2R R3, SR_TID.X ;  /* 0x0000000000037919 */ /* 0x000e220000002100 */
[----:B------:R-:W-:Y:S01]  /*0110*/  VIADD R0, R2, -UR7 ;  /* 0x8000000702007c36 */ /* 0x000fe20008000000 */
[----:B------:R-:W-:Y:S01]  /*0120*/  BSSY.RECONVERGENT B1, `(.L_x_59) ;  /* 0x000000a000017945 */ /* 0x000fe20003800200 */
[----:B------:R-:W-:-:S03]  /*0130*/  IMAD.MOV.U32 R4, RZ, RZ, RZ ;  /* 0x000000ffff047224 */ /* 0x000fc600078e00ff */
[----:B0-----:R-:W-:Y:S01]  /*0140*/  ISETP.GE.AND P0, PT, R3, R0, PT ;  /* 0x000000000300720c */ /* 0x001fe20003f06270 */
[----:B------:R-:W-:-:S12]  /*0150*/  IMAD.MOV.U32 R5, RZ, RZ, R3 ;  /* 0x000000ffff057224 */ /* 0x000fd800078e0003 */
[----:B------:R-:W-:Y:S05]  /*0160*/  @P0 BRA `(.L_x_60) ;  /* 0x0000000000140947 */ /* 0x000fea0003800000 */
[----:B------:R-:W0:Y:S01]  /*0170*/  LDC.64 R6, c[0x0][0x380] ;  /* 0x0000e000ff067b82 */ /* 0x000e220000000a00 */
[----:B------:R-:W-:-:S04]  /*0180*/  VIADD R5, R3, UR7 ;  /* 0x0000000703057c36 */ /* 0x000fc80008000000 */
[----:B0-----:R-:W-:-:S05]  /*0190*/  IMAD.WIDE.U32 R6, R5, 0x4, R6 ;  /* 0x0000000405067825 */ /* 0x001fca00078e0006 */
[----:B------:R0:W5:Y:S01]  /*01a0*/  LDG.E R4, desc[UR14][R6.64] ;  /* 0x0000000e06047981 */ /* 0x000162000c1e1900 */
[----:B------:R-:W-:-:S07]  /*01b0*/  VIADD R5, R3, 0x100 ;  /* 0x0000010003057836 */ /* 0x000fce0000000000 */
.L_x_60:
[----:B------:R-:W-:Y:S05]  /*01c0*/  BSYNC.RECONVERGENT B1 ;  /* 0x0000000000017941 */ /* 0x000fea0003800200 */
.L_x_59:
[----:B------:R-:W-:Y:S01]  /*01d0*/  ISETP.GE.AND P0, PT, R5, R0, PT ;  /* 0x000000000500720c */ /* 0x000fe20003f06270 */
[----:B------:R-:W-:-:S12]  /*01e0*/  BSSY.RECONVERGENT B1, `(.L_x_61) ;  /* 0x000006c000017945 */ /* 0x000fd80003800200 */
[----:B------:R-:W-:Y:S05]  /*01f0*/  @P0 BRA `(.L_x_62) ;  /* 0x0000000400a80947 */ /* 0x000fea0003800000 */
[----:B0-----:R-:W-:Y:S01]  /*0200*/  LOP3.LUT R7, RZ, R5, RZ, 0x33, !PT ;  /* 0x00000005ff077212 */ /* 0x001fe200078e33ff */
[----:B------:R-:W-:Y:S03]  /*0210*/  BSSY.RECONVERGENT B2, `(.L_x_63) ;  /* 0x0000030000027945 */ /* 0x000fe60003800200 */
[----:B------:R-:W-:-:S04]  /*0220*/  IADD3 R7, PT, PT, R2, -UR7, R7 ;  /* 0x8000000702077c10 */ /* 0x000fc8000fffe007 */
[C---:B------:R-:W-:Y:S02]  /*0230*/  ISETP.GE.U32.AND P1, PT, R7.reuse, 0xf00, PT ;  /* 0x00000f000700780c */ /* 0x040fe40003f26070 */
[----:B------:R-:W-:-:S04]  /*0240*/  LEA.HI R2, R7, 0x1, RZ, 0x18 ;  /* 0x0000000107027811 */ /* 0x000fc800078fc0ff */
[----:B------:R-:W-:-:S04]  /*0250*/  LOP3.LUT R21, R2, 0xf, RZ, 0xc0, !PT ;  /* 0x0000000f02157812 */ /* 0x000fc800078ec0ff */
[----:B------:R-:W-:-:S03]  /*0260*/  ISETP.NE.AND P0, PT, R21, RZ, PT ;  /* 0x000000ff1500720c */ /* 0x000fc60003f05270 */
[----:B------:R-:W-:Y:S10]  /*0270*/  @!P1 BRA `(.L_x_64) ;  /* 0x0000000000a49947 */ /* 0x000ff40003800000 */
[----:B------:R-:W0:Y:S01]  /*0280*/  LDCU.64 UR8, c[0x0][0x380] ;  /* 0x00007000ff0877ac */ /* 0x000e220008000a00 */
[----:B------:R-:W-:Y:S01]  /*0290*/  IMAD.WIDE.U32 R6, R5, 0x4, RZ ;  /* 0x0000000405067825 */ /* 0x000fe200078e00ff */
[----:B------:R-:W-:Y:S01]  /*02a0*/  LOP3.LUT R8, R2, 0x1fffff0, RZ, 0xc0, !PT ;  /* 0x01fffff002087812 */ /* 0x000fe200078ec0ff */
[----:B------:R-:W-:-:S04]  /*02b0*/  UIMAD.WIDE.U32 UR4, UR16, 0x4000, URZ ;  /* 0x00004000100478a5 */ /* 0x000fc8000f8e00ff */
[----:B------:R-:W-:Y:S02]  /*02c0*/  IMAD.MOV R8, RZ, RZ, -R8 ;  /* 0x000000ffff087224 */ /* 0x000fe400078e0a08 */
[----:B------:R-:W-:Y:S02]  /*02d0*/  LOP3.LUT R14, R6, UR4, RZ, 0xfc, !PT ;  /* 0x00000004060e7c12 */ /* 0x000fe4000f8efcff */
[----:B------:R-:W-:Y:S02]  /*02e0*/  LOP3.LUT R7, R7, UR5, RZ, 0xfc, !PT ;  /* 0x0000000507077c12 */ /* 0x000fe4000f8efcff */
[----:B0-----:R-:W-:-:S04]  /*02f0*/  IADD3 R14, P1, PT, R14, UR8, RZ ;  /* 0x000000080e0e7c10 */ /* 0x001fc8000ff3e0ff */
[----:B------:R-:W-:-:S04]  /*0300*/  IADD3 R14, P2, PT, R14, 0x2000, RZ ;  /* 0x000020000e0e7810 */ /* 0x000fc80007f5e0ff */
[----:B------:R-:W-:-:S09]  /*0310*/  IADD3.X R7, PT, PT, RZ, UR9, R7, P2, P1 ;  /* 0x00000009ff077c10 */ /* 0x000fd200097e2407 */
.L_x_65:
[----:B------:R-:W-:-:S05]  /*0320*/  IMAD.MOV.U32 R6, RZ, RZ, R14 ;  /* 0x000000ffff067224 */ /* 0x000fca00078e000e */
[----:B------:R-:W2:Y:S04]  /*0330*/  LDG.E R15, desc[UR14][R6.64+-0x2000] ;  /* 0xffe0000e060f7981 */ /* 0x000ea8000c1e1900 */
[----:B------:R-:W2:Y:S04]  /*0340*/  LDG.E R16, desc[UR14][R6.64+-0x1c00] ;  /* 0xffe4000e06107981 */ /* 0x000ea8000c1e1900 */
[----:B------:R-:W3:Y:S04]  /*0350*/  LDG.E R18, desc[UR14][R6.64+-0x1800] ;  /* 0xffe8000e06127981 */ /* 0x000ee8000c1e1900 */
[----:B------:R-:W3:Y:S04]  /*0360*/  LDG.E R17, desc[UR14][R6.64+-0x1400] ;  /* 0xffec000e06117981 */ /* 0x000ee8000c1e1900 */
[----:B------:R-:W4:Y:S04]  /*0370*/  LDG.E R20, desc[UR14][R6.64+-0x1000] ;  /* 0xfff0000e06147981 */ /* 0x000f28000c1e1900 */
        /* <DEDUP_REMOVED lines=10> */
[----:B------:R0:W4:Y:S01]  /*0420*/  LDG.E R10, desc[UR14][R6.64+0x1c00] ;  /* 0x001c000e060a7981 */ /* 0x000122000c1e1900 */
[----:B------:R-:W-:-:S02]  /*0430*/  VIADD R8, R8, 0x10 ;  /* 0x0000001008087836 */ /* 0x000fc40000000000 */
[----:B------:R-:W-:-:S03]  /*0440*/  VIADD R5, R5, 0x1000 ;  /* 0x0000100005057836 */ /* 0x000fc60000000000 */
[----:B------:R-:W-:Y:S02]  /*0450*/  ISETP.NE.AND P1, PT, R8, RZ, PT ;  /* 0x000000ff0800720c */ /* 0x000fe40003f25270 */
[----:B--2--5:R-:W-:-:S04]  /*0460*/  IADD3 R15, PT, PT, R16, R15, R4 ;  /* 0x0000000f100f7210 */ /* 0x024fc80007ffe004 */
[----:B---3--:R-:W-:-:S04]  /*0470*/  IADD3 R15, PT, PT, R17, R18, R15 ;  /* 0x00000012110f7210 */ /* 0x008fc80007ffe00f */
[----:B----4-:R-:W-:-:S04]  /*0480*/  IADD3 R15, PT, PT, R19, R20, R15 ;  /* 0x00000014130f7210 */ /* 0x010fc80007ffe00f */
[----:B------:R-:W-:-:S04]  /*0490*/  IADD3 R15, PT, PT, R23, R22, R15 ;  /* 0x00000016170f7210 */ /* 0x000fc80007ffe00f */
[----:B------:R-:W-:-:S04]  /*04a0*/  IADD3 R15, PT, PT, R25, R24, R15 ;  /* 0x00000018190f7210 */ /* 0x000fc80007ffe00f */
[----:B------:R-:W-:Y:S02]  /*04b0*/  IADD3 R13, PT, PT, R13, R14, R15 ;  /* 0x0000000e0d0d7210 */ /* 0x000fe40007ffe00f */
[----:B------:R-:W-:-:S05]  /*04c0*/  IADD3 R14, P2, PT, R6, 0x4000, RZ ;  /* 0x00004000060e7810 */ /* 0x000fca0007f5e0ff */
[----:B0-----:R-:W-:Y:S01]  /*04d0*/  IMAD.X R7, RZ, RZ, R7, P2 ;  /* 0x000000ffff077224 */ /* 0x001fe200010e0607 */
[----:B------:R-:W-:-:S04]  /*04e0*/  IADD3 R9, PT, PT, R12, R9, R13 ;  /* 0x000000090c097210 */ /* 0x000fc80007ffe00d */
[----:B------:R-:W-:Y:S01]  /*04f0*/  IADD3 R4, PT, PT, R10, R11, R9 ;  /* 0x0000000b0a047210 */ /* 0x000fe20007ffe009 */
[----:B------:R-:W-:Y:S06]  /*0500*/  @P1 BRA `(.L_x_65) ;  /* 0xfffffffc00841947 */ /* 0x000fec000383ffff */
.L_x_64:
[----:B------:R-:W-:Y:S05]  /*0510*/  BSYNC.RECONVERGENT B2 ;  /* 0x0000000000027941 */ /* 0x000fea0003800200 */
.L_x_63:
[----:B------:R-:W-:Y:S05]  /*0520*/  @!P0 BRA `(.L_x_62) ;  /* 0x0000000000dc8947 */ /* 0x000fea0003800000 */
[----:B------:R-:W-:Y:S01]  /*0530*/  ISETP.GE.U32.AND P0, PT, R21, 0x8, PT ;  /* 0x000000081500780c */ /* 0x000fe20003f06070 */
[----:B------:R-:W-:Y:S01]  /*0540*/  BSSY.RECONVERGENT B2, `(.L_x_66) ;  /* 0x0000016000027945 */ /* 0x000fe20003800200 */
[----:B------:R-:W-:-:S04]  /*0550*/  LOP3.LUT R16, R2, 0x7, RZ, 0xc0, !PT ;  /* 0x0000000702107812 */ /* 0x000fc800078ec0ff */
[----:B------:R-:W-:-:S07]  /*0560*/  ISETP.NE.AND P1, PT, R16, RZ, PT ;  /* 0x000000ff1000720c */ /* 0x000fce0003f25270 */
[----:B------:R-:W-:Y:S06]  /*0570*/  @!P0 BRA `(.L_x_67) ;  /* 0x0000000000488947 */ /* 0x000fec0003800000 */
[----:B------:R-:W0:Y:S01]  /*0580*/  LDCU.64 UR4, c[0x0][0x380] ;  /* 0x00007000ff0477ac */ /* 0x000e220008000a00 */
[----:B------:R-:W-:-:S04]  /*0590*/  IADD3 R7, P0, PT, R5, UR7, RZ ;  /* 0x0000000705077c10 */ /* 0x000fc8000ff1e0ff */
[----:B------:R-:W-:Y:S02]  /*05a0*/  LEA.HI.X.SX32 R8, R5, RZ, 0x1, P0 ;  /* 0x000000ff05087211 */ /* 0x000fe400000f0eff */
[----:B0-----:R-:W-:-:S04]  /*05b0*/  LEA R6, P0, R7, UR4, 0x2 ;  /* 0x0000000407067c11 */ /* 0x001fc8000f8010ff */
[----:B------:R-:W-:-:S05]  /*05c0*/  LEA.HI.X R7, R7, UR5, R8, 0x2, P0 ;  /* 0x0000000507077c11 */ /* 0x000fca00080f1408 */
[----:B------:R-:W2:Y:S04]  /*05d0*/  LDG.E R9, desc[UR14][R6.64] ;  /* 0x0000000e06097981 */ /* 0x000ea8000c1e1900 */
[----:B------:R-:W2:Y:S04]  /*05e0*/  LDG.E R8, desc[UR14][R6.64+0x400] ;  /* 0x0004000e06087981 */ /* 0x000ea8000c1e1900 */
[----:B------:R-:W3:Y:S04]  /*05f0*/  LDG.E R11, desc[UR14][R6.64+0x800] ;  /* 0x0008000e060b7981 */ /* 0x000ee8000c1e1900 */
[----:B------:R-:W3:Y:S04]  /*0600*/  LDG.E R10, desc[UR14][R6.64+0xc00] ;  /* 0x000c000e060a7981 */ /* 0x000ee8000c1e1900 */
[----:B------:R-:W4:Y:S04]  /*0610*/  LDG.E R13, desc[UR14][R6.64+0x1000] ;  /* 0x0010000e060d7981 */ /* 0x000f28000c1e1900 */
[----:B------:R-:W4:Y:S04]  /*0620*/  LDG.E R12, desc[UR14][R6.64+0x1400] ;  /* 0x0014000e060c7981 */ /* 0x000f28000c1e1900 */
[----:B------:R-:W4:Y:S04]  /*0630*/  LDG.E R15, desc[UR14][R6.64+0x1800] ;  /* 0x0018000e060f7981 */ /* 0x000f28000c1e1900 */
[----:B------:R-:W4:Y:S01]  /*0640*/  LDG.E R14, desc[UR14][R6.64+0x1c00] ;  /* 0x001c000e060e7981 */ /* 0x000f22000c1e1900 */
[----:B------:R-:W-:Y:S01]  /*0650*/  VIADD R5, R5, 0x800 ;  /* 0x0000080005057836 */ /* 0x000fe20000000000 */
[----:B--2--5:R-:W-:-:S04]  /*0660*/  IADD3 R8, PT, PT, R8, R9, R4 ;  /* 0x0000000908087210 */ /* 0x024fc80007ffe004 */
[----:B---3--:R-:W-:-:S04]  /*0670*/  IADD3 R8, PT, PT, R10, R11, R8 ;  /* 0x0000000b0a087210 */ /* 0x008fc80007ffe008 */
[----:B----4-:R-:W-:-:S04]  /*0680*/  IADD3 R8, PT, PT, R12, R13, R8 ;  /* 0x0000000d0c087210 */ /* 0x010fc80007ffe008 */
[----:B------:R-:W-:-:S07]  /*0690*/  IADD3 R4, PT, PT, R14, R15, R8 ;  /* 0x0000000f0e047210 */ /* 0x000fce0007ffe008 */
.L_x_67:
[----:B------:R-:W-:Y:S05]  /*06a0*/  BSYNC.RECONVERGENT B2 ;  /* 0x0000000000027941 */ /* 0x000fea0003800200 */
.L_x_66:
        /* <DEDUP_REMOVED lines=14> */
[----:B------:R-:W3:Y:S01]  /*0790*/  LDG.E R10, desc[UR14][R6.64+0xc00] ;  /* 0x000c000e060a7981 */ /* 0x000ee2000c1e1900 */
[----:B------:R-:W-:Y:S01]  /*07a0*/  VIADD R5, R5, 0x400 ;  /* 0x0000040005057836 */ /* 0x000fe20000000000 */
[----:B--2--5:R-:W-:-:S04]  /*07b0*/  IADD3 R4, PT, PT, R8, R9, R4 ;  /* 0x0000000908047210 */ /* 0x024fc80007ffe004 */
[----:B---3--:R-:W-:-:S07]  /*07c0*/  IADD3 R4, PT, PT, R10, R11, R4 ;  /* 0x0000000b0a047210 */ /* 0x008fce0007ffe004 */
.L_x_69:
[----:B------:R-:W-:Y:S05]  /*07d0*/  BSYNC.RECONVERGENT B2 ;  /* 0x0000000000027941 */ /* 0x000fea0003800200 */
.L_x_68:
[----:B------:R-:W-:Y:S05]  /*07e0*/  @!P1 BRA `(.L_x_62) ;  /* 0x00000000002c9947 */ /* 0x000fea0003800000 */
[----:B------:R-:W0:Y:S01]  /*07f0*/  LDC.64 R6, c[0x0][0x380] ;  /* 0x0000e000ff067b82 */ /* 0x000e220000000a00 */
[----:B------:R-:W-:Y:S02]  /*0800*/  IMAD.U32 R9, RZ, RZ, UR16 ;  /* 0x00000010ff097e24 */ /* 0x000fe4000f8e00ff */
[----:B------:R-:W-:Y:S02]  /*0810*/  IMAD.MOV R2, RZ, RZ, -R2 ;  /* 0x000000ffff027224 */ /* 0x000fe400078e0a02 */
[----:B0-----:R-:W-:-:S07]  /*0820*/  IMAD.WIDE.U32 R6, R9, 0x4000, R6 ;  /* 0x0000400009067825 */ /* 0x001fce00078e0006 */
.L_x_70:
[----:B------:R-:W-:-:S06]  /*0830*/  IMAD.WIDE R8, R5, 0x4, R6 ;  /* 0x0000000405087825 */ /* 0x000fcc00078e0206 */
[----:B------:R-:W2:Y:S01]  /*0840*/  LDG.E R9, desc[UR14][R8.64] ;  /* 0x0000000e08097981 */ /* 0x000ea2000c1e1900 */
[----:B------:R-:W-:Y:S02]  /*0850*/  VIADD R2, R2, 0x1 ;  /* 0x0000000102027836 */ /* 0x000fe40000000000 */
[----:B------:R-:W-:-:S03]  /*0860*/  VIADD R5, R5, 0x100 ;  /* 0x0000010005057836 */ /* 0x000fc60000000000 */
[----:B------:R-:W-:Y:S01]  /*0870*/  ISETP.NE.AND P0, PT, R2, RZ, PT ;  /* 0x000000ff0200720c */ /* 0x000fe20003f05270 */
[----:B--2--5:R-:W-:-:S12]  /*0880*/  IMAD.IADD R4, R9, 0x1, R4 ;  /* 0x0000000109047824 */ /* 0x024fd800078e0204 */
[----:B------:R-:W-:Y:S05]  /*0890*/  @P0 BRA `(.L_x_70) ;  /* 0xfffffffc00e40947 */ /* 0x000fea000383ffff */
.L_x_62:
[----:B------:R-:W-:Y:S05]  /*08a0*/  BSYNC.RECONVERGENT B1 ;  /* 0x0000000000017941 */ /* 0x000fea0003800200 */
.L_x_61:
[----:B------:R-:W-:-:S13]  /*08b0*/  ISETP.GE.AND P0, PT, R0, 0x100, PT ;  /* 0x000001000000780c */ /* 0x000fda0003f06270 */
[----:B------:R-:W-:Y:S05]  /*08c0*/  @!P0 BRA `(.L_x_71) ;  /* 0x0000000000ac8947 */ /* 0x000fea0003800000 */
[----:B------:R-:W1:Y:S01]  /*08d0*/  S2R R8, SR_LANEID ;  /* 0x0000000000087919 */ /* 0x000e620000000000 */
[----:B-----5:R-:W2:Y:S01]  /*08e0*/  SHFL.DOWN PT, R0, R4, 0x1, 0x1f ;  /* 0x08201f0004007f89 */ /* 0x020ea200000e0000 */
[C---:B-1----:R-:W-:Y:S02]  /*08f0*/  ISETP.GT.AND P0, PT, R8.reuse, 0x1e, PT ;  /* 0x0000001e0800780c */ /* 0x042fe40003f04270 */
[----:B------:R-:W-:Y:S02]  /*0900*/  ISETP.NE.AND P1, PT, R8, RZ, PT ;  /* 0x000000ff0800720c */ /* 0x000fe40003f25270 */
[----:B--2---:R-:W-:Y:S02]  /*0910*/  SEL R5, R0, RZ, !P0 ;  /* 0x000000ff00057207 */ /* 0x004fe40004000000 */
[----:B------:R-:W-:-:S03]  /*0920*/  ISETP.GT.AND P0, PT, R8, 0x1d, PT ;  /* 0x0000001d0800780c */ /* 0x000fc60003f04270 */
[----:B------:R-:W-:-:S05]  /*0930*/  IMAD.IADD R5, R5, 0x1, R4 ;  /* 0x0000000105057824 */ /* 0x000fca00078e0204 */
[----:B------:R-:W1:Y:S01]  /*0940*/  SHFL.DOWN PT, R0, R5, 0x2, 0x1f ;  /* 0x08401f0005007f89 */ /* 0x000e6200000e0000 */
[----:B0-----:R-:W0:Y:S01]  /*0950*/  @!P1 S2R R6, SR_CgaCtaId ;  /* 0x0000000000069919 */ /* 0x001e220000008800 */
[----:B-1----:R-:W-:Y:S02]  /*0960*/  SEL R0, R0, RZ, !P0 ;  /* 0x000000ff00007207 */ /* 0x002fe40004000000 */
[----:B------:R-:W-:-:S03]  /*0970*/  ISETP.GT.AND P0, PT, R8, 0x1b, PT ;  /* 0x0000001b0800780c */ /* 0x000fc60003f04270 */
[----:B------:R-:W-:Y:S01]  /*0980*/  IMAD.IADD R0, R5, 0x1, R0 ;  /* 0x0000000105007824 */ /* 0x000fe200078e0200 */
[----:B------:R-:W-:-:S04]  /*0990*/  @!P1 MOV R5, 0x400 ;  /* 0x0000040000059802 */ /* 0x000fc80000000f00 */
[----:B------:R-:W1:Y:S01]  /*09a0*/  SHFL.DOWN PT, R2, R0, 0x4, 0x1f ;  /* 0x08801f0000027f89 */ /* 0x000e6200000e0000 */
[----:B0-----:R-:W-:Y:S02]  /*09b0*/  @!P1 LEA R5, R6, R5, 0x18 ;  /* 0x0000000506059211 */ /* 0x001fe400078ec0ff */
[----:B-1----:R-:W-:Y:S02]  /*09c0*/  SEL R7, R2, RZ, !P0 ;  /* 0x000000ff02077207 */ /* 0x002fe40004000000 */
        /* <DEDUP_REMOVED lines=19> */
[----:B--2---:R-:W-:Y:S04]  /*0b00*/  LDS R0, [UR4+0xc] ;  /* 0x00000c04ff007984 */ /* 0x004fe80008000800 */
[----:B------:R-:W0:Y:S04]  /*0b10*/  LDS.128 R4, [UR4+0x10] ;  /* 0x00001004ff047984 */ /* 0x000e280008000c00 */
[----:B------:R-:W1:Y:S01]  /*0b20*/  LDS.64 R2, [UR4+0x20] ;  /* 0x00002004ff027984 */ /* 0x000e620008000a00 */
[----:B0-----:R-:W-:-:S04]  /*0b30*/  IADD3 R0, PT, PT, R4, R0, R9 ;  /* 0x0000000004007210 */ /* 0x001fc80007ffe009 */
[----:B------:R-:W-:-:S04]  /*0b40*/  IADD3 R0, PT, PT, R6, R0, R5 ;  /* 0x0000000006007210 */ /* 0x000fc80007ffe005 */
[----:B-1----:R-:W-:-:S05]  /*0b50*/  IADD3 R0, PT, PT, R2, R0, R7 ;  /* 0x0000000002007210 */ /* 0x002fca0007ffe007 */
[----:B------:R-:W-:Y:S01]  /*0b60*/  IMAD.IADD R9, R0, 0x1, R3 ;  /* 0x0000000100097824 */ /* 0x000fe200078e0203 */
[----:B------:R-:W-:Y:S06]  /*0b70*/  BRA `(.L_x_72) ;  /* 0x0000001400307947 */ /* 0x000fec0003800000 */
.L_x_71:
[----:B------:R-:W-:Y:S01]  /*0b80*/  LOP3.LUT R2, R3, 0x3e0, RZ, 0xc0, !PT ;  /* 0x000003e003027812 */ /* 0x000fe200078ec0ff */
[----:B------:R-:W1:Y:S03]  /*0b90*/  S2R R10, SR_LANEID ;  /* 0x00000000000a7919 */ /* 0x000e660000000000 */
[----:B0-----:R-:W-:Y:S01]  /*0ba0*/  LOP3.LUT R7, RZ, R2, RZ, 0x33, !PT ;  /* 0x00000002ff077212 */ /* 0x001fe200078e33ff */
[----:B------:R-:W-:-:S04]  /*0bb0*/  VIADD R5, R2, 0x20 ;  /* 0x0000002002057836 */ /* 0x000fc80000000000 */
[----:B------:R-:W-:Y:S01]  /*0bc0*/  IMAD.IADD R7, R0, 0x1, R7 ;  /* 0x0000000100077824 */ /* 0x000fe200078e0207 */
[----:B------:R-:W-:-:S04]  /*0bd0*/  ISETP.GT.AND P0, PT, R5, R0, PT ;  /* 0x000000000500720c */ /* 0x000fc80003f04270 */
[----:B------:R-:W-:-:S05]  /*0be0*/  SEL R7, R7, 0x1f, P0 ;  /* 0x0000001f07077807 */ /* 0x000fca0000000000 */
[----:B-----5:R-:W0:Y:S01]  /*0bf0*/  SHFL.DOWN PT, R2, R4, 0x1, R7 ;  /* 0x0820000004027989 */ /* 0x020e2200000e0007 */
[CC--:B-1----:R-:W-:Y:S01]  /*0c00*/  ISETP.GE.AND P0, PT, R10.reuse, R7.reuse, PT ;  /* 0x000000070a00720c */ /* 0x0c2fe20003f06270 */
[C---:B------:R-:W-:Y:S01]  /*0c10*/  VIADD R6, R10.reuse, 0x2 ;  /* 0x000000020a067836 */ /* 0x040fe20000000000 */
[C---:B------:R-:W-:Y:S01]  /*0c20*/  ISETP.NE.AND P1, PT, R10.reuse, RZ, PT ;  /* 0x000000ff0a00720c */ /* 0x040fe20003f25270 */
[----:B------:R-:W-:Y:S01]  /*0c30*/  VIADD R8, R10, 0x4 ;  /* 0x000000040a087836 */ /* 0x000fe20000000000 */
[----:B0-----:R-:W-:Y:S02]  /*0c40*/  SEL R5, R2, RZ, !P0 ;  /* 0x000000ff02057207 */ /* 0x001fe40004000000 */
        /* <DEDUP_REMOVED lines=35> */
[----:B------:R-:W0:Y:S04]  /*0e80*/  LDS.128 R4, [UR4+0x10] ;  /* 0x00001004ff047984 */ /* 0x000e280008000c00 */
[----:B------:R-:W2:Y:S04]  /*0e90*/  LDS R2, [UR4+0xc] ;  /* 0x00000c04ff027984 */ /* 0x000ea80008000800 */
[----:B------:R-:W3:Y:S01]  /*0ea0*/  LDS.64 R10, [UR4+0x20] ;  /* 0x00002004ff0a7984 */ /* 0x000ee20008000a00 */
[----:B0-----:R-:W-:Y:S02]  /*0eb0*/  SEL R4, R4, RZ, P2 ;  /* 0x000000ff04047207 */ /* 0x001fe40001000000 */
[----:B------:R-:W-:-:S02]  /*0ec0*/  ISETP.GT.AND P2, PT, R0, 0x60, PT ;  /* 0x000000600000780c */ /* 0x000fc40003f44270 */
[----:B--2---:R-:W-:Y:S02]  /*0ed0*/  SEL R2, R2, RZ, P1 ;  /* 0x000000ff02027207 */ /* 0x004fe40000800000 */
        /* <DEDUP_REMOVED lines=8> */
[----:B---3--:R-:W-:Y:S02]  /*0f60*/  SEL R10, R10, RZ, P2 ;  /* 0x000000ff0a0a7207 */ /* 0x008fe40001000000 */
[----:B------:R-:W-:Y:S02]  /*0f70*/  SEL R11, R11, RZ, P3 ;  /* 0x000000ff0b0b7207 */ /* 0x000fe40001800000 */
[----:B------:R-:W-:-:S05]  /*0f80*/  IADD3 R2, PT, PT, R10, R2, R7 ;  /* 0x000000020a027210 */ /* 0x000fca0007ffe007 */
[----:B-1----:R-:W-:Y:S01]  /*0f90*/  IMAD.IADD R9, R2, 0x1, R11 ;  /* 0x0000000102097824 */ /* 0x002fe200078e020b */
[----:B------:R-:W-:Y:S06]  /*0fa0*/  BRA `(.L_x_72) ;  /* 0x0000001000247947 */ /* 0x000fec0003800000 */
.L_x_58:
[----:B------:R-:W0:Y:S01]  /*0fb0*/  S2R R0, SR_TID.X ;  /* 0x0000000000007919 */ /* 0x000e220000002100 */
[----:B------:R-:W1:Y:S01]  /*0fc0*/  LDC.64 R4, c[0x0][0x380] ;  /* 0x0000e000ff047b82 */ /* 0x000e620000000a00 */
[----:B0-----:R-:W-:-:S04]  /*0fd0*/  VIADD R7, R0, UR7 ;  /* 0x0000000700077c36 */ /* 0x001fc80008000000 */
[----:B-1----:R-:W-:-:S05]  /*0fe0*/  IMAD.WIDE.U32 R4, R7, 0x4, R4 ;  /* 0x0000000407047825 */ /* 0x002fca00078e0004 */
[----:B------:R-:W2:Y:S04]  /*0ff0*/  LDG.E R6, desc[UR14][R4.64] ;  /* 0x0000000e04067981 */ /* 0x000ea8000c1e1900 */
[----:B------:R-:W2:Y:S04]  /*1000*/  LDG.E R7, desc[UR14][R4.64+0x400] ;  /* 0x0004000e04077981 */ /* 0x000ea8000c1e1900 */
[----:B------:R-:W2:Y:S04]  /*1010*/  LDG.E R8, desc[UR14][R4.64+0x800] ;  /* 0x0008000e04087981 */ /* 0x000ea8000c1e1900 */
[----:B------:R-:W3:Y:S04]  /*1020*/  LDG.E R9, desc[UR14][R4.64+0xc00] ;  /* 0x000c000e04097981 */ /* 0x000ee8000c1e1900 */
[----:B------:R-:W3:Y:S04]  /*1030*/  LDG.E R10, desc[UR14][R4.64+0x1000] ;  /* 0x0010000e040a7981 */ /* 0x000ee8000c1e1900 */
[----:B------:R-:W4:Y:S04]  /*1040*/  LDG.E R11, desc[UR14][R4.64+0x1400] ;  /* 0x0014000e040b7981 */ /* 0x000f28000c1e1900 */
[----:B------:R-:W4:Y:S04]  /*1050*/  LDG.E R12, desc[UR14][R4.64+0x1800] ;  /* 0x0018000e040c7981 */ /* 0x000f28000c1e1900 */
[----:B------:R-:W5:Y:S04]  /*1060*/  LDG.E R13, desc[UR14][R4.64+0x1c00] ;  /* 0x001c000e040d7981 */ /* 0x000f68000c1e1900 */
[----:B------:R-:W5:Y:S04]  /*1070*/  LDG.E R14, desc[UR14][R4.64+0x2000] ;  /* 0x0020000e040e7981 */ /* 0x000f68000c1e1900 */
[----:B------:R-:W5:Y:S04]  /*1080*/  LDG.E R15, desc[UR14][R4.64+0x2400] ;  /* 0x0024000e040f7981 */ /* 0x000f68000c1e1900 */
[----:B------:R-:W5:Y:S04]  /*1090*/  LDG.E R16, desc[UR14][R4.64+0x2800] ;  /* 0x0028000e04107981 */ /* 0x000f68000c1e1900 */
[----:B------:R-:W5:Y:S04]  /*10a0*/  LDG.E R17, desc[UR14][R4.64+0x2c00] ;  /* 0x002c000e04117981 */ /* 0x000f68000c1e1900 */
[----:B------:R-:W5:Y:S04]  /*10b0*/  LDG.E R18, desc[UR14][R4.64+0x3000] ;  /* 0x0030000e04127981 */ /* 0x000f68000c1e1900 */
[----:B------:R-:W5:Y:S04]  /*10c0*/  LDG.E R19, desc[UR14][R4.64+0x3400] ;  /* 0x0034000e04137981 */ /* 0x000f68000c1e1900 */
[----:B------:R-:W5:Y:S04]  /*10d0*/  LDG.E R20, desc[UR14][R4.64+0x3800] ;  /* 0x0038000e04147981 */ /* 0x000f68000c1e1900 */
[----:B------:R-:W5:Y:S01]  /*10e0*/  LDG.E R21, desc[UR14][R4.64+0x3c00] ;  /* 0x003c000e04157981 */ /* 0x000f62000c1e1900 */
[----:B------:R-:W-:-:S04]  /*10f0*/  ISETP.GE.U32.AND P0, PT, R23, UR5, PT ;  /* 0x0000000517007c0c */ /* 0x000fc8000bf06070 */
[----:B------:R-:W-:Y:S02]  /*1100*/  ISETP.GE.U32.AND.EX P0, PT, R22, UR4, PT, P0 ;  /* 0x0000000416007c0c */ /* 0x000fe4000bf06100 */
[----:B--2---:R-:W-:-:S04]  /*1110*/  IADD3 R6, PT, PT, R8, R7, R6 ;  /* 0x0000000708067210 */ /* 0x004fc80007ffe006 */
[----:B---3--:R-:W-:-:S04]  /*1120*/  IADD3 R6, PT, PT, R10, R9, R6 ;  /* 0x000000090a067210 */ /* 0x008fc80007ffe006 */
[----:B----4-:R-:W-:-:S04]  /*1130*/  IADD3 R6, PT, PT, R12, R11, R6 ;  /* 0x0000000b0c067210 */ /* 0x010fc80007ffe006 */
[----:B-----5:R-:W-:-:S04]  /*1140*/  IADD3 R6, PT, PT, R14, R13, R6 ;  /* 0x0000000d0e067210 */ /* 0x020fc80007ffe006 */
[----:B------:R-:W-:-:S04]  /*1150*/  IADD3 R6, PT, PT, R16, R15, R6 ;  /* 0x0000000f10067210 */ /* 0x000fc80007ffe006 */
[----:B------:R-:W-:-:S04]  /*1160*/  IADD3 R6, PT, PT, R18, R17, R6 ;  /* 0x0000001112067210 */ /* 0x000fc80007ffe006 */
[----:B------:R-:W-:-:S05]  /*1170*/  IADD3 R6, PT, PT, R20, R19, R6 ;  /* 0x0000001314067210 */ /* 0x000fca0007ffe006 */
[----:B------:R-:W-:Y:S01]  /*1180*/  IMAD.IADD R8, R21, 0x1, R6 ;  /* 0x0000000115087824 */ /* 0x000fe200078e0206 */
[----:B------:R-:W-:Y:S06]  /*1190*/  @!P0 BRA `(.L_x_73) ;  /* 0x0000000c00008947 */ /* 0x000fec0003800000 */
[----:B------:R-:W-:Y:S01]  /*11a0*/  UIADD3 UR8, UP0, UPT, UR5, UR7, URZ ;  /* 0x0000000705087290 */ /* 0x000fe2000ff1e0ff */
[----:B------:R-:W-:Y:S01]  /*11b0*/  IADD3 R20, P1, PT, R2, -0x1000, RZ ;  /* 0xfffff00002147810 */ /* 0x000fe20007f3e0ff */
[----:B------:R-:W0:Y:S01]  /*11c0*/  LDCU.64 UR12, c[0x0][0x380] ;  /* 0x00007000ff0c77ac */ /* 0x000e220008000a00 */
[----:B------:R-:W-:Y:S02]  /*11d0*/  LOP3.LUT R5, RZ, R0, RZ, 0x33, !PT ;  /* 0x00000000ff057212 */ /* 0x000fe400078e33ff */
[----:B------:R-:W-:Y:S01]  /*11e0*/  IADD3.X R9, PT, PT, R3, -0x1, RZ, P1, !PT ;  /* 0xffffffff03097810 */ /* 0x000fe20000ffe4ff */
[----:B------:R-:W-:Y:S01]  /*11f0*/  UIADD3.X UR9, UPT, UPT, URZ, UR4, URZ, UP0, !UPT ;  /* 0x00000004ff097290 */ /* 0x000fe200087fe4ff */
[----:B------:R-:W-:Y:S01]  /*1200*/  ISETP.LT.U32.AND P0, PT, R20, UR8, PT ;  /* 0x0000000814007c0c */ /* 0x000fe2000bf01070 */
[----:B------:R-:W-:Y:S01]  /*1210*/  UMOV UR6, UR5 ;  /* 0x0000000500067c82 */ /* 0x000fe20008000000 */
[----:B------:R-:W-:Y:S01]  /*1220*/  IADD3 R11, P2, PT, R0, UR8, RZ ;  /* 0x00000008000b7c10 */ /* 0x000fe2000ff5e0ff */
[----:B------:R-:W-:Y:S01]  /*1230*/  UMOV UR4, URZ ;  /* 0x000000ff00047c82 */ /* 0x000fe20008000000 */
[----:B------:R-:W-:Y:S01]  /*1240*/  IADD3 R5, PT, PT, R2, -UR5, R5 ;  /* 0x8000000502057c10 */ /* 0x000fe2000fffe005 */
[----:B------:R-:W-:Y:S01]  /*1250*/  IMAD.U32 R10, RZ, RZ, UR9 ;  /* 0x00000009ff0a7e24 */ /* 0x000fe2000f8e00ff */
[----:B------:R-:W-:Y:S01]  /*1260*/  UMOV UR10, UR8 ;  /* 0x00000008000a7c82 */ /* 0x000fe20008000000 */
[----:B------:R-:W-:-:S02]  /*1270*/  IMAD.X R4, RZ, RZ, UR9, P2 ;  /* 0x00000009ff047e24 */ /* 0x000fc400090e06ff */
[----:B------:R-:W-:Y:S01]  /*1280*/  VIADD R7, R5, -UR7 ;  /* 0x8000000705077c36 */ /* 0x000fe20008000000 */
[----:B------:R-:W-:Y:S01]  /*1290*/  ISETP.GT.U32.AND.EX P0, PT, R10, R9, PT, P0 ;  /* 0x000000090a00720c */ /* 0x000fe20003f04100 */
[----:B------:R-:W-:Y:S01]  /*12a0*/  UMOV UR7, UR9 ;  /* 0x0000000900077c82 */ /* 0x000fe20008000000 */
[----:B0-----:R-:W-:-:S04]  /*12b0*/  LEA R6, P1, R11, UR12, 0x2 ;  /* 0x0000000c0b067c11 */ /* 0x001fc8000f8210ff */
[----:B------:R-:W-:Y:S02]  /*12c0*/  IADD3 R6, P2, PT, R6, 0x2000, RZ ;  /* 0x0000200006067810 */ /* 0x000fe40007f5e0ff */
[----:B------:R-:W-:-:S05]  /*12d0*/  LEA.HI.X R11, R11, UR13, R4, 0x2, P1 ;  /* 0x0000000d0b0b7c11 */ /* 0x000fca00088f1404 */
[----:B------:R-:W-:Y:S01]  /*12e0*/  IMAD.X R11, RZ, RZ, R11, P2 ;  /* 0x000000ffff0b7224 */ /* 0x000fe200010e060b */
[----:B------:R-:W-:Y:S06]  /*12f0*/  @P0 BRA `(.L_x_74) ;  /* 0x0000000000d40947 */ /* 0x000fec0003800000 */
[----:B------:R-:W0:Y:S01]  /*1300*/  LDC.64 R2, c[0x0][0x3b8] ;  /* 0x0000ee00ff027b82 */ /* 0x000e220000000a00 */
[----:B------:R-:W1:Y:S01]  /*1310*/  LDCU.64 UR12, c[0x0][0x380] ;  /* 0x00007000ff0c77ac */ /* 0x000e620008000a00 */
[----:B------:R-:W-:Y:S01]  /*1320*/  NOP ;  /* 0x0000000000007918 */ /* 0x000fe20000000000 */
.L_x_75:
[----:B------:R-:W-:-:S05]  /*1330*/  IADD3 R5, P0, PT, R0, UR8, RZ ;  /* 0x0000000800057c10 */ /* 0x000fca000ff1e0ff */
[----:B------:R-:W-:Y:S01]  /*1340*/  IMAD.X R10, RZ, RZ, UR9, P0 ;  /* 0x00000009ff0a7e24 */ /* 0x000fe200080e06ff */
[----:B-1----:R-:W-:-:S04]  /*1350*/  LEA R4, P0, R5, UR12, 0x2 ;  /* 0x0000000c05047c11 */ /* 0x002fc8000f8010ff */
[----:B------:R-:W-:-:S05]  /*1360*/  LEA.HI.X R5, R5, UR13, R10, 0x2, P0 ;  /* 0x0000000d05057c11 */ /* 0x000fca00080f140a */
        /* <DEDUP_REMOVED lines=15> */
[----:B------:R1:W5:Y:S01]  /*1460*/  LDG.E R21, desc[UR14][R4.64+0x3c00] ;  /* 0x003c000e04157981 */ /* 0x000362000c1e1900 */
[----:B------:R-:W-:-:S02]  /*1470*/  USHF.R.S32.HI UR11, URZ, 0x1f, UR5 ;  /* 0x0000001fff0b7899 */ /* 0x000fc40008011405 */
[----:B------:R-:W-:-:S04]  /*1480*/  UIADD3 UR6, UP0, UPT, UR5, UR10, URZ ;  /* 0x0000000a05067290 */ /* 0x000fc8000ff1e0ff */
[----:B------:R-:W-:Y:S01]  /*1490*/  UIADD3.X UR7, UPT, UPT, UR11, UR7, URZ, UP0, !UPT ;  /* 0x000000070b077290 */ /* 0x000fe200087fe4ff */
[----:B--2---:R-:W-:Y:S02]  /*14a0*/  IADD3 R22, PT, PT, R22, R23, R8 ;  /* 0x0000001716167210 */ /* 0x004fe40007ffe008 */
[----:B0-----:R-:W-:-:S04]  /*14b0*/  IADD3 R8, P1, PT, R2, -UR8, RZ ;  /* 0x8000000802087c10 */ /* 0x001fc8000ff3e0ff */
[----:B------:R-:W-:Y:S02]  /*14c0*/  ISETP.GE.U32.AND P0, PT, R8, UR5, PT ;  /* 0x0000000508007c0c */ /* 0x000fe4000bf06070 */
[----:B---3--:R-:W-:Y:S02]  /*14d0*/  IADD3 R22, PT, PT, R25, R24, R22 ;  /* 0x0000001819167210 */ /* 0x008fe40007ffe016 */
[----:B-1----:R-:W-:-:S04]  /*14e0*/  IADD3.X R4, PT, PT, R3, ~UR9, RZ, P1, !PT ;  /* 0x8000000903047c10 */ /* 0x002fc80008ffe4ff */
[----:B------:R-:W-:Y:S02]  /*14f0*/  ISETP.GE.U32.AND.EX P0, PT, R4, UR11, PT, P0 ;  /* 0x0000000b04007c0c */ /* 0x000fe4000bf06100 */
[----:B----4-:R-:W-:-:S04]  /*1500*/  IADD3 R22, PT, PT, R27, R26, R22 ;  /* 0x0000001a1b167210 */ /* 0x010fc80007ffe016 */
[----:B-----5:R-:W-:-:S04]  /*1510*/  IADD3 R18, PT, PT, R19, R18, R22 ;  /* 0x0000001213127210 */ /* 0x020fc80007ffe016 */
[----:B------:R-:W-:-:S04]  /*1520*/  IADD3 R10, PT, PT, R10, R15, R18 ;  /* 0x0000000f0a0a7210 */ /* 0x000fc80007ffe012 */
[----:B------:R-:W-:-:S04]  /*1530*/  IADD3 R10, PT, PT, R16, R17, R10 ;  /* 0x00000011100a7210 */ /* 0x000fc80007ffe00a */
[----:B------:R-:W-:-:S04]  /*1540*/  IADD3 R10, PT, PT, R13, R14, R10 ;  /* 0x0000000e0d0a7210 */ /* 0x000fc80007ffe00a */
[----:B------:R-:W-:Y:S01]  /*1550*/  IADD3 R8, PT, PT, R21, R12, R10 ;  /* 0x0000000c15087210 */ /* 0x000fe20007ffe00a */
[----:B------:R-:W-:Y:S06]  /*1560*/  @!P0 BRA `(.L_x_73) ;  /* 0x00000008000c8947 */ /* 0x000fec0003800000 */
[----:B------:R-:W-:Y:S02]  /*1570*/  UIADD3 UR8, UP0, UPT, UR5, UR8, URZ ;  /* 0x0000000805087290 */ /* 0x000fe4000ff1e0ff */
[----:B------:R-:W-:Y:S01]  /*1580*/  IMAD.U32 R5, RZ, RZ, UR5 ;  /* 0x00000005ff057e24 */ /* 0x000fe2000f8e00ff */
[----:B------:R-:W-:Y:S01]  /*1590*/  UIADD3 UR4, UPT, UPT, UR4, 0x1, URZ ;  /* 0x0000000104047890 */ /* 0x000fe2000fffe0ff */
[----:B------:R-:W-:Y:S01]  /*15a0*/  IMAD.MOV.U32 R10, RZ, RZ, R6 ;  /* 0x000000ffff0a7224 */ /* 0x000fe200078e0006 */
[----:B------:R-:W-:Y:S01]  /*15b0*/  UIADD3.X UR9, UPT, UPT, UR11, UR9, URZ, UP0, !UPT ;  /* 0x000000090b097290 */ /* 0x000fe200087fe4ff */
[----:B------:R-:W-:Y:S01]  /*15c0*/  VIADD R7, R7, -UR5 ;  /* 0x8000000507077c36 */ /* 0x000fe20008000000 */
[----:B------:R-:W-:Y:S01]  /*15d0*/  ISETP.LT.U32.AND P0, PT, R20, UR8, PT ;  /* 0x0000000814007c0c */ /* 0x000fe2000bf01070 */
[----:B------:R-:W-:Y:S01]  /*15e0*/  IMAD.WIDE R10, R5, 0x4, R10 ;  /* 0x00000004050a7825 */ /* 0x000fe200078e020a */
[----:B------:R-:W-:-:S03]  /*15f0*/  UMOV UR10, UR6 ;  /* 0x00000006000a7c82 */ /* 0x000fc60008000000 */
[----:B------:R-:W-:Y:S02]  /*1600*/  IMAD.U32 R4, RZ, RZ, UR9 ;  /* 0x00000009ff047e24 */ /* 0x000fe4000f8e00ff */
[----:B------:R-:W-:-:S03]  /*1610*/  IMAD.MOV.U32 R6, RZ, RZ, R10 ;  /* 0x000000ffff067224 */ /* 0x000fc600078e000a */
[----:B------:R-:W-:-:S13]  /*1620*/  ISETP.GT.U32.AND.EX P0, PT, R4, R9, PT, P0 ;  /* 0x000000090400720c */ /* 0x000fda0003f04100 */
[----:B------:R-:W-:Y:S05]  /*1630*/  @!P0 BRA `(.L_x_75) ;  /* 0xfffffffc003c8947 */ /* 0x000fea000383ffff */
[----:B------:R-:W-:-:S05]  /*1640*/  UMOV UR6, UR5 ;  /* 0x0000000500067c82 */ /* 0x000fca0008000000 */
.L_x_74:
[C---:B------:R-:W-:Y:S01]  /*1650*/  VIADD R5, R2.reuse, -UR8 ;  /* 0x8000000802057c36 */ /* 0x040fe20008000000 */
[----:B------:R-:W-:Y:S01]  /*1660*/  ISETP.LE.U32.AND P1, PT, R2, UR8, PT ;  /* 0x0000000802007c0c */ /* 0x000fe2000bf23070 */
[----:B------:R-:W-:Y:S01]  /*1670*/  IMAD.U32 R4, RZ, RZ, UR9 ;  /* 0x00000009ff047e24 */ /* 0x000fe2000f8e00ff */
[----:B------:R-:W-:Y:S02]  /*1680*/  BSSY.RECONVERGENT B1, `(.L_x_73) ;  /* 0x0000071000017945 */ /* 0x000fe40003800200 */
[----:B------:R-:W-:-:S04]  /*1690*/  ISETP.GE.AND P0, PT, R0, R5, PT ;  /* 0x000000050000720c */ /* 0x000fc80003f06270 */
[----:B------:R-:W-:-:S13]  /*16a0*/  ISETP.GE.U32.OR.EX P0, PT, R4, R3, P0, P1 ;  /* 0x000000030400720c */ /* 0x000fda0000706510 */
[----:B------:R-:W-:Y:S05]  /*16b0*/  @P0 BRA `(.L_x_76) ;  /* 0x0000000400b40947 */ /* 0x000fea0003800000 */
[----:B------:R-:W0:Y:S01]  /*16c0*/  LDC R4, c[0x0][0x3c0] ;  /* 0x0000f000ff047b82 */ /* 0x000e220000000800 */
[----:B------:R-:W-:Y:S01]  /*16d0*/  USHF.L.U32 UR5, UR16, 0xc, URZ ;  /* 0x0000000c10057899 */ /* 0x000fe200080006ff */
[----:B------:R-:W-:Y:S01]  /*16e0*/  LOP3.LUT R3, RZ, R0, RZ, 0x33, !PT ;  /* 0x00000000ff037212 */ /* 0x000fe200078e33ff */
[----:B------:R-:W-:Y:S02]  /*16f0*/  BSSY.RECONVERGENT B2, `(.L_x_77) ;  /* 0x000002e000027945 */ /* 0x000fe40003800200 */
[----:B------:R-:W-:-:S06]  /*1700*/  UIADD3 UR5, UPT, UPT, UR5, UR6, URZ ;  /* 0x0000000605057290 */ /* 0x000fcc000fffe0ff */
[----:B------:R-:W-:Y:S01]  /*1710*/  IADD3 R2, PT, PT, R2, -UR5, R3 ;  /* 0x8000000502027c10 */ /* 0x000fe2000fffe003 */
[----:B0-----:R-:W-:-:S04]  /*1720*/  IMAD R3, R4, UR4, RZ ;  /* 0x0000000404037c24 */ /* 0x001fc8000f8e02ff */
[----:B------:R-:W-:-:S05]  /*1730*/  IMAD R2, R3, -0x1000, R2 ;  /* 0xfffff00003027824 */ /* 0x000fca00078e0202 */
[C---:B------:R-:W-:Y:S02]  /*1740*/  ISETP.GE.U32.AND P0, PT, R2.reuse, 0xf00, PT ;  /* 0x00000f000200780c */ /* 0x040fe40003f06070 */
[----:B------:R-:W-:Y:S01]  /*1750*/  LEA.HI R20, R2, 0x1, RZ, 0x18 ;  /* 0x0000000102147811 */ /* 0x000fe200078fc0ff */
[----:B------:R-:W-:-:S03]  /*1760*/  IMAD.MOV.U32 R2, RZ, RZ, R0 ;  /* 0x000000ffff027224 */ /* 0x000fc600078e0000 */
[----:B------:R-:W-:-:S04]  /*1770*/  LOP3.LUT R21, R20, 0xf, RZ, 0xc0, !PT ;  /* 0x0000000f14157812 */ /* 0x000fc800078ec0ff */
[----:B------:R-:W-:-:S03]  /*1780*/  ISETP.NE.AND P1, PT, R21, RZ, PT ;  /* 0x000000ff1500720c */ /* 0x000fc60003f25270 */
[----:B------:R-:W-:Y:S10]  /*1790*/  @!P0 BRA `(.L_x_78) ;  /* 0x00000000008c8947 */ /* 0x000ff40003800000 */
[----:B------:R-:W-:-:S04]  /*17a0*/  LEA.HI R2, R7, 0x1, RZ, 0x18 ;  /* 0x0000000107027811 */ /* 0x000fc800078fc0ff */
[----:B------:R-:W-:Y:S01]  /*17b0*/  LOP3.LUT R3, R2, 0x1fffff0, RZ, 0xc0, !PT ;  /* 0x01fffff002037812 */ /* 0x000fe200078ec0ff */
[----:B------:R-:W-:-:S04]  /*17c0*/  IMAD.MOV.U32 R2, RZ, RZ, R0 ;  /* 0x000000ffff027224 */ /* 0x000fc800078e0000 */
[----:B------:R-:W-:-:S07]  /*17d0*/  IMAD.MOV R3, RZ, RZ, -R3 ;  /* 0x000000ffff037224 */ /* 0x000fce00078e0a03 */
.L_x_79:
[----:B------:R-:W-:-:S05]  /*17e0*/  IMAD.MOV.U32 R10, RZ, RZ, R6 ;  /* 0x000000ffff0a7224 */ /* 0x000fca00078e0006 */
        /* <DEDUP_REMOVED lines=16> */
[----:B------:R-:W-:-:S02]  /*18f0*/  VIADD R3, R3, 0x10 ;  /* 0x0000001003037836 */ /* 0x000fc40000000000 */
[----:B------:R-:W-:-:S03]  /*1900*/  VIADD R2, R2, 0x1000 ;  /* 0x0000100002027836 */ /* 0x000fc60000000000 */
[----:B------:R-:W-:Y:S02]  /*1910*/  ISETP.NE.AND P0, PT, R3, RZ, PT ;  /* 0x000000ff0300720c */ /* 0x000fe40003f05270 */
[----:B--2---:R-:W-:-:S04]  /*1920*/  IADD3 R14, PT, PT, R14, R15, R8 ;  /* 0x0000000f0e0e7210 */ /* 0x004fc80007ffe008 */
[----:B---3--:R-:W-:-:S04]  /*1930*/  IADD3 R14, PT, PT, R16, R17, R14 ;  /* 0x00000011100e7210 */ /* 0x008fc80007ffe00e */
[----:B----4-:R-:W-:-:S04]  /*1940*/  IADD3 R14, PT, PT, R18, R19, R14 ;  /* 0x00000013120e7210 */ /* 0x010fc80007ffe00e */
[----:B-----5:R-:W-:-:S04]  /*1950*/  IADD3 R14, PT, PT, R22, R23, R14 ;  /* 0x00000017160e7210 */ /* 0x020fc80007ffe00e */
[----:B------:R-:W-:-:S04]  /*1960*/  IADD3 R14, PT, PT, R24, R25, R14 ;  /* 0x00000019180e7210 */ /* 0x000fc80007ffe00e */
[----:B------:R-:W-:Y:S02]  /*1970*/  IADD3 R13, PT, PT, R6, R13, R14 ;  /* 0x0000000d060d7210 */ /* 0x000fe40007ffe00e */
[----:B------:R-:W-:-:S05]  /*1980*/  IADD3 R6, P2, PT, R10, 0x4000, RZ ;  /* 0x000040000a067810 */ /* 0x000fca0007f5e0ff */
[----:B0-----:R-:W-:Y:S01]  /*1990*/  IMAD.X R11, RZ, RZ, R11, P2 ;  /* 0x000000ffff0b7224 */ /* 0x001fe200010e060b */
[----:B------:R-:W-:-:S04]  /*19a0*/  IADD3 R9, PT, PT, R12, R9, R13 ;  /* 0x000000090c097210 */ /* 0x000fc80007ffe00d */
[----:B------:R-:W-:Y:S01]  /*19b0*/  IADD3 R8, PT, PT, R5, R4, R9 ;  /* 0x0000000405087210 */ /* 0x000fe20007ffe009 */
[----:B------:R-:W-:Y:S06]  /*19c0*/  @P0 BRA `(.L_x_79) ;  /* 0xfffffffc00840947 */ /* 0x000fec000383ffff */
.L_x_78:
[----:B------:R-:W-:Y:S05]  /*19d0*/  BSYNC.RECONVERGENT B2 ;  /* 0x0000000000027941 */ /* 0x000fea0003800200 */
.L_x_77:
[----:B------:R-:W-:Y:S05]  /*19e0*/  @!P1 BRA `(.L_x_76) ;  /* 0x0000000000e89947 */ /* 0x000fea0003800000 */
[----:B------:R-:W-:Y:S01]  /*19f0*/  ISETP.GE.U32.AND P0, PT, R21, 0x8, PT ;  /* 0x000000081500780c */ /* 0x000fe20003f06070 */
[----:B------:R-:W-:Y:S01]  /*1a00*/  BSSY.RECONVERGENT B2, `(.L_x_80) ;  /* 0x0000015000027945 */ /* 0x000fe20003800200 */
[----:B------:R-:W-:-:S04]  /*1a10*/  LOP3.LUT R15, R20, 0x7, RZ, 0xc0, !PT ;  /* 0x00000007140f7812 */ /* 0x000fc800078ec0ff */
[----:B------:R-:W-:-:S07]  /*1a20*/  ISETP.NE.AND P1, PT, R15, RZ, PT ;  /* 0x000000ff0f00720c */ /* 0x000fce0003f25270 */
[----:B------:R-:W-:Y:S06]  /*1a30*/  @!P0 BRA `(.L_x_81) ;  /* 0x0000000000448947 */ /* 0x000fec0003800000 */
[----:B------:R-:W-:-:S05]  /*1a40*/  IADD3 R3, P0, PT, R2, UR8, RZ ;  /* 0x0000000802037c10 */ /* 0x000fca000ff1e0ff */
[----:B------:R-:W-:Y:S01]  /*1a50*/  IMAD.X R6, RZ, RZ, UR9, P0 ;  /* 0x00000009ff067e24 */ /* 0x000fe200080e06ff */
[----:B------:R-:W-:-:S04]  /*1a60*/  LEA R4, P0, R3, UR12, 0x2 ;  /* 0x0000000c03047c11 */ /* 0x000fc8000f8010ff */
        /* <DEDUP_REMOVED lines=8> */
[----:B------:R-:W5:Y:S01]  /*1af0*/  LDG.E R13, desc[UR14][R4.64+0x1c00] ;  /* 0x001c000e040d7981 */ /* 0x000f62000c1e1900 */
[----:B------:R-:W-:Y:S01]  /*1b00*/  VIADD R2, R2, 0x800 ;  /* 0x0000080002027836 */ /* 0x000fe20000000000 */
[----:B--2---:R-:W-:-:S04]  /*1b10*/  IADD3 R3, PT, PT, R6, R3, R8 ;  /* 0x0000000306037210 */ /* 0x004fc80007ffe008 */
[----:B---3--:R-:W-:-:S04]  /*1b20*/  IADD3 R3, PT, PT, R9, R10, R3 ;  /* 0x0000000a09037210 */ /* 0x008fc80007ffe003 */
[----:B----4-:R-:W-:-:S04]  /*1b30*/  IADD3 R3, PT, PT, R11, R12, R3 ;  /* 0x0000000c0b037210 */ /* 0x010fc80007ffe003 */
[----:B-----5:R-:W-:-:S07]  /*1b40*/  IADD3 R8, PT, PT, R13, R14, R3 ;  /* 0x0000000e0d087210 */ /* 0x020fce0007ffe003 */
.L_x_81:
[----:B------:R-:W-:Y:S05]  /*1b50*/  BSYNC.RECONVERGENT B2 ;  /* 0x0000000000027941 */ /* 0x000fea0003800200 */
.L_x_80:
[----:B------:R-:W-:Y:S05]  /*1b60*/  @!P1 BRA `(.L_x_76) ;  /* 0x0000000000889947 */ /* 0x000fea0003800000 */
[----:B------:R-:W-:Y:S01]  /*1b70*/  ISETP.GE.U32.AND P0, PT, R15, 0x4, PT ;  /* 0x000000040f00780c */ /* 0x000fe20003f06070 */
[----:B------:R-:W-:Y:S01]  /*1b80*/  BSSY.RECONVERGENT B2, `(.L_x_82) ;  /* 0x000000e000027945 */ /* 0x000fe20003800200 */
[----:B------:R-:W-:-:S11]  /*1b90*/  LOP3.LUT P1, RZ, R20, 0x3, RZ, 0xc0, !PT ;  /* 0x0000000314ff7812 */ /* 0x000fd6000782c0ff */
[----:B------:R-:W-:Y:S05]  /*1ba0*/  @!P0 BRA `(.L_x_83) ;  /* 0x00000000002c8947 */ /* 0x000fea0003800000 */
[----:B------:R-:W-:-:S05]  /*1bb0*/  IADD3 R3, P0, PT, R2, UR8, RZ ;  /* 0x0000000802037c10 */ /* 0x000fca000ff1e0ff */
[----:B------:R-:W-:Y:S01]  /*1bc0*/  IMAD.X R6, RZ, RZ, UR9, P0 ;  /* 0x00000009ff067e24 */ /* 0x000fe200080e06ff */
[----:B------:R-:W-:-:S04]  /*1bd0*/  LEA R4, P0, R3, UR12, 0x2 ;  /* 0x0000000c03047c11 */ /* 0x000fc8000f8010ff */
[----:B------:R-:W-:-:S05]  /*1be0*/  LEA.HI.X R5, R3, UR13, R6, 0x2, P0 ;  /* 0x0000000d03057c11 */ /* 0x000fca00080f1406 */
[----:B------:R-:W2:Y:S04]  /*1bf0*/  LDG.E R3, desc[UR14][R4.64] ;  /* 0x0000000e04037981 */ /* 0x000ea8000c1e1900 */
[----:B------:R-:W2:Y:S04]  /*1c00*/  LDG.E R6, desc[UR14][R4.64+0x400] ;  /* 0x0004000e04067981 */ /* 0x000ea8000c1e1900 */
[----:B------:R-:W3:Y:S04]  /*1c10*/  LDG.E R10, desc[UR14][R4.64+0x800] ;  /* 0x0008000e040a7981 */ /* 0x000ee8000c1e1900 */
[----:B------:R-:W3:Y:S01]  /*1c20*/  LDG.E R9, desc[UR14][R4.64+0xc00] ;  /* 0x000c000e04097981 */ /* 0x000ee2000c1e1900 */
[----:B------:R-:W-:Y:S01]  /*1c30*/  VIADD R2, R2, 0x400 ;  /* 0x0000040002027836 */ /* 0x000fe20000000000 */
[----:B--2---:R-:W-:-:S04]  /*1c40*/  IADD3 R3, PT, PT, R6, R3, R8 ;  /* 0x0000000306037210 */ /* 0x004fc80007ffe008 */
[----:B---3--:R-:W-:-:S07]  /*1c50*/  IADD3 R8, PT, PT, R9, R10, R3 ;  /* 0x0000000a09087210 */ /* 0x008fce0007ffe003 */
.L_x_83:
[----:B------:R-:W-:Y:S05]  /*1c60*/  BSYNC.RECONVERGENT B2 ;  /* 0x0000000000027941 */ /* 0x000fea0003800200 */
.L_x_82:
[----:B------:R-:W-:Y:S05]  /*1c70*/  @!P1 BRA `(.L_x_76) ;  /* 0x0000000000449947 */ /* 0x000fea0003800000 */
[----:B------:R-:W-:Y:S02]  /*1c80*/  LOP3.LUT R7, R7, 0xffff, RZ, 0xc0, !PT ;  /* 0x0000ffff07077812 */ /* 0x000fe400078ec0ff */
[----:B------:R-:W-:Y:S02]  /*1c90*/  IADD3 R6, P0, PT, R2, UR10, RZ ;  /* 0x0000000a02067c10 */ /* 0x000fe4000ff1e0ff */
[----:B------:R-:W-:Y:S02]  /*1ca0*/  LEA.HI R2, R7, 0x1, RZ, 0x18 ;  /* 0x0000000107027811 */ /* 0x000fe400078fc0ff */
[----:B------:R-:W-:Y:S01]  /*1cb0*/  LEA R5, P1, R6, UR12, 0x2 ;  /* 0x0000000c06057c11 */ /* 0x000fe2000f8210ff */
[----:B------:R-:W-:Y:S01]  /*1cc0*/  IMAD.X R3, RZ, RZ, UR7, P0 ;  /* 0x00000007ff037e24 */ /* 0x000fe200080e06ff */
[----:B------:R-:W-:-:S04]  /*1cd0*/  LOP3.LUT R2, R2, 0x3, RZ, 0xc0, !PT ;  /* 0x0000000302027812 */ /* 0x000fc800078ec0ff */
[----:B------:R-:W-:Y:S01]  /*1ce0*/  LEA.HI.X R6, R6, UR13, R3, 0x2, P1 ;  /* 0x0000000d06067c11 */ /* 0x000fe200088f1403 */
[----:B------:R-:W-:-:S07]  /*1cf0*/  IMAD.MOV R4, RZ, RZ, -R2 ;  /* 0x000000ffff047224 */ /* 0x000fce00078e0a02 */
.L_x_84:
[----:B------:R-:W-:Y:S02]  /*1d00*/  IMAD.MOV.U32 R3, RZ, RZ, R6 ;  /* 0x000000ffff037224 */ /* 0x000fe400078e0006 */
[----:B------:R-:W-:-:S05]  /*1d10*/  IMAD.MOV.U32 R2, RZ, RZ, R5 ;  /* 0x000000ffff027224 */ /* 0x000fca00078e0005 */
[----:B------:R-:W2:Y:S01]  /*1d20*/  LDG.E R3, desc[UR14][R2.64] ;  /* 0x0000000e02037981 */ /* 0x000ea2000c1e1900 */
[----:B------:R-:W-:Y:S01]  /*1d30*/  VIADD R4, R4, 0x1 ;  /* 0x0000000104047836 */ /* 0x000fe20000000000 */
[----:B------:R-:W-:-:S04]  /*1d40*/  IADD3 R5, P1, PT, R5, 0x400, RZ ;  /* 0x0000040005057810 */ /* 0x000fc80007f3e0ff */
[----:B------:R-:W-:Y:S01]  /*1d50*/  ISETP.NE.AND P0, PT, R4, RZ, PT ;  /* 0x000000ff0400720c */ /* 0x000fe20003f05270 */
[----:B------:R-:W-:Y:S02]  /*1d60*/  IMAD.X R6, RZ, RZ, R6, P1 ;  /* 0x000000ffff067224 */ /* 0x000fe400008e0606 */
[----:B--2---:R-:W-:-:S10]  /*1d70*/  IMAD.IADD R8, R3, 0x1, R8 ;  /* 0x0000000103087824 */ /* 0x004fd400078e0208 */
[----:B------:R-:W-:Y:S05]  /*1d80*/  @P0 BRA `(.L_x_84) ;  /* 0xfffffffc00dc0947 */ /* 0x000fea000383ffff */
.L_x_76:
[----:B------:R-:W-:Y:S05]  /*1d90*/  BSYNC.RECONVERGENT B1 ;  /* 0x0000000000017941 */ /* 0x000fea0003800200 */
.L_x_73:
        /* <DEDUP_REMOVED lines=37> */
[----:B0-----:R-:W0:Y:S01]  /*1ff0*/  LDS.64 R2, [UR4+0x20] ;  /* 0x00002004ff027984 */ /* 0x001e220008000a00 */
[----:B-1----:R-:W-:-:S04]  /*2000*/  IADD3 R0, PT, PT, R4, R0, R9 ;  /* 0x0000000004007210 */ /* 0x002fc80007ffe009 */
[----:B------:R-:W-:-:S04]  /*2010*/  IADD3 R0, PT, PT, R6, R0, R5 ;  /* 0x0000000006007210 */ /* 0x000fc80007ffe005 */
[----:B0-----:R-:W-:-:S05]  /*2020*/  IADD3 R0, PT, PT, R2, R0, R7 ;  /* 0x0000000002007210 */ /* 0x001fca0007ffe007 */
[----:B------:R-:W-:-:S07]  /*2030*/  IMAD.IADD R9, R0, 0x1, R3 ;  /* 0x0000000100097824 */ /* 0x000fce00078e0203 */
.L_x_72:
[----:B------:R-:W-:Y:S05]  /*2040*/  BSYNC.RECONVERGENT B0 ;  /* 0x0000000000007941 */ /* 0x000fea0003800200 */
.L_x_57:
[----:B------:R-:W-:Y:S05]  /*2050*/  @P0 EXIT ;  /* 0x000000000000094d */ /* 0x000fea0003800000 */
[----:B------:R-:W3:Y:S02]  /*2060*/  LDCU.64 UR4, c[0x0][0x388] ;  /* 0x00007100ff0477ac */ /* 0x000ee40008000a00 */
[----:B---3--:R-:W-:-:S06]  /*2070*/  UIMAD.WIDE.U32 UR4, UR16, 0x4, UR4 ;  /* 0x00000004100478a5 */ /* 0x008fcc000f8e0004 */
[----:B0-----:R-:W-:Y:S02]  /*2080*/  IMAD.U32 R2, RZ, RZ, UR4 ;  /* 0x00000004ff027e24 */ /* 0x001fe4000f8e00ff */
[----:B------:R-:W-:-:S05]  /*2090*/  IMAD.U32 R3, RZ, RZ, UR5 ;  /* 0x00000005ff037e24 */ /* 0x000fca000f8e00ff */
[----:B------:R-:W-:Y:S01]  /*20a0*/  STG.E desc[UR14][R2.64], R9 ;  /* 0x0000000902007986 */ /* 0x000fe2000c10190e */
[----:B------:R-:W-:Y:S05]  /*20b0*/  EXIT ;  /* 0x000000000000794d */ /* 0x000fea0003800000 */
.L_x_85:
        /* <DEDUP_REMOVED lines=12> */
.L_x_759:


//--------------------- .text._ZN3cub18CUB_300001_SM_10006detail6reduce28DeviceReduceSingleTileKernelINS2_10policy_hubIiyN4cuda3std3__44plusIiEEE10Policy1000EN6thrust24THRUST_300001_SM_1000_NS6detail15normal_iteratorINSD_10device_ptrIiEEEEPiyS9_iiNS7_10__identityEEEvT0_T1_T2_T3_T4_T6_ --------------------------
	.section	.text._ZN3cub18CUB_300001_SM_10006detail6reduce28DeviceReduceSingleTileKernelINS2_10policy_hubIiyN4cuda3std3__44plusIiEEE10Policy1000EN6thrust24THRUST_300001_SM_1000_NS6detail15normal_iteratorINSD_10device_ptrIiEEEEPiyS9_iiNS7_10__identityEEEvT0_T1_T2_T3_T4_T6_,"ax",@progbits
	.align	128
        .global         _ZN3cub18CUB_300001_SM_10006detail6reduce28DeviceReduceSingleTileKernelINS2_10policy_hubIiyN4cuda3std3__44plusIiEEE10Policy1000EN6thrust24THRUST_300001_SM_1000_NS6detail15normal_iteratorINSD_10device_ptrIiEEEEPiyS9_iiNS7_10__identityEEEvT0_T1_T2_T3_T4_T6_
        .type           _ZN3cub18CUB_300001_SM_10006detail6reduce28DeviceReduceSingleTileKernelINS2_10policy_hubIiyN4cuda3std3__44plusIiEEE10Policy1000EN6thrust24THRUST_300001_SM_1000_NS6detail15normal_iteratorINSD_10device_ptrIiEEEEPiyS9_iiNS7_10__identityEEEvT0_T1_T2_T3_T4_T6_,@function
        .size           _ZN3cub18CUB_300001_SM_10006detail6reduce28DeviceReduceSingleTileKernelINS2_10policy_hubIiyN4cuda3std3__44plusIiEEE10Policy1000EN6thrust24THRUST_300001_SM_1000_NS6detail15normal_iteratorINSD_10device_ptrIiEEEEPiyS9_iiNS7_10__identityEEEvT0_T1_T2_T3_T4_T6_,(.L_x_760 - _ZN3cub18CUB_300001_SM_10006detail6reduce28DeviceReduceSingleTileKernelINS2_10policy_hubIiyN4cuda3std3__44plusIiEEE10Policy1000EN6thrust24THRUST_300001_SM_1000_NS6detail15normal_iteratorINSD_10device_ptrIiEEEEPiyS9_iiNS7_10__identityEEEvT0_T1_T2_T3_T4_T6_)
        .other          _ZN3cub18CUB_300001_SM_10006detail6reduce28DeviceReduceSingleTileKernelINS2_10policy_hubIiyN4cuda3std3__44plusIiEEE10Policy1000EN6thrust24THRUST_300001_SM_1000_NS6detail15normal_iteratorINSD_10device_ptrIiEEEEPiyS9_iiNS7_10__identityEEEvT0_T1_T2_T3_T4_T6_,@"STO_CUDA_ENTRY STV_DEFAULT"
_ZN3cub18CUB_300001_SM_10006detail6reduce28DeviceReduceSingleTileKernelINS2_10policy_hubIiyN4cuda3std3__44plusIiEEE10Policy1000EN6thrust24THRUST_300001_SM_1000_NS6detail15normal_iteratorINSD_10device_ptrIiEEEEPiyS9_iiNS7_10__identityEEEvT0_T1_T2_T3_T4_T6_:
.text._ZN3cub18CUB_300001_SM_10006detail6reduce28DeviceReduceSingleTileKernelINS2_10policy_hubIiyN4cuda3std3__44plusIiEEE10Policy1000EN6thrust24THRUST_300001_SM_1000_NS6detail15normal_iteratorINSD_10device_ptrIiEEEEPiyS9_iiNS7_10__identityEEEvT0_T1_T2_T3_T4_T6_:
[----:B------:R-:W-:Y:S01]  /*0000*/  LDC R1, c[0x0][0x37c] ;  /* 0x0000df00ff017b82 */ /* 0x000fe20000000800 */
[----:B------:R-:W0:Y:S01]  /*0010*/  LDCU.64 UR4, c[0x0][0x390] ;  /* 0x00007200ff0477ac */ /* 0x000e220008000a00 */
[----:B------:R-:W1:Y:S01]  /*0020*/  LDCU.64 UR6, c[0x0][0x358] ;  /* 0x00006b00ff0677ac */ /* 0x000e620008000a00 */
[----:B0-----:R-:W-:Y:S02]  /*0030*/  IMAD.U32 R4, RZ, RZ, UR4 ;  /* 0x00000004ff047e24 */ /* 0x001fe4000f8e00ff */
[----:B------:R-:W-:-:S03]  /*0040*/  IMAD.U32 R0, RZ, RZ, UR5 ;  /* 0x00000005ff007e24 */ /* 0x000fc6000f8e00ff */
[----:B------:R-:W-:-:S04]  /*0050*/  ISETP.NE.U32.AND P0, PT, R4, RZ, PT ;  /* 0x000000ff0400720c */ /* 0x000fc80003f05070 */
[----:B------:R-:W-:-:S13]  /*0060*/  ISETP.NE.AND.EX P0, PT, R0, RZ, PT, P0 ;  /* 0x000000ff0000720c */ /* 0x000fda0003f05300 */
        /* <DEDUP_REMOVED lines=8> */
.L_x_86:
[----:B------:R-:W-:Y:S01]  /*00f0*/  ISETP.GT.U32.AND P0, PT, R4, 0xfff, PT ;  /* 0x00000fff0400780c */ /* 0x000fe20003f04070 */
[----:B------:R-:W-:Y:S03]  /*0100*/  BSSY.RECONVERGENT B0, `(.L_x_87) ;  /* 0x00001d1000007945 */ /* 0x000fe60003800200 */
[----:B------:R-:W-:-:S13]  /*0110*/  ISETP.GT.U32.AND.EX P0, PT, R0, RZ, PT, P0 ;  /* 0x000000ff0000720c */ /* 0x000fda0003f04100 */
[----:B------:R-:W-:Y:S05]  /*0120*/  @P0 BRA `(.L_x_88) ;  /* 0x0000000c00940947 */ /* 0x000fea0003800000 */
[----:B------:R-:W0:Y:S01]  /*0130*/  S2R R5, SR_TID.X ;  /* 0x0000000000057919 */ /* 0x000e220000002100 */
[----:B------:R-:W-:Y:S01]  /*0140*/  BSSY.RECONVERGENT B1, `(.L_x_89) ;  /* 0x0000009000017945 */ /* 0x000fe20003800200 */
[----:B------:R-:W-:Y:S01]  /*0150*/  IMAD.MOV.U32 R6, RZ, RZ, RZ ;  /* 0x000000ffff067224 */ /* 0x000fe200078e00ff */
[----:B0-----:R-:W-:Y:S01]  /*0160*/  ISETP.GE.U32.AND P0, PT, R5, R4, PT ;  /* 0x000000040500720c */ /* 0x001fe20003f06070 */
[----:B------:R-:W-:-:S12]  /*0170*/  IMAD.MOV.U32 R7, RZ, RZ, R5 ;  /* 0x000000ffff077224 */ /* 0x000fd800078e0005 */
[----:B------:R-:W-:Y:S05]  /*0180*/  @P0 BRA `(.L_x_90) ;  /* 0x0000000000100947 */ /* 0x000fea0003800000 */
[----:B------:R-:W0:Y:S02]  /*0190*/  LDC.64 R2, c[0x0][0x380] ;  /* 0x0000e000ff027b82 */ /* 0x000e240000000a00 */
[----:B0-----:R-:W-:-:S05]  /*01a0*/  IMAD.WIDE.U32 R2, R5, 0x4, R2 ;  /* 0x0000000405027825 */ /* 0x001fca00078e0002 */
[----:B------:R0:W5:Y:S01]  /*01b0*/  LDG.E R6, desc[UR6][R2.64] ;  /* 0x0000000602067981 */ /* 0x000162000c1e1900 */
[----:B------:R-:W-:-:S07]  /*01c0*/  VIADD R7, R5, 0x100 ;  /* 0x0000010005077836 */ /* 0x000fce0000000000 */
.L_x_90:
[----:B------:R-:W-:Y:S05]  /*01d0*/  BSYNC.RECONVERGENT B1 ;  /* 0x0000000000017941 */ /* 0x000fea0003800200 */
.L_x_89:
[----:B------:R-:W-:Y:S01]  /*01e0*/  ISETP.GE.U32.AND P0, PT, R7, R4, PT ;  /* 0x000000040700720c */ /* 0x000fe20003f06070 */
[----:B------:R-:W-:-:S12]  /*01f0*/  BSSY.RECONVERGENT B1, `(.L_x_91) ;  /* 0x0000060000017945 */ /* 0x000fd80003800200 */
[----:B------:R-:W-:Y:S05]  /*0200*/  @P0 BRA `(.L_x_92) ;  /* 0x0000000400780947 */ /* 0x000fea0003800000 */
[----:B0-----:R-:W-:Y:S01]  /*0210*/  LOP3.LUT R3, RZ, R7, RZ, 0x33, !PT ;  /* 0x00000007ff037212 */ /* 0x001fe200078e33ff */
[----:B------:R-:W-:Y:S04]  /*0220*/  BSSY.RECONVERGENT B2, `(.L_x_93) ;  /* 0x000002c000027945 */ /* 0x000fe80003800200 */
[----:B------:R-:W-:-:S05]  /*0230*/  IMAD.IADD R3, R3, 0x1, R4 ;  /* 0x0000000103037824 */ /* 0x000fca00078e0204 */
[C---:B------:R-:W-:Y:S02]  /*0240*/  ISETP.GE.U32.AND P0, PT, R3.reuse, 0xf00, PT ;  /* 0x00000f000300780c */ /* 0x040fe40003f06070 */
[----:B------:R-:W-:-:S04]  /*0250*/  LEA.HI R8, R3, 0x1, RZ, 0x18 ;  /* 0x0000000103087811 */ /* 0x000fc800078fc0ff */
[----:B------:R-:W-:-:S04]  /*0260*/  LOP3.LUT R22, R8, 0xf, RZ, 0xc0, !PT ;  /* 0x0000000f08167812 */ /* 0x000fc800078ec0ff */
[----:B------:R-:W-:-:S03]  /*0270*/  ISETP.NE.AND P1, PT, R22, RZ, PT ;  /* 0x000000ff1600720c */ /* 0x000fc60003f25270 */
[----:B------:R-:W-:Y:S10]  /*0280*/  @!P0 BRA `(.L_x_94) ;  /* 0x0000000000948947 */ /* 0x000ff40003800000 */
[----:B------:R-:W0:Y:S01]  /*0290*/  LDC.64 R2, c[0x0][0x380] ;  /* 0x0000e000ff027b82 */ /* 0x000e220000000a00 */
[----:B------:R-:W-:-:S05]  /*02a0*/  LOP3.LUT R9, R8, 0x1fffff0, RZ, 0xc0, !PT ;  /* 0x01fffff008097812 */ /* 0x000fca00078ec0ff */
[----:B------:R-:W-:Y:S02]  /*02b0*/  IMAD.MOV R9, RZ, RZ, -R9 ;  /* 0x000000ffff097224 */ /* 0x000fe400078e0a09 */
[----:B0-----:R-:W-:-:S03]  /*02c0*/  IMAD.WIDE.U32 R2, R7, 0x4, R2 ;  /* 0x0000000407027825 */ /* 0x001fc600078e0002 */
[----:B------:R-:W-:-:S05]  /*02d0*/  IADD3 R15, P0, PT, R2, 0x2000, RZ ;  /* 0x00002000020f7810 */ /* 0x000fca0007f1e0ff */
[----:B------:R-:W-:-:S08]  /*02e0*/  IMAD.X R3, RZ, RZ, R3, P0 ;  /* 0x000000ffff037224 */ /* 0x000fd000000e0603 */
.L_x_95:
        /* <DEDUP_REMOVED lines=31> */
.L_x_94:
[----:B------:R-:W-:Y:S05]  /*04e0*/  BSYNC.RECONVERGENT B2 ;  /* 0x0000000000027941 */ /* 0x000fea0003800200 */
.L_x_93:
[----:B------:R-:W-:Y:S05]  /*04f0*/  @!P1 BRA `(.L_x_92) ;  /* 0x0000000000bc9947 */ /* 0x000fea0003800000 */
[----:B------:R-:W-:Y:S01]  /*0500*/  ISETP.GE.U32.AND P0, PT, R22, 0x8, PT ;  /* 0x000000081600780c */ /* 0x000fe20003f06070 */
[----:B------:R-:W-:Y:S01]  /*0510*/  BSSY.RECONVERGENT B2, `(.L_x_96) ;  /* 0x0000013000027945 */ /* 0x000fe20003800200 */
[----:B------:R-:W-:-:S04]  /*0520*/  LOP3.LUT R17, R8, 0x7, RZ, 0xc0, !PT ;  /* 0x0000000708117812 */ /* 0x000fc800078ec0ff */
[----:B------:R-:W-:-:S07]  /*0530*/  ISETP.NE.AND P1, PT, R17, RZ, PT ;  /* 0x000000ff1100720c */ /* 0x000fce0003f25270 */
[----:B------:R-:W-:Y:S06]  /*0540*/  @!P0 BRA `(.L_x_97) ;  /* 0x00000000003c8947 */ /* 0x000fec0003800000 */
[----:B------:R-:W0:Y:S02]  /*0550*/  LDC.64 R2, c[0x0][0x380] ;  /* 0x0000e000ff027b82 */ /* 0x000e240000000a00 */
[----:B0-----:R-:W-:-:S05]  /*0560*/  IMAD.WIDE R2, R7, 0x4, R2 ;  /* 0x0000000407027825 */ /* 0x001fca00078e0202 */
        /* <DEDUP_REMOVED lines=13> */
.L_x_97:
[----:B------:R-:W-:Y:S05]  /*0640*/  BSYNC.RECONVERGENT B2 ;  /* 0x0000000000027941 */ /* 0x000fea0003800200 */
.L_x_96:
        /* <DEDUP_REMOVED lines=11> */
[----:B------:R-:W3:Y:S01]  /*0700*/  LDG.E R12, desc[UR6][R2.64+0xc00] ;  /* 0x000c0006020c7981 */ /* 0x000ee2000c1e1900 */
[----:B------:R-:W-:Y:S01]  /*0710*/  VIADD R7, R7, 0x400 ;  /* 0x0000040007077836 */ /* 0x000fe20000000000 */
[----:B--2--5:R-:W-:-:S04]  /*0720*/  IADD3 R6, PT, PT, R8, R9, R6 ;  /* 0x0000000908067210 */ /* 0x024fc80007ffe006 */
[----:B---3--:R-:W-:-:S07]  /*0730*/  IADD3 R6, PT, PT, R12, R11, R6 ;  /* 0x0000000b0c067210 */ /* 0x008fce0007ffe006 */
.L_x_99:
[----:B------:R-:W-:Y:S05]  /*0740*/  BSYNC.RECONVERGENT B2 ;  /* 0x0000000000027941 */ /* 0x000fea0003800200 */
.L_x_98:
[----:B------:R-:W-:Y:S05]  /*0750*/  @!P1 BRA `(.L_x_92) ;  /* 0x0000000000249947 */ /* 0x000fea0003800000 */
[----:B------:R-:W0:Y:S01]  /*0760*/  LDC.64 R8, c[0x0][0x380] ;  /* 0x0000e000ff087b82 */ /* 0x000e220000000a00 */
[----:B------:R-:W-:-:S07]  /*0770*/  IMAD.MOV R10, RZ, RZ, -R10 ;  /* 0x000000ffff0a7224 */ /* 0x000fce00078e0a0a */
.L_x_100:
[----:B0-----:R-:W-:-:S06]  /*0780*/  IMAD.WIDE R2, R7, 0x4, R8 ;  /* 0x0000000407027825 */ /* 0x001fcc00078e0208 */
[----:B------:R-:W2:Y:S01]  /*0790*/  LDG.E R3, desc[UR6][R2.64] ;  /* 0x0000000602037981 */ /* 0x000ea2000c1e1900 */
[----:B------:R-:W-:Y:S02]  /*07a0*/  VIADD R10, R10, 0x1 ;  /* 0x000000010a0a7836 */ /* 0x000fe40000000000 */
[----:B------:R-:W-:-:S03]  /*07b0*/  VIADD R7, R7, 0x100 ;  /* 0x0000010007077836 */ /* 0x000fc60000000000 */
[----:B------:R-:W-:Y:S01]  /*07c0*/  ISETP.NE.AND P0, PT, R10, RZ, PT ;  /* 0x000000ff0a00720c */ /* 0x000fe20003f05270 */
[----:B--2--5:R-:W-:-:S12]  /*07d0*/  IMAD.IADD R6, R3, 0x1, R6 ;  /* 0x0000000103067824 */ /* 0x024fd800078e0206 */
[----:B------:R-:W-:Y:S05]  /*07e0*/  @P0 BRA `(.L_x_100) ;  /* 0xfffffffc00e40947 */ /* 0x000fea000383ffff */
.L_x_92:
[----:B------:R-:W-:Y:S05]  /*07f0*/  BSYNC.RECONVERGENT B1 ;  /* 0x0000000000017941 */ /* 0x000fea0003800200 */
.L_x_91:
[----:B------:R-:W-:-:S04]  /*0800*/  ISETP.GE.U32.AND P0, PT, R4, 0x100, PT ;  /* 0x000001000400780c */ /* 0x000fc80003f06070 */
[----:B------:R-:W-:-:S13]  /*0810*/  ISETP.GE.U32.AND.EX P0, PT, R0, RZ, PT, P0 ;  /* 0x000000ff0000720c */ /* 0x000fda0003f06100 */
[----:B------:R-:W-:Y:S05]  /*0820*/  @!P0 BRA `(.L_x_101) ;  /* 0x0000000000ac8947 */ /* 0x000fea0003800000 */
[----:B------:R-:W1:Y:S01]  /*0830*/  S2R R8, SR_LANEID ;  /* 0x0000000000087919 */ /* 0x000e620000000000 */
[----:B------:R-:W-:Y:S01]  /*0840*/  ISETP.NE.AND P5, PT, R5, RZ, PT ;  /* 0x000000ff0500720c */ /* 0x000fe20003fa5270 */
[----:B-----5:R-:W0:Y:S01]  /*0850*/  SHFL.DOWN PT, R0, R6, 0x1, 0x1f ;  /* 0x08201f0006007f89 */ /* 0x020e2200000e0000 */
[C---:B-1----:R-:W-:Y:S02]  /*0860*/  ISETP.GT.AND P0, PT, R8.reuse, 0x1e, PT ;  /* 0x0000001e0800780c */ /* 0x042fe40003f04270 */
[----:B------:R-:W-:Y:S02]  /*0870*/  ISETP.NE.AND P1, PT, R8, RZ, PT ;  /* 0x000000ff0800720c */ /* 0x000fe40003f25270 */
[----:B0-----:R-:W-:Y:S02]  /*0880*/  SEL R3, R0, RZ, !P0 ;  /* 0x000000ff00037207 */ /* 0x001fe40004000000 */
        /* <DEDUP_REMOVED lines=21> */
[----:B0-----:R-:W-:-:S05]  /*09e0*/  SEL R3, R3, RZ, !P0 ;  /* 0x000000ff03037207 */ /* 0x001fca0004000000 */
[----:B------:R-:W-:-:S05]  /*09f0*/  IMAD.IADD R7, R2, 0x1, R3 ;  /* 0x0000000102077824 */ /* 0x000fca00078e0203 */
[----:B------:R1:W-:Y:S01]  /*0a00*/  @!P1 STS [R0+0x8], R7 ;  /* 0x0000080700009388 */ /* 0x0003e20000000800 */
[----:B------:R-:W-:Y:S06]  /*0a10*/  BAR.SYNC.DEFER_BLOCKING 0x0 ;  /* 0x0000000000007b1d */ /* 0x000fec0000010000 */
[----:B------:R-:W-:Y:S05]  /*0a20*/  @P5 BRA `(.L_x_102) ;  /* 0x0000001000f85947 */ /* 0x000fea0003800000 */
[----:B------:R-:W0:Y:S01]  /*0a30*/  S2UR UR5, SR_CgaCtaId ;  /* 0x00000000000579c3 */ /* 0x000e220000008800 */
[----:B------:R-:W-:Y:S02]  /*0a40*/  UMOV UR4, 0x400 ;  /* 0x0000040000047882 */ /* 0x000fe40000000000 */
[----:B0-----:R-:W-:-:S09]  /*0a50*/  ULEA UR4, UR5, UR4, 0x18 ;  /* 0x0000000405047291 */ /* 0x001fd2000f8ec0ff */
[----:B-1----:R-:W-:Y:S04]  /*0a60*/  LDS R0, [UR4+0xc] ;  /* 0x00000c04ff007984 */ /* 0x002fe80008000800 */
[----:B------:R-:W0:Y:S04]  /*0a70*/  LDS.128 R8, [UR4+0x10] ;  /* 0x00001004ff087984 */ /* 0x000e280008000c00 */
[----:B------:R-:W1:Y:S01]  /*0a80*/  LDS.64 R2, [UR4+0x20] ;  /* 0x00002004ff027984 */ /* 0x000e620008000a00 */
[----:B0-----:R-:W-:-:S04]  /*0a90*/  IADD3 R0, PT, PT, R8, R0, R7 ;  /* 0x0000000008007210 */ /* 0x001fc80007ffe007 */
[----:B------:R-:W-:-:S04]  /*0aa0*/  IADD3 R0, PT, PT, R10, R0, R9 ;  /* 0x000000000a007210 */ /* 0x000fc80007ffe009 */
[----:B-1----:R-:W-:-:S05]  /*0ab0*/  IADD3 R0, PT, PT, R2, R0, R11 ;  /* 0x0000000002007210 */ /* 0x002fca0007ffe00b */
[----:B------:R-:W-:Y:S01]  /*0ac0*/  IMAD.IADD R7, R0, 0x1, R3 ;  /* 0x0000000100077824 */ /* 0x000fe200078e0203 */
[----:B------:R-:W-:Y:S06]  /*0ad0*/  BRA `(.L_x_102) ;  /* 0x0000001000cc7947 */ /* 0x000fec0003800000 */
.L_x_101:
[C---:B0-----:R-:W-:Y:S01]  /*0ae0*/  LOP3.LUT R2, R5.reuse, 0x3e0, RZ, 0xc0, !PT ;  /* 0x000003e005027812 */ /* 0x041fe200078ec0ff */
[----:B------:R-:W0:Y:S01]  /*0af0*/  S2R R12, SR_LANEID ;  /* 0x00000000000c7919 */ /* 0x000e220000000000 */
[----:B------:R-:W-:Y:S02]  /*0b00*/  ISETP.NE.AND P5, PT, R5, RZ, PT ;  /* 0x000000ff0500720c */ /* 0x000fe40003fa5270 */
[----:B------:R-:W-:Y:S01]  /*0b10*/  LOP3.LUT R7, RZ, R2, RZ, 0x33, !PT ;  /* 0x00000002ff077212 */ /* 0x000fe200078e33ff */
[----:B------:R-:W-:-:S04]  /*0b20*/  VIADD R3, R2, 0x20 ;  /* 0x0000002002037836 */ /* 0x000fc80000000000 */
[----:B------:R-:W-:Y:S01]  /*0b30*/  IMAD.IADD R7, R7, 0x1, R4 ;  /* 0x0000000107077824 */ /* 0x000fe200078e0204 */
[----:B------:R-:W-:-:S04]  /*0b40*/  ISETP.GT.U32.AND P0, PT, R3, R4, PT ;  /* 0x000000040300720c */ /* 0x000fc80003f04070 */
        /* <DEDUP_REMOVED lines=10> */
[----:B------:R-:W-:Y:S01]  /*0bf0*/  @!P1 SHF.R.U32.HI R9, RZ, 0x3, R5 ;  /* 0x00000003ff099819 */ /* 0x000fe20000011605 */
[----:B------:R-:W1:Y:S03]  /*0c00*/  SHFL.DOWN PT, R7, R2, 0x2, R3 ;  /* 0x0840000002077989 */ /* 0x000e6600000e0003 */
[----:B------:R-:W-:Y:S02]  /*0c10*/  @!P1 LOP3.LUT R9, R9, 0x7c, RZ, 0xc0, !PT ;  /* 0x0000007c09099812 */ /* 0x000fe400078ec0ff */
[----:B-1----:R-:W-:Y:S02]  /*0c20*/  SEL R7, R7, RZ, !P0 ;  /* 0x000000ff07077207 */ /* 0x002fe40004000000 */
[----:B------:R-:W-:Y:S02]  /*0c30*/  ISETP.GT.AND P0, PT, R10, R3, PT ;  /* 0x000000030a00720c */ /* 0x000fe40003f04270 */
[----:B------:R-:W-:Y:S01]  /*0c40*/  @!P1 MOV R10, 0x400 ;  /* 0x00000400000a9802 */ /* 0x000fe20000000f00 */
[----:B------:R-:W-:-:S02]  /*0c50*/  IMAD.IADD R8, R2, 0x1, R7 ;  /* 0x0000000102087824 */ /* 0x000fc400078e0207 */
[----:B------:R-:W-:Y:S01]  /*0c60*/  VIADD R2, R12, 0x8 ;  /* 0x000000080c027836 */ /* 0x000fe20000000000 */
[----:B0-----:R-:W-:Y:S02]  /*0c70*/  @!P1 LEA R10, R11, R10, 0x18 ;  /* 0x0000000a0b0a9211 */ /* 0x001fe400078ec0ff */
        /* <DEDUP_REMOVED lines=11> */
[----:B0-----:R-:W-:-:S05]  /*0d30*/  SEL R7, R7, RZ, !P0 ;  /* 0x000000ff07077207 */ /* 0x001fca0004000000 */
[----:B------:R-:W-:-:S05]  /*0d40*/  IMAD.IADD R7, R2, 0x1, R7 ;  /* 0x0000000102077824 */ /* 0x000fca00078e0207 */
[----:B------:R0:W-:Y:S01]  /*0d50*/  @!P1 STS [R10+0x8], R7 ;  /* 0x000008070a009388 */ /* 0x0001e20000000800 */
[----:B------:R-:W-:Y:S06]  /*0d60*/  BAR.SYNC.DEFER_BLOCKING 0x0 ;  /* 0x0000000000007b1d */ /* 0x000fec0000010000 */
[----:B------:R-:W-:Y:S05]  /*0d70*/  @P5 BRA `(.L_x_102) ;  /* 0x0000001000245947 */ /* 0x000fea0003800000 */
[----:B------:R-:W1:Y:S01]  /*0d80*/  S2UR UR5, SR_CgaCtaId ;  /* 0x00000000000579c3 */ /* 0x000e620000008800 */
[----:B------:R-:W-:Y:S01]  /*0d90*/  UMOV UR4, 0x400 ;  /* 0x0000040000047882 */ /* 0x000fe20000000000 */
[C---:B------:R-:W-:Y:S02]  /*0da0*/  ISETP.GT.U32.AND P0, PT, R4.reuse, 0x40, PT ;  /* 0x000000400400780c */ /* 0x040fe40003f04070 */
[C---:B------:R-:W-:Y:S02]  /*0db0*/  ISETP.GT.U32.AND P6, PT, R4.reuse, 0x20, PT ;  /* 0x000000200400780c */ /* 0x040fe40003fc4070 */
[C---:B------:R-:W-:Y:S02]  /*0dc0*/  ISETP.GT.U32.AND P4, PT, R4.reuse, 0x60, PT ;  /* 0x000000600400780c */ /* 0x040fe40003f84070 */
[----:B------:R-:W-:Y:S02]  /*0dd0*/  ISETP.GT.U32.AND P2, PT, R4, 0x80, PT ;  /* 0x000000800400780c */ /* 0x000fe40003f44070 */
[----:B------:R-:W-:-:S02]  /*0de0*/  ISETP.GT.U32.AND.EX P0, PT, R0, RZ, PT, P0 ;  /* 0x000000ff0000720c */ /* 0x000fc40003f04100 */
[----:B------:R-:W-:Y:S02]  /*0df0*/  ISETP.GT.U32.AND.EX P6, PT, R0, RZ, PT, P6 ;  /* 0x000000ff0000720c */ /* 0x000fe40003fc4160 */
[C---:B------:R-:W-:Y:S02]  /*0e00*/  ISETP.GT.U32.AND P3, PT, R4.reuse, 0xa0, PT ;  /* 0x000000a00400780c */ /* 0x040fe40003f64070 */
[----:B------:R-:W-:Y:S02]  /*0e10*/  ISETP.GT.U32.AND P1, PT, R4, 0xc0, PT ;  /* 0x000000c00400780c */ /* 0x000fe40003f24070 */
[C---:B------:R-:W-:Y:S02]  /*0e20*/  ISETP.GT.U32.AND.EX P4, PT, R0.reuse, RZ, PT, P4 ;  /* 0x000000ff0000720c */ /* 0x040fe40003f84140 */
[C---:B------:R-:W-:Y:S02]  /*0e30*/  ISETP.GT.U32.AND.EX P2, PT, R0.reuse, RZ, PT, P2 ;  /* 0x000000ff0000720c */ /* 0x040fe40003f44120 */
[C---:B------:R-:W-:Y:S01]  /*0e40*/  ISETP.GT.U32.AND.EX P3, PT, R0.reuse, RZ, PT, P3 ;  /* 0x000000ff0000720c */ /* 0x040fe20003f64130 */
[----:B-1----:R-:W-:Y:S01]  /*0e50*/  ULEA UR4, UR5, UR4, 0x18 ;  /* 0x0000000405047291 */ /* 0x002fe2000f8ec0ff */
[----:B------:R-:W-:-:S08]  /*0e60*/  ISETP.GT.U32.AND.EX P1, PT, R0, RZ, PT, P1 ;  /* 0x000000ff0000720c */ /* 0x000fd00003f24110 */
[----:B0-----:R-:W0:Y:S04]  /*0e70*/  LDS.128 R8, [UR4+0x10] ;  /* 0x00001004ff087984 */ /* 0x001e280008000c00 */
[----:B------:R-:W1:Y:S04]  /*0e80*/  LDS R5, [UR4+0xc] ;  /* 0x00000c04ff057984 */ /* 0x000e680008000800 */
[----:B------:R-:W2:Y:S01]  /*0e90*/  LDS.64 R2, [UR4+0x20] ;  /* 0x00002004ff027984 */ /* 0x000ea20008000a00 */
[----:B0-----:R-:W-:Y:S02]  /*0ea0*/  SEL R8, R8, RZ, P0 ;  /* 0x000000ff08087207 */ /* 0x001fe40000000000 */
[----:B------:R-:W-:-:S02]  /*0eb0*/  ISETP.GT.U32.AND P0, PT, R4, 0xe0, PT ;  /* 0x000000e00400780c */ /* 0x000fc40003f04070 */
[----:B-1----:R-:W-:Y:S02]  /*0ec0*/  SEL R6, R5, RZ, P6 ;  /* 0x000000ff05067207 */ /* 0x002fe40003000000 */
[----:B------:R-:W-:Y:S02]  /*0ed0*/  SEL R9, R9, RZ, P4 ;  /* 0x000000ff09097207 */ /* 0x000fe40002000000 */
[----:B------:R-:W-:Y:S02]  /*0ee0*/  IADD3 R6, PT, PT, R8, R6, R7 ;  /* 0x0000000608067210 */ /* 0x000fe40007ffe007 */
[----:B------:R-:W-:Y:S02]  /*0ef0*/  SEL R10, R10, RZ, P2 ;  /* 0x000000ff0a0a7207 */ /* 0x000fe40001000000 */
[----:B------:R-:W-:Y:S02]  /*0f00*/  ISETP.GT.U32.AND.EX P0, PT, R0, RZ, PT, P0 ;  /* 0x000000ff0000720c */ /* 0x000fe40003f04100 */
[----:B------:R-:W-:-:S02]  /*0f10*/  SEL R11, R11, RZ, P3 ;  /* 0x000000ff0b0b7207 */ /* 0x000fc40001800000 */
[----:B------:R-:W-:Y:S02]  /*0f20*/  IADD3 R6, PT, PT, R10, R6, R9 ;  /* 0x000000060a067210 */ /* 0x000fe40007ffe009 */
[----:B--2---:R-:W-:Y:S02]  /*0f30*/  SEL R2, R2, RZ, P1 ;  /* 0x000000ff02027207 */ /* 0x004fe40000800000 */
[----:B------:R-:W-:Y:S02]  /*0f40*/  SEL R3, R3, RZ, P0 ;  /* 0x000000ff03037207 */ /* 0x000fe40000000000 */
[----:B------:R-:W-:-:S05]  /*0f50*/  IADD3 R2, PT, PT, R2, R6, R11 ;  /* 0x0000000602027210 */ /* 0x000fca0007ffe00b */
[----:B------:R-:W-:Y:S01]  /*0f60*/  IMAD.IADD R7, R2, 0x1, R3 ;  /* 0x0000000102077824 */ /* 0x000fe200078e0203 */
[----:B------:R-:W-:Y:S06]  /*0f70*/  BRA `(.L_x_102) ;  /* 0x0000000c00a47947 */ /* 0x000fec0003800000 */
.L_x_88:
[----:B------:R-:W0:Y:S01]  /*0f80*/  S2R R8, SR_TID.X ;  /* 0x0000000000087919 */ /* 0x000e220000002100 */
[----:B------:R-:W0:Y:S02]  /*0f90*/  LDC.64 R2, c[0x0][0x380] ;  /* 0x0000e000ff027b82 */ /* 0x000e240000000a00 */
[----:B0-----:R-:W-:-:S05]  /*0fa0*/  IMAD.WIDE.U32 R2, R8, 0x4, R2 ;  /* 0x0000000408027825 */ /* 0x001fca00078e0002 */
        /* <DEDUP_REMOVED lines=16> */
[----:B--2---:R-:W-:-:S04]  /*10b0*/  IADD3 R5, PT, PT, R7, R6, R5 ;  /* 0x0000000607057210 */ /* 0x004fc80007ffe005 */
[----:B---3--:R-:W-:Y:S01]  /*10c0*/  IADD3 R5, PT, PT, R12, R9, R5 ;  /* 0x000000090c057210 */ /* 0x008fe20007ffe005 */
[----:B------:R-:W-:Y:S01]  /*10d0*/  IMAD.MOV.U32 R9, RZ, RZ, 0x1000 ;  /* 0x00001000ff097424 */ /* 0x000fe200078e00ff */
[----:B------:R-:W-:-:S04]  /*10e0*/  IADD3 R12, P1, PT, R4, -0x1000, RZ ;  /* 0xfffff000040c7810 */ /* 0x000fc80007f3e0ff */
[----:B------:R-:W-:Y:S02]  /*10f0*/  ISETP.GE.U32.AND P0, PT, R12, 0x1000, PT ;  /* 0x000010000c00780c */ /* 0x000fe40003f06070 */
[----:B----4-:R-:W-:Y:S01]  /*1100*/  IADD3 R5, PT, PT, R14, R11, R5 ;  /* 0x0000000b0e057210 */ /* 0x010fe20007ffe005 */
[----:B------:R-:W-:Y:S01]  /*1110*/  IMAD.MOV.U32 R11, RZ, RZ, RZ ;  /* 0x000000ffff0b7224 */ /* 0x000fe200078e00ff */
[----:B------:R-:W-:-:S04]  /*1120*/  IADD3.X R14, PT, PT, R0, -0x1, RZ, P1, !PT ;  /* 0xffffffff000e7810 */ /* 0x000fc80000ffe4ff */
[----:B------:R-:W-:Y:S02]  /*1130*/  ISETP.GE.U32.AND.EX P0, PT, R14, RZ, PT, P0 ;  /* 0x000000ff0e00720c */ /* 0x000fe40003f06100 */
[----:B-----5:R-:W-:-:S04]  /*1140*/  IADD3 R5, PT, PT, R16, R13, R5 ;  /* 0x0000000d10057210 */ /* 0x020fc80007ffe005 */
[----:B------:R-:W-:-:S04]  /*1150*/  IADD3 R5, PT, PT, R18, R15, R5 ;  /* 0x0000000f12057210 */ /* 0x000fc80007ffe005 */
[----:B------:R-:W-:-:S04]  /*1160*/  IADD3 R5, PT, PT, R20, R17, R5 ;  /* 0x0000001114057210 */ /* 0x000fc80007ffe005 */
[----:B------:R-:W-:-:S05]  /*1170*/  IADD3 R5, PT, PT, R22, R19, R5 ;  /* 0x0000001316057210 */ /* 0x000fca0007ffe005 */
[----:B------:R-:W-:Y:S01]  /*1180*/  IMAD.IADD R10, R10, 0x1, R5 ;  /* 0x000000010a0a7824 */ /* 0x000fe200078e0205 */
[----:B------:R-:W-:Y:S06]  /*1190*/  @!P0 BRA `(.L_x_103) ;  /* 0x0000000000a08947 */ /* 0x000fec0003800000 */
[----:B------:R-:W0:Y:S01]  /*11a0*/  LDC.64 R4, c[0x0][0x390] ;  /* 0x0000e400ff047b82 */ /* 0x000e220000000a00 */
[----:B------:R-:W-:Y:S02]  /*11b0*/  IMAD.MOV.U32 R9, RZ, RZ, 0x1000 ;  /* 0x00001000ff097424 */ /* 0x000fe400078e00ff */
[----:B------:R-:W-:-:S07]  /*11c0*/  IMAD.MOV.U32 R11, RZ, RZ, RZ ;  /* 0x000000ffff0b7224 */ /* 0x000fce00078e00ff */
.L_x_105:
[----:B------:R-:W-:-:S04]  /*11d0*/  LEA R6, P0, R9, R2, 0x2 ;  /* 0x0000000209067211 */ /* 0x000fc800078010ff */
[----:B------:R-:W-:-:S05]  /*11e0*/  LEA.HI.X R7, R9, R3, R11, 0x2, P0 ;  /* 0x0000000309077211 */ /* 0x000fca00000f140b */
        /* <DEDUP_REMOVED lines=16> */
[----:B--2---:R-:W-:-:S02]  /*12f0*/  IADD3 R25, PT, PT, R26, R25, R10 ;  /* 0x000000191a197210 */ /* 0x004fc40007ffe00a */
[----:B0-----:R-:W-:-:S04]  /*1300*/  IADD3 R10, P1, PT, -R9, R4, RZ ;  /* 0x00000004090a7210 */ /* 0x001fc80007f3e1ff */
[----:B------:R-:W-:Y:S02]  /*1310*/  ISETP.GE.U32.AND P0, PT, R10, 0x1000, PT ;  /* 0x000010000a00780c */ /* 0x000fe40003f06070 */
[----:B---3--:R-:W-:-:S04]  /*1320*/  IADD3 R25, PT, PT, R28, R27, R25 ;  /* 0x0000001b1c197210 */ /* 0x008fc80007ffe019 */
[----:B----4-:R-:W-:-:S04]  /*1330*/  IADD3 R23, PT, PT, R23, R24, R25 ;  /* 0x0000001817177210 */ /* 0x010fc80007ffe019 */
[----:B-----5:R-:W-:Y:S01]  /*1340*/  IADD3 R21, PT, PT, R21, R0, R23 ;  /* 0x0000000015157210 */ /* 0x020fe20007ffe017 */
[----:B------:R-:W-:-:S04]  /*1350*/  IMAD.MOV.U32 R0, RZ, RZ, R5 ;  /* 0x000000ffff007224 */ /* 0x000fc800078e0005 */
[----:B------:R-:W-:Y:S01]  /*1360*/  IMAD.X R10, R0, 0x1, ~R11, P1 ;  /* 0x00000001000a7824 */ /* 0x000fe200008e0e0b */
[----:B------:R-:W-:-:S04]  /*1370*/  IADD3 R13, PT, PT, R16, R13, R21 ;  /* 0x0000000d100d7210 */ /* 0x000fc80007ffe015 */
[----:B------:R-:W-:Y:S02]  /*1380*/  ISETP.GE.U32.AND.EX P0, PT, R10, RZ, PT, P0 ;  /* 0x000000ff0a00720c */ /* 0x000fe40003f06100 */
[----:B------:R-:W-:-:S04]  /*1390*/  IADD3 R13, PT, PT, R18, R15, R13 ;  /* 0x0000000f120d7210 */ /* 0x000fc80007ffe00d */
[----:B------:R-:W-:-:S04]  /*13a0*/  IADD3 R13, PT, PT, R20, R17, R13 ;  /* 0x00000011140d7210 */ /* 0x000fc80007ffe00d */
[----:B------:R-:W-:-:S03]  /*13b0*/  IADD3 R10, PT, PT, R22, R19, R13 ;  /* 0x00000013160a7210 */ /* 0x000fc60007ffe00d */
[----:B------:R-:W-:Y:S05]  /*13c0*/  @!P0 BRA `(.L_x_104) ;  /* 0x0000000400e88947 */ /* 0x000fea0003800000 */
[----:B------:R-:W-:-:S05]  /*13d0*/  IADD3 R9, P0, PT, R9, 0x1000, RZ ;  /* 0x0000100009097810 */ /* 0x000fca0007f1e0ff */
[----:B------:R-:W-:Y:S01]  /*13e0*/  IMAD.X R11, RZ, RZ, R11, P0 ;  /* 0x000000ffff0b7224 */ /* 0x000fe200000e060b */
[----:B------:R-:W-:-:S04]  /*13f0*/  ISETP.GT.U32.AND P0, PT, R9, R12, PT ;  /* 0x0000000c0900720c */ /* 0x000fc80003f04070 */
[----:B------:R-:W-:-:S13]  /*1400*/  ISETP.GT.U32.AND.EX P0, PT, R11, R14, PT, P0 ;  /* 0x0000000e0b00720c */ /* 0x000fda0003f04100 */
[----:B------:R-:W-:Y:S05]  /*1410*/  @!P0 BRA `(.L_x_105) ;  /* 0xfffffffc006c8947 */ /* 0x000fea000383ffff */
.L_x_103:
[----:B------:R-:W-:Y:S01]  /*1420*/  IMAD.IADD R3, R4, 0x1, -R9 ;  /* 0x0000000104037824 */ /* 0x000fe200078e0a09 */
[----:B------:R-:W-:Y:S01]  /*1430*/  ISETP.GE.U32.AND P1, PT, R9, R4, PT ;  /* 0x000000040900720c */ /* 0x000fe20003f26070 */
[----:B------:R-:W-:Y:S03]  /*1440*/  BSSY.RECONVERGENT B1, `(.L_x_104) ;  /* 0x0000072000017945 */ /* 0x000fe60003800200 */
[----:B------:R-:W-:-:S04]  /*1450*/  ISETP.GE.AND P0, PT, R8, R3, PT ;  /* 0x000000030800720c */ /* 0x000fc80003f06270 */
[----:B------:R-:W-:-:S13]  /*1460*/  ISETP.GE.U32.OR.EX P0, PT, R11, R0, P0, P1 ;  /* 0x000000000b00720c */ /* 0x000fda0000706510 */
[----:B------:R-:W-:Y:S05]  /*1470*/  @P0 BRA `(.L_x_106) ;  /* 0x0000000400b80947 */ /* 0x000fea0003800000 */
[----:B------:R-:W-:Y:S01]  /*1480*/  LOP3.LUT R0, RZ, R8, RZ, 0x33, !PT ;  /* 0x00000008ff007212 */ /* 0x000fe200078e33ff */
[----:B------:R-:W-:Y:S03]  /*1490*/  BSSY.RECONVERGENT B2, `(.L_x_107) ;  /* 0x0000031000027945 */ /* 0x000fe60003800200 */
[----:B------:R-:W-:-:S04]  /*14a0*/  IADD3 R0, PT, PT, -R9, R4, R0 ;  /* 0x0000000409007210 */ /* 0x000fc80007ffe100 */
[C---:B------:R-:W-:Y:S02]  /*14b0*/  ISETP.GE.U32.AND P0, PT, R0.reuse, 0xf00, PT ;  /* 0x00000f000000780c */ /* 0x040fe40003f06070 */
[----:B------:R-:W-:Y:S01]  /*14c0*/  LEA.HI R4, R0, 0x1, RZ, 0x18 ;  /* 0x0000000100047811 */ /* 0x000fe200078fc0ff */
[----:B------:R-:W-:-:S03]  /*14d0*/  IMAD.MOV.U32 R0, RZ, RZ, R8 ;  /* 0x000000ffff007224 */ /* 0x000fc600078e0008 */
[----:B------:R-:W-:-:S04]  /*14e0*/  LOP3.LUT R24, R4, 0xf, RZ, 0xc0, !PT ;  /* 0x0000000f04187812 */ /* 0x000fc800078ec0ff */
[----:B------:R-:W-:-:S03]  /*14f0*/  ISETP.NE.AND P1, PT, R24, RZ, PT ;  /* 0x000000ff1800720c */ /* 0x000fc60003f25270 */
[----:B------:R-:W-:Y:S10]  /*1500*/  @!P0 BRA `(.L_x_108) ;  /* 0x0000000000a48947 */ /* 0x000ff40003800000 */
[----:B------:R-:W0:Y:S01]  /*1510*/  LDCU.64 UR4, c[0x0][0x380] ;  /* 0x00007000ff0477ac */ /* 0x000e220008000a00 */
[----:B------:R-:W-:Y:S02]  /*1520*/  IADD3 R3, P0, PT, R8, R9, RZ ;  /* 0x0000000908037210 */ /* 0x000fe40007f1e0ff */
[----:B------:R-:W-:-:S03]  /*1530*/  LOP3.LUT R6, R4, 0x1fffff0, RZ, 0xc0, !PT ;  /* 0x01fffff004067812 */ /* 0x000fc600078ec0ff */
[----:B------:R-:W-:Y:S02]  /*1540*/  IMAD.X R0, RZ, RZ, R11, P0 ;  /* 0x000000ffff007224 */ /* 0x000fe400000e060b */
[----:B------:R-:W-:Y:S01]  /*1550*/  IMAD.MOV R6, RZ, RZ, -R6 ;  /* 0x000000ffff067224 */ /* 0x000fe200078e0a06 */
[----:B0-----:R-:W-:-:S04]  /*1560*/  LEA R15, P2, R3, UR4, 0x2 ;  /* 0x00000004030f7c11 */ /* 0x001fc8000f8410ff */
[----:B------:R-:W-:Y:S02]  /*1570*/  IADD3 R15, P0, PT, R15, 0x2000, RZ ;  /* 0x000020000f0f7810 */ /* 0x000fe40007f1e0ff */
[----:B------:R-:W-:Y:S01]  /*1580*/  LEA.HI.X R3, R3, UR5, R0, 0x2, P2 ;  /* 0x0000000503037c11 */ /* 0x000fe200090f1400 */
[----:B------:R-:W-:-:S04]  /*1590*/  IMAD.MOV.U32 R0, RZ, RZ, R8 ;  /* 0x000000ffff007224 */ /* 0x000fc800078e0008 */
[----:B------:R-:W-:-:S07]  /*15a0*/  IMAD.X R3, RZ, RZ, R3, P0 ;  /* 0x000000ffff037224 */ /* 0x000fce00000e0603 */
.L_x_109:
        /* <DEDUP_REMOVED lines=31> */
.L_x_108:
[----:B------:R-:W-:Y:S05]  /*17a0*/  BSYNC.RECONVERGENT B2 ;  /* 0x0000000000027941 */ /* 0x000fea0003800200 */
.L_x_107:
[----:B------:R-:W-:Y:S05]  /*17b0*/  @!P1 BRA `(.L_x_106) ;  /* 0x0000000000e89947 */ /* 0x000fea0003800000 */
[----:B------:R-:W-:Y:S01]  /*17c0*/  ISETP.GE.U32.AND P0, PT, R24, 0x8, PT ;  /* 0x000000081800780c */ /* 0x000fe20003f06070 */
[----:B------:R-:W-:Y:S01]  /*17d0*/  BSSY.RECONVERGENT B2, `(.L_x_110) ;  /* 0x0000016000027945 */ /* 0x000fe20003800200 */
[----:B------:R-:W-:-:S04]  /*17e0*/  LOP3.LUT R17, R4, 0x7, RZ, 0xc0, !PT ;  /* 0x0000000704117812 */ /* 0x000fc800078ec0ff */
[----:B------:R-:W-:-:S07]  /*17f0*/  ISETP.NE.AND P1, PT, R17, RZ, PT ;  /* 0x000000ff1100720c */ /* 0x000fce0003f25270 */
[----:B------:R-:W-:Y:S06]  /*1800*/  @!P0 BRA `(.L_x_111) ;  /* 0x0000000000488947 */ /* 0x000fec0003800000 */
[----:B------:R-:W0:Y:S01]  /*1810*/  LDCU.64 UR4, c[0x0][0x380] ;  /* 0x00007000ff0477ac */ /* 0x000e220008000a00 */
[----:B------:R-:W-:-:S05]  /*1820*/  IADD3 R3, P0, PT, R0, R9, RZ ;  /* 0x0000000900037210 */ /* 0x000fca0007f1e0ff */
[----:B------:R-:W-:Y:S01]  /*1830*/  IMAD.X R6, RZ, RZ, R11, P0 ;  /* 0x000000ffff067224 */ /* 0x000fe200000e060b */
        /* <DEDUP_REMOVED lines=15> */
.L_x_111:
[----:B------:R-:W-:Y:S05]  /*1930*/  BSYNC.RECONVERGENT B2 ;  /* 0x0000000000027941 */ /* 0x000fea0003800200 */
.L_x_110:
        /* <DEDUP_REMOVED lines=18> */
.L_x_113:
[----:B------:R-:W-:Y:S05]  /*1a60*/  BSYNC.RECONVERGENT B2 ;  /* 0x0000000000027941 */ /* 0x000fea0003800200 */
.L_x_112:
[----:B------:R-:W-:Y:S05]  /*1a70*/  @!P1 BRA `(.L_x_106) ;  /* 0x0000000000389947 */ /* 0x000fea0003800000 */
[----:B------:R-:W0:Y:S01]  /*1a80*/  LDCU.64 UR4, c[0x0][0x380] ;  /* 0x00007000ff0477ac */ /* 0x000e220008000a00 */
[----:B------:R-:W-:Y:S01]  /*1a90*/  IADD3 R5, P0, PT, R0, R9, RZ ;  /* 0x0000000900057210 */ /* 0x000fe20007f1e0ff */
[----:B------:R-:W-:-:S04]  /*1aa0*/  IMAD.MOV R0, RZ, RZ, -R6 ;  /* 0x000000ffff007224 */ /* 0x000fc800078e0a06 */
[----:B------:R-:W-:Y:S01]  /*1ab0*/  IMAD.X R4, RZ, RZ, R11, P0 ;  /* 0x000000ffff047224 */ /* 0x000fe200000e060b */
[----:B0-----:R-:W-:-:S04]  /*1ac0*/  LEA R2, P1, R5, UR4, 0x2 ;  /* 0x0000000405027c11 */ /* 0x001fc8000f8210ff */
[----:B------:R-:W-:-:S09]  /*1ad0*/  LEA.HI.X R5, R5, UR5, R4, 0x2, P1 ;  /* 0x0000000505057c11 */ /* 0x000fd200088f1404 */
.L_x_114:
[----:B------:R-:W-:-:S06]  /*1ae0*/  IMAD.MOV.U32 R3, RZ, RZ, R5 ;  /* 0x000000ffff037224 */ /* 0x000fcc00078e0005 */
[----:B------:R0:W2:Y:S01]  /*1af0*/  LDG.E R3, desc[UR6][R2.64] ;  /* 0x0000000602037981 */ /* 0x0000a2000c1e1900 */
[----:B------:R-:W-:-:S05]  /*1b00*/  VIADD R0, R0, 0x1 ;  /* 0x0000000100007836 */ /* 0x000fca0000000000 */
[----:B------:R-:W-:Y:S02]  /*1b10*/  ISETP.NE.AND P0, PT, R0, RZ, PT ;  /* 0x000000ff0000720c */ /* 0x000fe40003f05270 */
[----:B0-----:R-:W-:-:S05]  /*1b20*/  IADD3 R2, P1, PT, R2, 0x400, RZ ;  /* 0x0000040002027810 */ /* 0x001fca0007f3e0ff */
[----:B------:R-:W-:Y:S02]  /*1b30*/  IMAD.X R5, RZ, RZ, R5, P1 ;  /* 0x000000ffff057224 */ /* 0x000fe400008e0605 */
[----:B--2---:R-:W-:-:S04]  /*1b40*/  IMAD.IADD R10, R3, 0x1, R10 ;  /* 0x00000001030a7824 */ /* 0x004fc800078e020a */
[----:B------:R-:W-:Y:S05]  /*1b50*/  @P0 BRA `(.L_x_114) ;  /* 0xfffffffc00e00947 */ /* 0x000fea000383ffff */
.L_x_106:
[----:B------:R-:W-:Y:S05]  /*1b60*/  BSYNC.RECONVERGENT B1 ;  /* 0x0000000000017941 */ /* 0x000fea0003800200 */
.L_x_104:
[----:B------:R-:W0:Y:S01]  /*1b70*/  S2R R6, SR_LANEID ;  /* 0x0000000000067919 */ /* 0x000e220000000000 */
[----:B------:R-:W-:Y:S01]  /*1b80*/  ISETP.NE.AND P5, PT, R8, RZ, PT ;  /* 0x000000ff0800720c */ /* 0x000fe20003fa5270 */
        /* <DEDUP_REMOVED lines=39> */
[----:B------:R-:W-:-:S07]  /*1e00*/  IMAD.IADD R7, R0, 0x1, R3 ;  /* 0x0000000100077824 */ /* 0x000fce00078e0203 */
.L_x_102:
[----:B------:R-:W-:Y:S05]  /*1e10*/  BSYNC.RECONVERGENT B0 ;  /* 0x0000000000007941 */ /* 0x000fea0003800200 */
.L_x_87:
[----:B------:R-:W-:Y:S05]  /*1e20*/  @P5 EXIT ;  /* 0x000000000000594d */ /* 0x000fea0003800000 */
[----:B------:R-:W3:Y:S01]  /*1e30*/  LDC.64 R2, c[0x0][0x388] ;  /* 0x0000e200ff027b82 */ /* 0x000ee20000000a00 */
[----:B------:R-:W0:Y:S02]  /*1e40*/  LDCU UR4, c[0x0][0x39c] ;  /* 0x00007380ff0477ac */ /* 0x000e240008000800 */
[----:B012---:R-:W-:-:S05]  /*1e50*/  VIADD R7, R7, UR4 ;  /* 0x0000000407077c36 */ /* 0x007fca0008000000 */
[----:B---3--:R-:W-:Y:S01]  /*1e60*/  STG.E desc[UR6][R2.64], R7 ;  /* 0x0000000702007986 */ /* 0x008fe2000c101906 */
[----:B------:R-:W-:Y:S05]  /*1e70*/  EXIT ;  /* 0x000000000000794d */ /* 0x000fea0003800000 */
.L_x_115:
        /* <DEDUP_REMOVED lines=16> */
.L_x_760:


//--------------------- .text._ZN3cub18CUB_300001_SM_10006detail6reduce28DeviceReduceSingleTileKernelINS2_10policy_hubIijN4cuda3std3__44plusIiEEE10Policy1000EPiSC_iS9_iiNS7_10__identityEEEvT0_T1_T2_T3_T4_T6_ --------------------------
	.section	.text._ZN3cub18CUB_300001_SM_10006detail6reduce28DeviceReduceSingleTileKernelINS2_10policy_hubIijN4cuda3std3__44plusIiEEE10Policy1000EPiSC_iS9_iiNS7_10__identityEEEvT0_T1_T2_T3_T4_T6_,"ax",@progbits
	.align	128
        .global         _ZN3cub18CUB_300001_SM_10006detail6reduce28DeviceReduceSingleTileKernelINS2_10policy_hubIijN4cuda3std3__44plusIiEEE10Policy1000EPiSC_iS9_iiNS7_10__identityEEEvT0_T1_T2_T3_T4_T6_
        .type           _ZN3cub18CUB_300001_SM_10006detail6reduce28DeviceReduceSingleTileKernelINS2_10policy_hubIijN4cuda3std3__44plusIiEEE10Policy1000EPiSC_iS9_iiNS7_10__identityEEEvT0_T1_T2_T3_T4_T6_,@function
        .size           _ZN3cub18CUB_300001_SM_10006detail6reduce28DeviceReduceSingleTileKernelINS2_10policy_hubIijN4cuda3std3__44plusIiEEE10Policy1000EPiSC_iS9_iiNS7_10__identityEEEvT0_T1_T2_T3_T4_T6_,(.L_x_761 - _ZN3cub18CUB_300001_SM_10006detail6reduce28DeviceReduceSingleTileKernelINS2_10policy_hubIijN4cuda3std3__44plusIiEEE10Policy1000EPiSC_iS9_iiNS7_10__identityEEEvT0_T1_T2_T3_T4_T6_)
        .other          _ZN3cub18CUB_300001_SM_10006detail6reduce28DeviceReduceSingleTileKernelINS2_10policy_hubIijN4cuda3std3__44plusIiEEE10Policy1000EPiSC_iS9_iiNS7_10__identityEEEvT0_T1_T2_T3_T4_T6_,@"STO_CUDA_ENTRY STV_DEFAULT"
_ZN3cub18CUB_300001_SM_10006detail6reduce28DeviceReduceSingleTileKernelINS2_10policy_hubIijN4cuda3std3__44plusIiEEE10Policy1000EPiSC_iS9_iiNS7_10__identityEEEvT0_T1_T2_T3_T4_T6_:
.text._ZN3cub18CUB_300001_SM_10006detail6reduce28DeviceReduceSingleTileKernelINS2_10policy_hubIijN4cuda3std3__44plusIiEEE10Policy1000EPiSC_iS9_iiNS7_10__identityEEEvT0_T1_T2_T3_T4_T6_:
        /* <DEDUP_REMOVED lines=13> */
.L_x_116:
        /* <DEDUP_REMOVED lines=16> */
.L_x_121:
[----:B------:R-:W-:Y:S05]  /*01d0*/  BSYNC.RECONVERGENT B1 ;  /* 0x0000000000017941 */ /* 0x000fea0003800200 */
.L_x_120:
        /* <DEDUP_REMOVED lines=16> */
.L_x_126:
        /* <DEDUP_REMOVED lines=9> */
.L_x_125:
[----:B------:R-:W-:Y:S05]  /*0370*/  BSYNC.RECONVERGENT B2 ;  /* 0x0000000000027941 */ /* 0x000fea0003800200 */
.L_x_124:
        /* <DEDUP_REMOVED lines=8> */
.L_x_129:
        /* <DEDUP_REMOVED lines=35> */
.L_x_128:
[----:B------:R-:W-:Y:S05]  /*0630*/  BSYNC.RECONVERGENT B2 ;  /* 0x0000000000027941 */ /* 0x000fea0003800200 */
.L_x_127:
        /* <DEDUP_REMOVED lines=22> */
.L_x_131:
[----:B------:R-:W-:Y:S05]  /*07a0*/  BSYNC.RECONVERGENT B2 ;  /* 0x0000000000027941 */ /* 0x000fea0003800200 */
.L_x_130:
        /* <DEDUP_REMOVED lines=10> */
.L_x_123:
[----:B------:R-:W-:Y:S05]  /*0850*/  BSYNC.RECONVERGENT B1 ;  /* 0x0000000000017941 */ /* 0x000fea0003800200 */
.L_x_122:
        /* <DEDUP_REMOVED lines=45> */
.L_x_132:
        /* <DEDUP_REMOVED lines=67> */
.L_x_119:
        /* <DEDUP_REMOVED lines=22> */
.L_x_136:
        /* <DEDUP_REMOVED lines=20> */
.L_x_134:
        /* <DEDUP_REMOVED lines=20> */
.L_x_140:
        /* <DEDUP_REMOVED lines=8> */
.L_x_139:
[----:B------:R-:W-:Y:S05]  /*13c0*/  BSYNC.RECONVERGENT B2 ;  /* 0x0000000000027941 */ /* 0x000fea0003800200 */
.L_x_138:
        /* <DEDUP_REMOVED lines=16> */
.L_x_143:
        /* <DEDUP_REMOVED lines=39> */
.L_x_142:
[----:B------:R-:W-:Y:S05]  /*1740*/  BSYNC.RECONVERGENT B2 ;  /* 0x0000000000027941 */ /* 0x000fea0003800200 */
.L_x_141:
        /* <DEDUP_REMOVED lines=27> */
.L_x_145:
[----:B------:R-:W-:Y:S05]  /*1900*/  BSYNC.RECONVERGENT B2 ;  /* 0x0000000000027941 */ /* 0x000fea0003800200 */
.L_x_144:
        /* <DEDUP_REMOVED lines=10> */
.L_x_137:
[----:B------:R-:W-:Y:S05]  /*19b0*/  BSYNC.RECONVERGENT B1 ;  /* 0x0000000000017941 */ /* 0x000fea0003800200 */
.L_x_135:
        /* <DEDUP_REMOVED lines=43> */
.L_x_118:
        /* <DEDUP_REMOVED lines=12> */
.L_x_148:
[----:B------:R-:W-:Y:S05]  /*1d30*/  BSYNC.RECONVERGENT B1 ;  /* 0x0000000000017941 */ /* 0x000fea0003800200 */
.L_x_147:
        /* <DEDUP_REMOVED lines=16> */
.L_x_153:
        /* <DEDUP_REMOVED lines=9> */
.L_x_152:
[----:B------:R-:W-:Y:S05]  /*1ed0*/  BSYNC.RECONVERGENT B2 ;  /* 0x0000000000027941 */ /* 0x000fea0003800200 */
.L_x_151:
        /* <DEDUP_REMOVED lines=8> */
.L_x_156:
        /* <DEDUP_REMOVED lines=35> */
.L_x_155:
[----:B------:R-:W-:Y:S05]  /*2190*/  BSYNC.RECONVERGENT B2 ;  /* 0x0000000000027941 */ /* 0x000fea0003800200 */
.L_x_154:
        /* <DEDUP_REMOVED lines=22> */
.L_x_158:
[----:B------:R-:W-:Y:S05]  /*2300*/  BSYNC.RECONVERGENT B2 ;  /* 0x0000000000027941 */ /* 0x000fea0003800200 */
.L_x_157:
        /* <DEDUP_REMOVED lines=10> */
.L_x_150:
[----:B------:R-:W-:Y:S05]  /*23b0*/  BSYNC.RECONVERGENT B1 ;  /* 0x0000000000017941 */ /* 0x000fea0003800200 */
.L_x_149:
        /* <DEDUP_REMOVED lines=45> */
.L_x_159:
        /* <DEDUP_REMOVED lines=67> */
.L_x_146:
        /* <DEDUP_REMOVED lines=33> */
.L_x_162:
        /* <DEDUP_REMOVED lines=32> */
.L_x_160:
        /* <DEDUP_REMOVED lines=20> */
.L_x_166:
        /* <DEDUP_REMOVED lines=8> */
.L_x_165:
[----:B------:R-:W-:Y:S05]  /*3090*/  BSYNC.RECONVERGENT B2 ;  /* 0x0000000000027941 */ /* 0x000fea0003800200 */
.L_x_164:
        /* <DEDUP_REMOVED lines=16> */
.L_x_169:
        /* <DEDUP_REMOVED lines=39> */
.L_x_168:
[----:B------:R-:W-:Y:S05]  /*3410*/  BSYNC.RECONVERGENT B2 ;  /* 0x0000000000027941 */ /* 0x000fea0003800200 */
.L_x_167:
        /* <DEDUP_REMOVED lines=27> */
.L_x_171:
[----:B------:R-:W-:Y:S05]  /*35d0*/  BSYNC.RECONVERGENT B2 ;  /* 0x0000000000027941 */ /* 0x000fea0003800200 */
.L_x_170:
        /* <DEDUP_REMOVED lines=10> */
.L_x_163:
[----:B------:R-:W-:Y:S05]  /*3680*/  BSYNC.RECONVERGENT B1 ;  /* 0x0000000000017941 */ /* 0x000fea0003800200 */
.L_x_161:
        /* <DEDUP_REMOVED lines=42> */
.L_x_133:
[----:B------:R-:W-:Y:S05]  /*3930*/  BSYNC.RECONVERGENT B0 ;  /* 0x0000000000007941 */ /* 0x000fea0003800200 */
.L_x_117:
[----:B------:R-:W-:Y:S05]  /*3940*/  @P0 EXIT ;  /* 0x000000000000094d */ /* 0x000fea0003800000 */
[----:B-1----:R-:W1:Y:S01]  /*3950*/  LDC.64 R4, c[0x0][0x388] ;  /* 0x0000e200ff047b82 */ /* 0x002e620000000a00 */
[----:B------:R-:W0:Y:S02]  /*3960*/  LDCU UR4, c[0x0][0x398] ;  /* 0x00007300ff0477ac */ /* 0x000e240008000800 */
[----:B0-234-:R-:W-:-:S05]  /*3970*/  VIADD R3, R3, UR4 ;  /* 0x0000000403037c36 */ /* 0x01dfca0008000000 */
[----:B-1----:R-:W-:Y:S01]  /*3980*/  STG.E desc[UR6][R4.64], R3 ;  /* 0x0000000304007986 */ /* 0x002fe2000c101906 */
[----:B------:R-:W-:Y:S05]  /*3990*/  EXIT ;  /* 0x000000000000794d */ /* 0x000fea0003800000 */
.L_x_172:
        /* <DEDUP_REMOVED lines=14> */
.L_x_761:


//--------------------- .text._ZN3cub18CUB_300001_SM_10006detail6reduce18DeviceReduceKernelINS2_10policy_hubIijN4cuda3std3__44plusIiEEE10Policy1000EN6thrust24THRUST_300001_SM_1000_NS6detail15normal_iteratorINSD_10device_ptrIiEEEEjS9_iNS7_10__identityEEEvT0_PT3_T1_NS0_13GridEvenShareISN_EET2_T4_ --------------------------
	.section	.text._ZN3cub18CUB_300001_SM_10006detail6reduce18DeviceReduceKernelINS2_10policy_hubIijN4cuda3std3__44plusIiEEE10Policy1000EN6thrust24THRUST_300001_SM_1000_NS6detail15normal_iteratorINSD_10device_ptrIiEEEEjS9_iNS7_10__identityEEEvT0_PT3_T1_NS0_13GridEvenShareISN_EET2_T4_,"ax",@progbits
	.align	128
        .global         _ZN3cub18CUB_300001_SM_10006detail6reduce18DeviceReduceKernelINS2_10policy_hubIijN4cuda3std3__44plusIiEEE10Policy1000EN6thrust24THRUST_300001_SM_1000_NS6detail15normal_iteratorINSD_10device_ptrIiEEEEjS9_iNS7_10__identityEEEvT0_PT3_T1_NS0_13GridEvenShareISN_EET2_T4_
        .type           _ZN3cub18CUB_300001_SM_10006detail6reduce18DeviceReduceKernelINS2_10policy_hubIijN4cuda3std3__44plusIiEEE10Policy1000EN6thrust24THRUST_300001_SM_1000_NS6detail15normal_iteratorINSD_10device_ptrIiEEEEjS9_iNS7_10__identityEEEvT0_PT3_T1_NS0_13GridEvenShareISN_EET2_T4_,@function
        .size           _ZN3cub18CUB_300001_SM_10006detail6reduce18DeviceReduceKernelINS2_10policy_hubIijN4cuda3std3__44plusIiEEE10Policy1000EN6thrust24THRUST_300001_SM_1000_NS6detail15normal_iteratorINSD_10device_ptrIiEEEEjS9_iNS7_10__identityEEEvT0_PT3_T1_NS0_13GridEvenShareISN_EET2_T4_,(.L_x_762 - _ZN3cub18CUB_300001_SM_10006detail6reduce18DeviceReduceKernelINS2_10policy_hubIijN4cuda3std3__44plusIiEEE10Policy1000EN6thrust24THRUST_300001_SM_1000_NS6detail15normal_iteratorINSD_10device_ptrIiEEEEjS9_iNS7_10__identityEEEvT0_PT3_T1_NS0_13GridEvenShareISN_EET2_T4_)
        .other          _ZN3cub18CUB_300001_SM_10006detail6reduce18DeviceReduceKernelINS2_10policy_hubIijN4cuda3std3__44plusIiEEE10Policy1000EN6thrust24THRUST_300001_SM_1000_NS6detail15normal_iteratorINSD_10device_ptrIiEEEEjS9_iNS7_10__identityEEEvT0_PT3_T1_NS0_13GridEvenShareISN_EET2_T4_,@"STO_CUDA_ENTRY STV_DEFAULT"
_ZN3cub18CUB_300001_SM_10006detail6reduce18DeviceReduceKernelINS2_10policy_hubIijN4cuda3std3__44plusIiEEE10Policy1000EN6thrust24THRUST_300001_SM_1000_NS6detail15normal_iteratorINSD_10device_ptrIiEEEEjS9_iNS7_10__identityEEEvT0_PT3_T1_NS0_13GridEvenShareISN_EET2_T4_:
.text._ZN3cub18CUB_300001_SM_10006detail6reduce18DeviceReduceKernelINS2_10policy_hubIijN4cuda3std3__44plusIiEEE10Policy1000EN6thrust24THRUST_300001_SM_1000_NS6detail15normal_iteratorINSD_10device_ptrIiEEEEjS9_iNS7_10__identityEEEvT0_PT3_T1_NS0_13GridEvenShareISN_EET2_T4_:
[----:B------:R-:W-:Y:S01]  /*0000*/  LDC R1, c[0x0][0x37c] ;  /* 0x0000df00ff017b82 */ /* 0x000fe20000000800 */
[----:B------:R-:W0:Y:S07]  /*0010*/  S2R R3, SR_CTAID.X ;  /* 0x0000000000037919 */ /* 0x000e2e0000002500 */
[----:B------:R-:W1:Y:S01]  /*0020*/  LDC.64 R8, c[0x0][0x3a8] ;  /* 0x0000ea00ff087b82 */ /* 0x000e620000000a00 */
[----:B------:R-:W2:Y:S01]  /*0030*/  LDCU.64 UR6, c[0x0][0x358] ;  /* 0x00006b00ff0677ac */ /* 0x000ea20008000a00 */
[----:B------:R-:W-:Y:S01]  /*0040*/  BSSY.RECONVERGENT B0, `(.L_x_173) ;  /* 0x0000236000007945 */ /* 0x000fe20003800200 */
[----:B-1----:R-:W-:-:S02]  /*0050*/  IMAD.SHL.U32 R13, R9, 0x1000, RZ ;  /* 0x00001000090d7824 */ /* 0x002fc400078e00ff */
[----:B0-----:R-:W-:-:S05]  /*0060*/  IMAD R0, R3, -0x1000, R8 ;  /* 0xfffff00003007824 */ /* 0x001fca00078e0208 */
[----:B------:R-:W-:-:S13]  /*0070*/  ISETP.GT.U32.AND P0, PT, R0, 0xfff, PT ;  /* 0x00000fff0000780c */ /* 0x000fda0003f04070 */
[----:B--2---:R-:W-:Y:S05]  /*0080*/  @P0 BRA `(.L_x_174) ;  /* 0x0000001000540947 */ /* 0x004fea0003800000 */
[----:B------:R-:W0:Y:S01]  /*0090*/  S2R R2, SR_TID.X ;  /* 0x0000000000027919 */ /* 0x000e220000002100 */
[----:B------:R-:W-:Y:S01]  /*00a0*/  BSSY.RECONVERGENT B1, `(.L_x_175) ;  /* 0x000000a000017945 */ /* 0x000fe20003800200 */
[----:B------:R-:W-:Y:S01]  /*00b0*/  IMAD.MOV.U32 R14, RZ, RZ, RZ ;  /* 0x000000ffff0e7224 */ /* 0x000fe200078e00ff */
[----:B0-----:R-:W-:Y:S01]  /*00c0*/  ISETP.GE.U32.AND P0, PT, R2, R0, PT ;  /* 0x000000000200720c */ /* 0x001fe20003f06070 */
[----:B------:R-:W-:-:S12]  /*00d0*/  IMAD.MOV.U32 R4, RZ, RZ, R2 ;  /* 0x000000ffff047224 */ /* 0x000fd800078e0002 */
[----:B------:R-:W-:Y:S05]  /*00e0*/  @P0 BRA `(.L_x_176) ;  /* 0x0000000000140947 */ /* 0x000fea0003800000 */
[----:B------:R-:W0:Y:S01]  /*00f0*/  LDC.64 R14, c[0x0][0x380] ;  /* 0x0000e000ff0e7b82 */ /* 0x000e220000000a00 */
[----:B------:R-:W-:-:S04]  /*0100*/  IMAD R5, R3, 0x1000, R2 ;  /* 0x0000100003057824 */ /* 0x000fc800078e0202 */
[----:B0-----:R-:W-:-:S06]  /*0110*/  IMAD.WIDE.U32 R14, R5, 0x4, R14 ;  /* 0x00000004050e7825 */ /* 0x001fcc00078e000e */
[----:B------:R0:W5:Y:S01]  /*0120*/  LDG.E R14, desc[UR6][R14.64] ;  /* 0x000000060e0e7981 */ /* 0x000162000c1e1900 */
[----:B------:R-:W-:-:S07]  /*0130*/  VIADD R4, R2, 0x100 ;  /* 0x0000010002047836 */ /* 0x000fce0000000000 */
.L_x_176:
[----:B------:R-:W-:Y:S05]  /*0140*/  BSYNC.RECONVERGENT B1 ;  /* 0x0000000000017941 */ /* 0x000fea0003800200 */
.L_x_175:
[----:B------:R-:W-:Y:S01]  /*0150*/  ISETP.GE.U32.AND P0, PT, R4, R0, PT ;  /* 0x000000000400720c */ /* 0x000fe20003f06070 */
[----:B------:R-:W-:-:S12]  /*0160*/  BSSY.RECONVERGENT B1, `(.L_x_177) ;  /* 0x0000097000017945 */ /* 0x000fd80003800200 */
[----:B------:R-:W-:Y:S05]  /*0170*/  @P0 BRA `(.L_x_178) ;  /* 0x0000000800540947 */ /* 0x000fea0003800000 */
[----:B------:R-:W-:Y:S01]  /*0180*/  LOP3.LUT R5, RZ, R4, RZ, 0x33, !PT ;  /* 0x00000004ff057212 */ /* 0x000fe200078e33ff */
[----:B------:R-:W-:Y:S04]  /*0190*/  BSSY.RECONVERGENT B2, `(.L_x_179) ;  /* 0x000004b000027945 */ /* 0x000fe80003800200 */
[----:B------:R-:W-:-:S04]  /*01a0*/  IMAD.IADD R8, R5, 0x1, R8 ;  /* 0x0000000105087824 */ /* 0x000fc800078e0208 */
[----:B------:R-:W-:-:S05]  /*01b0*/  IMAD R8, R3, -0x1000, R8 ;  /* 0xfffff00003087824 */ /* 0x000fca00078e0208 */
[C---:B------:R-:W-:Y:S02]  /*01c0*/  ISETP.GE.U32.AND P0, PT, R8.reuse, 0xf00, PT ;  /* 0x00000f000800780c */ /* 0x040fe40003f06070 */
[----:B------:R-:W-:-:S04]  /*01d0*/  LEA.HI R5, R8, 0x1, RZ, 0x18 ;  /* 0x0000000108057811 */ /* 0x000fc800078fc0ff */
[----:B------:R-:W-:-:S07]  /*01e0*/  LOP3.LUT R6, R5, 0xf, RZ, 0xc0, !PT ;  /* 0x0000000f05067812 */ /* 0x000fce00078ec0ff */
[----:B------:R-:W-:Y:S05]  /*01f0*/  @!P0 BRA `(.L_x_180) ;  /* 0x0000000400108947 */ /* 0x000fea0003800000 */
[----:B------:R-:W-:Y:S01]  /*0200*/  LOP3.LUT R8, R5, 0x1fffff0, RZ, 0xc0, !PT ;  /* 0x01fffff005087812 */ /* 0x000fe200078ec0ff */
[----:B------:R-:W-:Y:S01]  /*0210*/  BSSY.RECONVERGENT B3, `(.L_x_181) ;  /* 0x0000041000037945 */ /* 0x000fe20003800200 */
[----:B------:R-:W-:Y:S01]  /*0220*/  LOP3.LUT R7, R4, 0x800, RZ, 0xfc, !PT ;  /* 0x0000080004077812 */ /* 0x000fe200078efcff */
[----:B------:R-:W-:Y:S01]  /*0230*/  IMAD R4, R3, 0x1000, R4 ;  /* 0x0000100003047824 */ /* 0x000fe200078e0204 */
[----:B------:R-:W-:-:S07]  /*0240*/  IADD3 R8, PT, PT, -R8, RZ, RZ ;  /* 0x000000ff08087210 */ /* 0x000fce0007ffe1ff */
.L_x_182:
[----:B------:R-:W1:Y:S01]  /*0250*/  LDC.64 R12, c[0x0][0x380] ;  /* 0x0000e000ff0c7b82 */ /* 0x000e620000000a00 */
[----:B------:R-:W-:-:S04]  /*0260*/  VIADD R21, R4, 0x100 ;  /* 0x0000010004157836 */ /* 0x000fc80000000000 */
[----:B-1----:R-:W-:-:S04]  /*0270*/  IMAD.WIDE.U32 R20, R21, 0x4, R12 ;  /* 0x0000000415147825 */ /* 0x002fc800078e000c */
[C---:B------:R-:W-:Y:S01]  /*0280*/  IMAD.WIDE.U32 R16, R4.reuse, 0x4, R12 ;  /* 0x0000000404107825 */ /* 0x040fe200078e000c */
[----:B0-----:R-:W2:Y:S04]  /*0290*/  LDG.E R15, desc[UR6][R20.64] ;  /* 0x00000006140f7981 */ /* 0x001ea8000c1e1900 */
[----:B------:R0:W2:Y:S01]  /*02a0*/  LDG.E R9, desc[UR6][R16.64] ;  /* 0x0000000610097981 */ /* 0x0000a2000c1e1900 */
[C---:B------:R-:W-:Y:S02]  /*02b0*/  VIADD R29, R4.reuse, 0x600 ;  /* 0x00000600041d7836 */ /* 0x040fe40000000000 */
[C---:B------:R-:W-:Y:S01]  /*02c0*/  VIADD R27, R4.reuse, 0x300 ;  /* 0x00000300041b7836 */ /* 0x040fe20000000000 */
[C---:B------:R-:W-:Y:S01]  /*02d0*/  IADD3 R28, PT, PT, R4.reuse, 0x800, RZ ;  /* 0x00000800041c7810 */ /* 0x040fe20007ffe0ff */
[----:B------:R-:W-:-:S02]  /*02e0*/  VIADD R11, R4, 0x200 ;  /* 0x00000200040b7836 */ /* 0x000fc40000000000 */
[----:B------:R-:W-:-:S04]  /*02f0*/  IMAD.WIDE.U32 R26, R27, 0x4, R12 ;  /* 0x000000041b1a7825 */ /* 0x000fc800078e000c */
[--C-:B0-----:R-:W-:Y:S02]  /*0300*/  IMAD.WIDE.U32 R16, R29, 0x4, R12.reuse ;  /* 0x000000041d107825 */ /* 0x101fe400078e000c */
[----:B------:R-:W3:Y:S02]  /*0310*/  LDG.E R26, desc[UR6][R26.64] ;  /* 0x000000061a1a7981 */ /* 0x000ee4000c1e1900 */
[C---:B------:R-:W-:Y:S02]  /*0320*/  VIADD R19, R4.reuse, 0x400 ;  /* 0x0000040004137836 */ /* 0x040fe40000000000 */
[C---:B------:R-:W-:Y:S01]  /*0330*/  VIADD R23, R4.reuse, 0x500 ;  /* 0x0000050004177836 */ /* 0x040fe20000000000 */
[----:B------:R0:W4:Y:S01]  /*0340*/  LDG.E R22, desc[UR6][R16.64] ;  /* 0x0000000610167981 */ /* 0x000122000c1e1900 */
[----:B------:R-:W-:Y:S02]  /*0350*/  VIADD R29, R4, 0x700 ;  /* 0x00000700041d7836 */ /* 0x000fe40000000000 */
[----:B------:R-:W-:-:S04]  /*0360*/  IMAD.WIDE.U32 R10, R11, 0x4, R12 ;  /* 0x000000040b0a7825 */ /* 0x000fc800078e000c */
[--C-:B------:R-:W-:Y:S01]  /*0370*/  IMAD.WIDE.U32 R18, R19, 0x4, R12.reuse ;  /* 0x0000000413127825 */ /* 0x100fe200078e000c */
[----:B------:R1:W3:Y:S03]  /*0380*/  LDG.E R25, desc[UR6][R10.64] ;  /* 0x000000060a197981 */ /* 0x0002e6000c1e1900 */
[--C-:B------:R-:W-:Y:S01]  /*0390*/  IMAD.WIDE.U32 R20, R23, 0x4, R12.reuse ;  /* 0x0000000417147825 */ /* 0x100fe200078e000c */
[----:B------:R-:W4:Y:S03]  /*03a0*/  LDG.E R24, desc[UR6][R18.64] ;  /* 0x0000000612187981 */ /* 0x000f26000c1e1900 */
[--C-:B0-----:R-:W-:Y:S01]  /*03b0*/  IMAD.WIDE.U32 R16, R29, 0x4, R12.reuse ;  /* 0x000000041d107825 */ /* 0x101fe200078e000c */
[----:B------:R0:W4:Y:S03]  /*03c0*/  LDG.E R23, desc[UR6][R20.64] ;  /* 0x0000000614177981 */ /* 0x000126000c1e1900 */
[----:B------:R-:W-:Y:S01]  /*03d0*/  IMAD.WIDE.U32 R28, R28, 0x4, R12 ;  /* 0x000000041c1c7825 */ /* 0x000fe200078e000c */
[----:B------:R-:W4:Y:S03]  /*03e0*/  LDG.E R19, desc[UR6][R16.64] ;  /* 0x0000000610137981 */ /* 0x000f26000c1e1900 */
[----:B------:R-:W-:-:S02]  /*03f0*/  VIADD R27, R4, 0xa00 ;  /* 0x00000a00041b7836 */ /* 0x000fc40000000000 */
[----:B-1----:R-:W-:Y:S01]  /*0400*/  VIADD R11, R4, 0x900 ;  /* 0x00000900040b7836 */ /* 0x002fe20000000000 */
[----:B------:R1:W4:Y:S01]  /*0410*/  LDG.E R18, desc[UR6][R28.64] ;  /* 0x000000061c127981 */ /* 0x000322000c1e1900 */
[----:B0-----:R-:W-:-:S04]  /*0420*/  IMAD.WIDE.U32 R20, R27, 0x4, R12 ;  /* 0x000000041b147825 */ /* 0x001fc800078e000c */
[----:B------:R-:W-:Y:S02]  /*0430*/  VIADD R27, R4, 0xb00 ;  /* 0x00000b00041b7836 */ /* 0x000fe40000000000 */
[----:B------:R-:W-:-:S04]  /*0440*/  IMAD.WIDE.U32 R10, R11, 0x4, R12 ;  /* 0x000000040b0a7825 */ /* 0x000fc800078e000c */
[----:B-1----:R-:W-:Y:S02]  /*0450*/  VIADD R29, R4, 0xc00 ;  /* 0x00000c00041d7836 */ /* 0x002fe40000000000 */
[----:B------:R-:W4:Y:S02]  /*0460*/  LDG.E R11, desc[UR6][R10.64] ;  /* 0x000000060a0b7981 */ /* 0x000f24000c1e1900 */
[----:B------:R-:W-:-:S06]  /*0470*/  IMAD.WIDE.U32 R16, R29, 0x4, R12 ;  /* 0x000000041d107825 */ /* 0x000fcc00078e000c */
[----:B------:R0:W4:Y:S04]  /*0480*/  LDG.E R16, desc[UR6][R16.64] ;  /* 0x0000000610107981 */ /* 0x000128000c1e1900 */
[----:B------:R1:W4:Y:S01]  /*0490*/  LDG.E R10, desc[UR6][R20.64] ;  /* 0x00000006140a7981 */ /* 0x000322000c1e1900 */
[----:B0-----:R-:W-:Y:S01]  /*04a0*/  VIADD R17, R4, 0xf00 ;  /* 0x00000f0004117836 */ /* 0x001fe20000000000 */
[----:B--2--5:R-:W-:Y:S01]  /*04b0*/  IADD3 R9, PT, PT, R15, R9, R14 ;  /* 0x000000090f097210 */ /* 0x024fe20007ffe00e */
[----:B------:R-:W-:-:S04]  /*04c0*/  IMAD.WIDE.U32 R14, R27, 0x4, R12 ;  /* 0x000000041b0e7825 */ /* 0x000fc800078e000c */
[----:B------:R-:W-:Y:S02]  /*04d0*/  VIADD R27, R4, 0xd00 ;  /* 0x00000d00041b7836 */ /* 0x000fe40000000000 */
[----:B------:R-:W2:Y:S02]  /*04e0*/  LDG.E R15, desc[UR6][R14.64] ;  /* 0x000000060e0f7981 */ /* 0x000ea4000c1e1900 */
[----:B------:R-:W-:-:S04]  /*04f0*/  IMAD.WIDE.U32 R28, R27, 0x4, R12 ;  /* 0x000000041b1c7825 */ /* 0x000fc800078e000c */
[----:B------:R-:W-:Y:S02]  /*0500*/  VIADD R27, R4, 0xe00 ;  /* 0x00000e00041b7836 */ /* 0x000fe40000000000 */
[----:B------:R-:W2:Y:S02]  /*0510*/  LDG.E R29, desc[UR6][R28.64] ;  /* 0x000000061c1d7981 */ /* 0x000ea4000c1e1900 */
[----:B-1----:R-:W-:-:S04]  /*0520*/  IMAD.WIDE.U32 R20, R27, 0x4, R12 ;  /* 0x000000041b147825 */ /* 0x002fc800078e000c */
[----:B------:R-:W-:Y:S02]  /*0530*/  IMAD.WIDE.U32 R12, R17, 0x4, R12 ;  /* 0x00000004110c7825 */ /* 0x000fe400078e000c */
[----:B------:R-:W2:Y:S04]  /*0540*/  LDG.E R20, desc[UR6][R20.64] ;  /* 0x0000000614147981 */ /* 0x000ea8000c1e1900 */
[----:B------:R-:W2:Y:S01]  /*0550*/  LDG.E R12, desc[UR6][R12.64] ;  /* 0x000000060c0c7981 */ /* 0x000ea2000c1e1900 */
[----:B---3--:R-:W-:Y:S02]  /*0560*/  IADD3 R9, PT, PT, R26, R25, R9 ;  /* 0x000000191a097210 */ /* 0x008fe40007ffe009 */
[----:B------:R-:W-:Y:S02]  /*0570*/  IADD3 R8, PT, PT, R8, 0x10, RZ ;  /* 0x0000001008087810 */ /* 0x000fe40007ffe0ff */
[----:B----4-:R-:W-:-:S02]  /*0580*/  IADD3 R9, PT, PT, R23, R24, R9 ;  /* 0x0000001817097210 */ /* 0x010fc40007ffe009 */
[----:B------:R-:W-:Y:S02]  /*0590*/  ISETP.NE.AND P0, PT, R8, RZ, PT ;  /* 0x000000ff0800720c */ /* 0x000fe40003f05270 */
[----:B------:R-:W-:Y:S01]  /*05a0*/  IADD3 R9, PT, PT, R19, R22, R9 ;  /* 0x0000001613097210 */ /* 0x000fe20007ffe009 */
[----:B------:R-:W-:Y:S02]  /*05b0*/  VIADD R7, R7, 0x1000 ;  /* 0x0000100007077836 */ /* 0x000fe40000000000 */
[----:B------:R-:W-:Y:S01]  /*05c0*/  VIADD R4, R4, 0x1000 ;  /* 0x0000100004047836 */ /* 0x000fe20000000000 */
[----:B------:R-:W-:-:S04]  /*05d0*/  IADD3 R9, PT, PT, R11, R18, R9 ;  /* 0x000000120b097210 */ /* 0x000fc80007ffe009 */
[----:B--2---:R-:W-:-:S04]  /*05e0*/  IADD3 R9, PT, PT, R15, R10, R9 ;  /* 0x0000000a0f097210 */ /* 0x004fc80007ffe009 */
[----:B------:R-:W-:-:S04]  /*05f0*/  IADD3 R9, PT, PT, R29, R16, R9 ;  /* 0x000000101d097210 */ /* 0x000fc80007ffe009 */
[----:B------:R-:W-:Y:S01]  /*0600*/  IADD3 R14, PT, PT, R12, R20, R9 ;  /* 0x000000140c0e7210 */ /* 0x000fe20007ffe009 */
[----:B------:R-:W-:Y:S06]  /*0610*/  @P0 BRA `(.L_x_182) ;  /* 0xfffffffc000c0947 */ /* 0x000fec000383ffff */
[----:B------:R-:W-:Y:S05]  /*0620*/  BSYNC.RECONVERGENT B3 ;  /* 0x0000000000037941 */ /* 0x000fea0003800200 */
.L_x_181:
[----:B------:R-:W-:-:S07]  /*0630*/  VIADD R4, R7, 0xfffff800 ;  /* 0xfffff80007047836 */ /* 0x000fce0000000000 */
.L_x_180:
[----:B------:R-:W-:Y:S05]  /*0640*/  BSYNC.RECONVERGENT B2 ;  /* 0x0000000000027941 */ /* 0x000fea0003800200 */
.L_x_179:
[----:B------:R-:W-:-:S13]  /*0650*/  ISETP.NE.AND P0, PT, R6, RZ, PT ;  /* 0x000000ff0600720c */ /* 0x000fda0003f05270 */
[----:B------:R-:W-:Y:S05]  /*0660*/  @!P0 BRA `(.L_x_178) ;  /* 0x0000000400188947 */ /* 0x000fea0003800000 */
[----:B------:R-:W-:Y:S01]  /*0670*/  ISETP.GE.U32.AND P0, PT, R6, 0x8, PT ;  /* 0x000000080600780c */ /* 0x000fe20003f06070 */
[----:B------:R-:W-:Y:S01]  /*0680*/  BSSY.RECONVERGENT B2, `(.L_x_183) ;  /* 0x0000022000027945 */ /* 0x000fe20003800200 */
[----:B------:R-:W-:-:S04]  /*0690*/  LOP3.LUT R24, R5, 0x7, RZ, 0xc0, !PT ;  /* 0x0000000705187812 */ /* 0x000fc800078ec0ff */
[----:B------:R-:W-:-:S07]  /*06a0*/  ISETP.NE.AND P1, PT, R24, RZ, PT ;  /* 0x000000ff1800720c */ /* 0x000fce0003f25270 */
[----:B------:R-:W-:Y:S06]  /*06b0*/  @!P0 BRA `(.L_x_184) ;  /* 0x0000000000788947 */ /* 0x000fec0003800000 */
[----:B------:R-:W1:Y:S01]  /*06c0*/  LDC.64 R10, c[0x0][0x380] ;  /* 0x0000e000ff0a7b82 */ /* 0x000e620000000a00 */
[----:B------:R-:W-:-:S04]  /*06d0*/  IMAD R27, R3, 0x1000, R4 ;  /* 0x00001000031b7824 */ /* 0x000fc800078e0204 */
[C---:B------:R-:W-:Y:S02]  /*06e0*/  VIADD R21, R27.reuse, 0x100 ;  /* 0x000001001b157836 */ /* 0x040fe40000000000 */
[C---:B------:R-:W-:Y:S02]  /*06f0*/  VIADD R17, R27.reuse, 0x300 ;  /* 0x000003001b117836 */ /* 0x040fe40000000000 */
[C---:B------:R-:W-:Y:S01]  /*0700*/  VIADD R23, R27.reuse, 0x200 ;  /* 0x000002001b177836 */ /* 0x040fe20000000000 */
[C---:B------:R-:W-:Y:S01]  /*0710*/  IADD3 R7, PT, PT, R27.reuse, 0x400, RZ ;  /* 0x000004001b077810 */ /* 0x040fe20007ffe0ff */
[C---:B------:R-:W-:Y:S02]  /*0720*/  VIADD R9, R27.reuse, 0x500 ;  /* 0x000005001b097836 */ /* 0x040fe40000000000 */
[C---:B------:R-:W-:Y:S02]  /*0730*/  VIADD R25, R27.reuse, 0x600 ;  /* 0x000006001b197836 */ /* 0x040fe40000000000 */
[----:B-1----:R-:W-:-:S04]  /*0740*/  IMAD.WIDE.U32 R12, R27, 0x4, R10 ;  /* 0x000000041b0c7825 */ /* 0x002fc800078e000a */
[--C-:B------:R-:W-:Y:S01]  /*0750*/  IMAD.WIDE.U32 R20, R21, 0x4, R10.reuse ;  /* 0x0000000415147825 */ /* 0x100fe200078e000a */
[----:B0-----:R0:W2:Y:S03]  /*0760*/  LDG.E R15, desc[UR6][R12.64] ;  /* 0x000000060c0f7981 */ /* 0x0010a6000c1e1900 */
[--C-:B------:R-:W-:Y:S01]  /*0770*/  IMAD.WIDE.U32 R16, R17, 0x4, R10.reuse ;  /* 0x0000000411107825 */ /* 0x100fe200078e000a */
[----:B------:R-:W2:Y:S03]  /*0780*/  LDG.E R18, desc[UR6][R20.64] ;  /* 0x0000000614127981 */ /* 0x000ea6000c1e1900 */
[----:B------:R-:W-:Y:S02]  /*0790*/  IMAD.WIDE.U32 R22, R23, 0x4, R10 ;  /* 0x0000000417167825 */ /* 0x000fe400078e000a */
[----:B------:R-:W3:Y:S02]  /*07a0*/  LDG.E R16, desc[UR6][R16.64] ;  /* 0x0000000610107981 */ /* 0x000ee4000c1e1900 */
[----:B------:R-:W-:-:S02]  /*07b0*/  VIADD R27, R27, 0x700 ;  /* 0x000007001b1b7836 */ /* 0x000fc40000000000 */
[--C-:B------:R-:W-:Y:S01]  /*07c0*/  IMAD.WIDE.U32 R6, R7, 0x4, R10.reuse ;  /* 0x0000000407067825 */ /* 0x100fe200078e000a */
[----:B------:R-:W3:Y:S03]  /*07d0*/  LDG.E R19, desc[UR6][R22.64] ;  /* 0x0000000616137981 */ /* 0x000ee6000c1e1900 */
[--C-:B------:R-:W-:Y:S02]  /*07e0*/  IMAD.WIDE.U32 R8, R9, 0x4, R10.reuse ;  /* 0x0000000409087825 */ /* 0x100fe400078e000a */
[----:B------:R-:W4:Y:S02]  /*07f0*/  LDG.E R7, desc[UR6][R6.64] ;  /* 0x0000000606077981 */ /* 0x000f24000c1e1900 */
[--C-:B0-----:R-:W-:Y:S02]  /*0800*/  IMAD.WIDE.U32 R12, R25, 0x4, R10.reuse ;  /* 0x00000004190c7825 */ /* 0x101fe400078e000a */
[----:B------:R-:W4:Y:S02]  /*0810*/  LDG.E R8, desc[UR6][R8.64] ;  /* 0x0000000608087981 */ /* 0x000f24000c1e1900 */
[----:B------:R-:W-:-:S02]  /*0820*/  IMAD.WIDE.U32 R10, R27, 0x4, R10 ;  /* 0x000000041b0a7825 */ /* 0x000fc400078e000a */
[----:B------:R-:W4:Y:S04]  /*0830*/  LDG.E R13, desc[UR6][R12.64] ;  /* 0x000000060c0d7981 */ /* 0x000f28000c1e1900 */
[----:B------:R-:W4:Y:S01]  /*0840*/  LDG.E R10, desc[UR6][R10.64] ;  /* 0x000000060a0a7981 */ /* 0x000f22000c1e1900 */
[----:B------:R-:W-:Y:S01]  /*0850*/  VIADD R4, R4, 0x800 ;  /* 0x0000080004047836 */ /* 0x000fe20000000000 */
[----:B--2--5:R-:W-:-:S04]  /*0860*/  IADD3 R18, PT, PT, R18, R15, R14 ;  /* 0x0000000f12127210 */ /* 0x024fc80007ffe00e */
[----:B---3--:R-:W-:-:S04]  /*0870*/  IADD3 R18, PT, PT, R16, R19, R18 ;  /* 0x0000001310127210 */ /* 0x008fc80007ffe012 */
[----:B----4-:R-:W-:-:S04]  /*0880*/  IADD3 R18, PT, PT, R8, R7, R18 ;  /* 0x0000000708127210 */ /* 0x010fc80007ffe012 */
[----:B------:R-:W-:-:S07]  /*0890*/  IADD3 R14, PT, PT, R10, R13, R18 ;  /* 0x0000000d0a0e7210 */ /* 0x000fce0007ffe012 */
.L_x_184:
[----:B------:R-:W-:Y:S05]  /*08a0*/  BSYNC.RECONVERGENT B2 ;  /* 0x0000000000027941 */ /* 0x000fea0003800200 */
.L_x_183:
        /* <DEDUP_REMOVED lines=8> */
[C---:B------:R-:W-:Y:S01]  /*0930*/  VIADD R13, R11.reuse, 0x100 ;  /* 0x000001000b0d7836 */ /* 0x040fe20000000000 */
[C---:B------:R-:W-:Y:S01]  /*0940*/  IADD3 R17, PT, PT, R11.reuse, 0x300, RZ ;  /* 0x000003000b117810 */ /* 0x040fe20007ffe0ff */
[C---:B0-----:R-:W-:Y:S02]  /*0950*/  VIADD R15, R11.reuse, 0x200 ;  /* 0x000002000b0f7836 */ /* 0x041fe40000000000 */
[----:B-1----:R-:W-:-:S04]  /*0960*/  IMAD.WIDE.U32 R8, R11, 0x4, R6 ;  /* 0x000000040b087825 */ /* 0x002fc800078e0006 */
[--C-:B------:R-:W-:Y:S02]  /*0970*/  IMAD.WIDE.U32 R10, R13, 0x4, R6.reuse ;  /* 0x000000040d0a7825 */ /* 0x100fe400078e0006 */
[----:B------:R-:W2:Y:S02]  /*0980*/  LDG.E R9, desc[UR6][R8.64] ;  /* 0x0000000608097981 */ /* 0x000ea4000c1e1900 */
[--C-:B------:R-:W-:Y:S02]  /*0990*/  IMAD.WIDE.U32 R12, R15, 0x4, R6.reuse ;  /* 0x000000040f0c7825 */ /* 0x100fe400078e0006 */
[----:B------:R-:W2:Y:S02]  /*09a0*/  LDG.E R10, desc[UR6][R10.64] ;  /* 0x000000060a0a7981 */ /* 0x000ea4000c1e1900 */
[----:B------:R-:W-:Y:S02]  /*09b0*/  IMAD.WIDE.U32 R6, R17, 0x4, R6 ;  /* 0x0000000411067825 */ /* 0x000fe400078e0006 */
[----:B------:R-:W3:Y:S04]  /*09c0*/  LDG.E R13, desc[UR6][R12.64] ;  /* 0x000000060c0d7981 */ /* 0x000ee8000c1e1900 */
[----:B------:R-:W3:Y:S01]  /*09d0*/  LDG.E R6, desc[UR6][R6.64] ;  /* 0x0000000606067981 */ /* 0x000ee2000c1e1900 */
[----:B------:R-:W-:Y:S01]  /*09e0*/  VIADD R4, R4, 0x400 ;  /* 0x0000040004047836 */ /* 0x000fe20000000000 */
[----:B--2--5:R-:W-:-:S04]  /*09f0*/  IADD3 R14, PT, PT, R10, R9, R14 ;  /* 0x000000090a0e7210 */ /* 0x024fc80007ffe00e */
[----:B---3--:R-:W-:-:S07]  /*0a00*/  IADD3 R14, PT, PT, R6, R13, R14 ;  /* 0x0000000d060e7210 */ /* 0x008fce0007ffe00e */
.L_x_186:
[----:B------:R-:W-:Y:S05]  /*0a10*/  BSYNC.RECONVERGENT B2 ;  /* 0x0000000000027941 */ /* 0x000fea0003800200 */
.L_x_185:
[----:B------:R-:W-:Y:S05]  /*0a20*/  @!P1 BRA `(.L_x_178) ;  /* 0x0000000000289947 */ /* 0x000fea0003800000 */
[----:B------:R-:W1:Y:S01]  /*0a30*/  LDC.64 R6, c[0x0][0x380] ;  /* 0x0000e000ff067b82 */ /* 0x000e620000000a00 */
[----:B------:R-:W-:Y:S02]  /*0a40*/  IMAD R9, R3, 0x1000, R4 ;  /* 0x0000100003097824 */ /* 0x000fe400078e0204 */
[----:B------:R-:W-:-:S07]  /*0a50*/  IMAD.MOV R8, RZ, RZ, -R5 ;  /* 0x000000ffff087224 */ /* 0x000fce00078e0a05 */
.L_x_187:
[----:B-1----:R-:W-:-:S06]  /*0a60*/  IMAD.WIDE.U32 R4, R9, 0x4, R6 ;  /* 0x0000000409047825 */ /* 0x002fcc00078e0006 */
[----:B------:R-:W2:Y:S01]  /*0a70*/  LDG.E R5, desc[UR6][R4.64] ;  /* 0x0000000604057981 */ /* 0x000ea2000c1e1900 */
[----:B------:R-:W-:Y:S02]  /*0a80*/  VIADD R8, R8, 0x1 ;  /* 0x0000000108087836 */ /* 0x000fe40000000000 */
[----:B------:R-:W-:-:S03]  /*0a90*/  VIADD R9, R9, 0x100 ;  /* 0x0000010009097836 */ /* 0x000fc60000000000 */
[----:B------:R-:W-:Y:S01]  /*0aa0*/  ISETP.NE.AND P0, PT, R8, RZ, PT ;  /* 0x000000ff0800720c */ /* 0x000fe20003f05270 */
[----:B--2--5:R-:W-:-:S12]  /*0ab0*/  IMAD.IADD R14, R5, 0x1, R14 ;  /* 0x00000001050e7824 */ /* 0x024fd800078e020e */
[----:B------:R-:W-:Y:S05]  /*0ac0*/  @P0 BRA `(.L_x_187) ;  /* 0xfffffffc00e40947 */ /* 0x000fea000383ffff */
.L_x_178:
[----:B------:R-:W-:Y:S05]  /*0ad0*/  BSYNC.RECONVERGENT B1 ;  /* 0x0000000000017941 */ /* 0x000fea0003800200 */
.L_x_177:
[----:B------:R-:W-:-:S13]  /*0ae0*/  ISETP.GE.U32.AND P0, PT, R0, 0x100, PT ;  /* 0x000001000000780c */ /* 0x000fda0003f06070 */
[----:B------:R-:W-:Y:S05]  /*0af0*/  @!P0 BRA `(.L_x_188) ;  /* 0x0000000000ac8947 */ /* 0x000fea0003800000 */
[----:B------:R-:W1:Y:S01]  /*0b00*/  S2R R8, SR_LANEID ;  /* 0x0000000000087919 */ /* 0x000e620000000000 */
[----:B-----5:R-:W2:Y:S01]  /*0b10*/  SHFL.DOWN PT, R0, R14, 0x1, 0x1f ;  /* 0x08201f000e007f89 */ /* 0x020ea200000e0000 */
[C---:B-1----:R-:W-:Y:S02]  /*0b20*/  ISETP.GT.AND P0, PT, R8.reuse, 0x1e, PT ;  /* 0x0000001e0800780c */ /* 0x042fe40003f04270 */
[----:B------:R-:W-:Y:S02]  /*0b30*/  ISETP.NE.AND P1, PT, R8, RZ, PT ;  /* 0x000000ff0800720c */ /* 0x000fe40003f25270 */
[----:B--2---:R-:W-:Y:S02]  /*0b40*/  SEL R5, R0, RZ, !P0 ;  /* 0x000000ff00057207 */ /* 0x004fe40004000000 */
[----:B------:R-:W-:Y:S02]  /*0b50*/  ISETP.GT.AND P0, PT, R8, 0x1d, PT ;  /* 0x0000001d0800780c */ /* 0x000fe40003f04270 */
[----:B------:R-:W-:-:S05]  /*0b60*/  IADD3 R5, PT, PT, R5, R14, RZ ;  /* 0x0000000e05057210 */ /* 0x000fca0007ffe0ff */
[----:B------:R-:W1:Y:S02]  /*0b70*/  SHFL.DOWN PT, R0, R5, 0x2, 0x1f ;  /* 0x08401f0005007f89 */ /* 0x000e6400000e0000 */
[----:B------:R-:W-:Y:S01]  /*0b80*/  @!P1 MOV R6, 0x400 ;  /* 0x0000040000069802 */ /* 0x000fe20000000f00 */
[----:B------:R-:W2:Y:S01]  /*0b90*/  @!P1 S2R R9, SR_CgaCtaId ;  /* 0x0000000000099919 */ /* 0x000ea20000008800 */
[----:B-1----:R-:W-:Y:S02]  /*0ba0*/  SEL R0, R0, RZ, !P0 ;  /* 0x000000ff00007207 */ /* 0x002fe40004000000 */
[----:B------:R-:W-:-:S03]  /*0bb0*/  ISETP.GT.AND P0, PT, R8, 0x1b, PT ;  /* 0x0000001b0800780c */ /* 0x000fc60003f04270 */
[----:B------:R-:W-:-:S05]  /*0bc0*/  IMAD.IADD R0, R5, 0x1, R0 ;  /* 0x0000000105007824 */ /* 0x000fca00078e0200 */
[----:B------:R-:W1:Y:S01]  /*0bd0*/  SHFL.DOWN PT, R4, R0, 0x4, 0x1f ;  /* 0x08801f0000047f89 */ /* 0x000e6200000e0000 */
[----:B--2---:R-:W-:Y:S02]  /*0be0*/  @!P1 LEA R9, R9, R6, 0x18 ;  /* 0x0000000609099211 */ /* 0x004fe400078ec0ff */
[----:B-1----:R-:W-:Y:S02]  /*0bf0*/  SEL R7, R4, RZ, !P0 ;  /* 0x000000ff04077207 */ /* 0x002fe40004000000 */
[----:B------:R-:W-:-:S03]  /*0c00*/  ISETP.GT.AND P0, PT, R8, 0x17, PT ;  /* 0x000000170800780c */ /* 0x000fc60003f04270 */
[----:B------:R-:W-:Y:S01]  /*0c10*/  IMAD.IADD R7, R0, 0x1, R7 ;  /* 0x0000000100077824 */ /* 0x000fe200078e0207 */
[----:B------:R-:W-:-:S04]  /*0c20*/  @!P1 SHF.R.U32.HI R0, RZ, 0x3, R2 ;  /* 0x00000003ff009819 */ /* 0x000fc80000011602 */
[----:B------:R-:W1:Y:S01]  /*0c30*/  SHFL.DOWN PT, R4, R7, 0x8, 0x1f ;  /* 0x09001f0007047f89 */ /* 0x000e6200000e0000 */
[----:B------:R-:W-:-:S05]  /*0c40*/  @!P1 LOP3.LUT R0, R0, 0x7c, RZ, 0xc0, !PT ;  /* 0x0000007c00009812 */ /* 0x000fca00078ec0ff */
[----:B------:R-:W-:Y:S01]  /*0c50*/  @!P1 IMAD.IADD R0, R0, 0x1, R9 ;  /* 0x0000000100009824 */ /* 0x000fe200078e0209 */
[----:B-1----:R-:W-:Y:S02]  /*0c60*/  SEL R4, R4, RZ, !P0 ;  /* 0x000000ff04047207 */ /* 0x002fe40004000000 */
[----:B------:R-:W-:-:S03]  /*0c70*/  ISETP.GT.AND P0, PT, R8, 0xf, PT ;  /* 0x0000000f0800780c */ /* 0x000fc60003f04270 */
[----:B------:R-:W-:-:S05]  /*0c80*/  IMAD.IADD R4, R7, 0x1, R4 ;  /* 0x0000000107047824 */ /* 0x000fca00078e0204 */
[----:B------:R-:W1:Y:S02]  /*0c90*/  SHFL.DOWN PT, R5, R4, 0x10, 0x1f ;  /* 0x0a001f0004057f89 */ /* 0x000e6400000e0000 */
[----:B-1----:R-:W-:Y:S02]  /*0ca0*/  SEL R5, R5, RZ, !P0 ;  /* 0x000000ff05057207 */ /* 0x002fe40004000000 */
        /* <DEDUP_REMOVED lines=8> */
[----:B--2---:R-:W-:Y:S04]  /*0d30*/  LDS R0, [UR4+0xc] ;  /* 0x00000c04ff007984 */ /* 0x004fe80008000800 */
[----:B------:R-:W1:Y:S04]  /*0d40*/  LDS.128 R4, [UR4+0x10] ;  /* 0x00001004ff047984 */ /* 0x000e680008000c00 */
[----:B------:R-:W2:Y:S01]  /*0d50*/  LDS.64 R8, [UR4+0x20] ;  /* 0x00002004ff087984 */ /* 0x000ea20008000a00 */
[----:B-1----:R-:W-:-:S04]  /*0d60*/  IADD3 R0, PT, PT, R4, R0, R11 ;  /* 0x0000000004007210 */ /* 0x002fc80007ffe00b */
[----:B------:R-:W-:-:S04]  /*0d70*/  IADD3 R0, PT, PT, R6, R0, R5 ;  /* 0x0000000006007210 */ /* 0x000fc80007ffe005 */
[----:B--2---:R-:W-:-:S05]  /*0d80*/  IADD3 R0, PT, PT, R8, R0, R7 ;  /* 0x0000000008007210 */ /* 0x004fca0007ffe007 */
[----:B------:R-:W-:Y:S01]  /*0d90*/  IMAD.IADD R11, R0, 0x1, R9 ;  /* 0x00000001000b7824 */ /* 0x000fe200078e0209 */
[----:B------:R-:W-:Y:S06]  /*0da0*/  BRA `(.L_x_189) ;  /* 0x00000014007c7947 */ /* 0x000fec0003800000 */
.L_x_188:
[----:B------:R-:W-:Y:S01]  /*0db0*/  LOP3.LUT R4, R2, 0x3e0, RZ, 0xc0, !PT ;  /* 0x000003e002047812 */ /* 0x000fe200078ec0ff */
[----:B------:R-:W1:Y:S03]  /*0dc0*/  S2R R10, SR_LANEID ;  /* 0x00000000000a7919 */ /* 0x000e660000000000 */
[----:B------:R-:W-:Y:S02]  /*0dd0*/  LOP3.LUT R7, RZ, R4, RZ, 0x33, !PT ;  /* 0x00000004ff077212 */ /* 0x000fe400078e33ff */
[----:B------:R-:W-:-:S03]  /*0de0*/  IADD3 R5, PT, PT, R4, 0x20, RZ ;  /* 0x0000002004057810 */ /* 0x000fc60007ffe0ff */
[----:B------:R-:W-:Y:S01]  /*0df0*/  IMAD.IADD R7, R0, 0x1, R7 ;  /* 0x0000000100077824 */ /* 0x000fe200078e0207 */
[----:B------:R-:W-:-:S04]  /*0e00*/  ISETP.GT.U32.AND P0, PT, R5, R0, PT ;  /* 0x000000000500720c */ /* 0x000fc80003f04070 */
[----:B------:R-:W-:-:S05]  /*0e10*/  SEL R7, R7, 0x1f, P0 ;  /* 0x0000001f07077807 */ /* 0x000fca0000000000 */
[----:B-----5:R-:W2:Y:S01]  /*0e20*/  SHFL.DOWN PT, R4, R14, 0x1, R7 ;  /* 0x082000000e047989 */ /* 0x020ea200000e0007 */
[CC--:B-1----:R-:W-:Y:S01]  /*0e30*/  ISETP.GE.AND P0, PT, R10.reuse, R7.reuse, PT ;  /* 0x000000070a00720c */ /* 0x0c2fe20003f06270 */
[C---:B------:R-:W-:Y:S01]  /*0e40*/  VIADD R6, R10.reuse, 0x2 ;  /* 0x000000020a067836 */ /* 0x040fe20000000000 */
[C---:B------:R-:W-:Y:S01]  /*0e50*/  ISETP.NE.AND P1, PT, R10.reuse, RZ, PT ;  /* 0x000000ff0a00720c */ /* 0x040fe20003f25270 */
[----:B------:R-:W-:Y:S01]  /*0e60*/  VIADD R8, R10, 0x4 ;  /* 0x000000040a087836 */ /* 0x000fe20000000000 */
[----:B--2---:R-:W-:Y:S02]  /*0e70*/  SEL R5, R4, RZ, !P0 ;  /* 0x000000ff04057207 */ /* 0x004fe40004000000 */
[----:B------:R-:W-:-:S03]  /*0e80*/  ISETP.GT.AND P0, PT, R6, R7, PT ;  /* 0x000000070600720c */ /* 0x000fc60003f04270 */
[----:B------:R-:W-:-:S06]  /*0e90*/  IMAD.IADD R4, R5, 0x1, R14 ;  /* 0x0000000105047824 */ /* 0x000fcc00078e020e */
[----:B------:R-:W1:Y:S01]  /*0ea0*/  @!P1 S2R R11, SR_CgaCtaId ;  /* 0x00000000000b9919 */ /* 0x000e620000008800 */
[----:B------:R-:W-:Y:S01]  /*0eb0*/  @!P1 SHF.R.U32.HI R9, RZ, 0x3, R2 ;  /* 0x00000003ff099819 */ /* 0x000fe20000011602 */
[----:B------:R-:W2:Y:S03]  /*0ec0*/  SHFL.DOWN PT, R5, R4, 0x2, R7 ;  /* 0x0840000004057989 */ /* 0x000ea600000e0007 */
[----:B------:R-:W-:Y:S02]  /*0ed0*/  @!P1 LOP3.LUT R9, R9, 0x7c, RZ, 0xc0, !PT ;  /* 0x0000007c09099812 */ /* 0x000fe400078ec0ff */
[----:B--2---:R-:W-:Y:S02]  /*0ee0*/  SEL R5, R5, RZ, !P0 ;  /* 0x000000ff05057207 */ /* 0x004fe40004000000 */
[----:B------:R-:W-:-:S03]  /*0ef0*/  ISETP.GT.AND P0, PT, R8, R7, PT ;  /* 0x000000070800720c */ /* 0x000fc60003f04270 */
[----:B------:R-:W-:Y:S01]  /*0f00*/  IMAD.IADD R6, R4, 0x1, R5 ;  /* 0x0000000104067824 */ /* 0x000fe200078e0205 */
[----:B------:R-:W-:-:S04]  /*0f10*/  IADD3 R4, PT, PT, R10, 0x8, RZ ;  /* 0x000000080a047810 */ /* 0x000fc80007ffe0ff */
[----:B------:R-:W2:Y:S02]  /*0f20*/  SHFL.DOWN PT, R5, R6, 0x4, R7 ;  /* 0x0880000006057989 */ /* 0x000ea400000e0007 */
[----:B--2---:R-:W-:Y:S02]  /*0f30*/  SEL R5, R5, RZ, !P0 ;  /* 0x000000ff05057207 */ /* 0x004fe40004000000 */
[----:B------:R-:W-:-:S03]  /*0f40*/  ISETP.GT.AND P0, PT, R4, R7, PT ;  /* 0x000000070400720c */ /* 0x000fc60003f04270 */
[----:B------:R-:W-:Y:S02]  /*0f50*/  IMAD.IADD R8, R6, 0x1, R5 ;  /* 0x0000000106087824 */ /* 0x000fe400078e0205 */
[----:B------:R-:W-:Y:S01]  /*0f60*/  VIADD R6, R10, 0x10 ;  /* 0x000000100a067836 */ /* 0x000fe20000000000 */
[----:B------:R-:W-:Y:S02]  /*0f70*/  @!P1 MOV R10, 0x400 ;  /* 0x00000400000a9802 */ /* 0x000fe40000000f00 */
[----:B------:R-:W2:Y:S02]  /*0f80*/  SHFL.DOWN PT, R5, R8, 0x8, R7 ;  /* 0x0900000008057989 */ /* 0x000ea400000e0007 */
[----:B-1----:R-:W-:-:S05]  /*0f90*/  @!P1 LEA R10, R11, R10, 0x18 ;  /* 0x0000000a0b0a9211 */ /* 0x002fca00078ec0ff */
[----:B------:R-:W-:Y:S01]  /*0fa0*/  @!P1 IMAD.IADD R10, R9, 0x1, R10 ;  /* 0x00000001090a9824 */ /* 0x000fe200078e020a */
[----:B--2---:R-:W-:Y:S02]  /*0fb0*/  SEL R5, R5, RZ, !P0 ;  /* 0x000000ff05057207 */ /* 0x004fe40004000000 */
[----:B------:R-:W-:-:S03]  /*0fc0*/  ISETP.GT.AND P0, PT, R6, R7, PT ;  /* 0x000000070600720c */ /* 0x000fc60003f04270 */
[----:B------:R-:W-:-:S05]  /*0fd0*/  IMAD.IADD R4, R8, 0x1, R5 ;  /* 0x0000000108047824 */ /* 0x000fca00078e0205 */
[----:B------:R-:W1:Y:S02]  /*0fe0*/  SHFL.DOWN PT, R5, R4, 0x10, R7 ;  /* 0x0a00000004057989 */ /* 0x000e6400000e0007 */
[----:B-1----:R-:W-:Y:S02]  /*0ff0*/  SEL R5, R5, RZ, !P0 ;  /* 0x000000ff05057207 */ /* 0x002fe40004000000 */
[----:B------:R-:W-:-:S03]  /*1000*/  ISETP.NE.AND P0, PT, R2, RZ, PT ;  /* 0x000000ff0200720c */ /* 0x000fc60003f05270 */
[----:B------:R-:W-:-:S05]  /*1010*/  IMAD.IADD R11, R4, 0x1, R5 ;  /* 0x00000001040b7824 */ /* 0x000fca00078e0205 */
[----:B------:R1:W-:Y:S01]  /*1020*/  @!P1 STS [R10+0x8], R11 ;  /* 0x0000080b0a009388 */ /* 0x0003e20000000800 */
[----:B------:R-:W-:Y:S06]  /*1030*/  BAR.SYNC.DEFER_BLOCKING 0x0 ;  /* 0x0000000000007b1d */ /* 0x000fec0000010000 */
[----:B------:R-:W-:Y:S05]  /*1040*/  @P0 BRA `(.L_x_189) ;  /* 0x0000001000d40947 */ /* 0x000fea0003800000 */
[----:B------:R-:W2:Y:S01]  /*1050*/  S2UR UR5, SR_CgaCtaId ;  /* 0x00000000000579c3 */ /* 0x000ea20000008800 */
[----:B------:R-:W-:Y:S01]  /*1060*/  UMOV UR4, 0x400 ;  /* 0x0000040000047882 */ /* 0x000fe20000000000 */
[C---:B------:R-:W-:Y:S02]  /*1070*/  ISETP.GT.U32.AND P2, PT, R0.reuse, 0x40, PT ;  /* 0x000000400000780c */ /* 0x040fe40003f44070 */
[C---:B------:R-:W-:Y:S02]  /*1080*/  ISETP.GT.U32.AND P1, PT, R0.reuse, 0x20, PT ;  /* 0x000000200000780c */ /* 0x040fe40003f24070 */
[----:B------:R-:W-:Y:S01]  /*1090*/  ISETP.GT.U32.AND P3, PT, R0, 0x80, PT ;  /* 0x000000800000780c */ /* 0x000fe20003f64070 */
[----:B--2---:R-:W-:-:S09]  /*10a0*/  ULEA UR4, UR5, UR4, 0x18 ;  /* 0x0000000405047291 */ /* 0x004fd2000f8ec0ff */
[----:B------:R-:W2:Y:S04]  /*10b0*/  LDS.128 R4, [UR4+0x10] ;  /* 0x00001004ff047984 */ /* 0x000ea80008000c00 */
[----:B------:R-:W3:Y:S04]  /*10c0*/  LDS R2, [UR4+0xc] ;  /* 0x00000c04ff027984 */ /* 0x000ee80008000800 */
[----:B------:R-:W4:Y:S01]  /*10d0*/  LDS.64 R8, [UR4+0x20] ;  /* 0x00002004ff087984 */ /* 0x000f220008000a00 */
[----:B--2---:R-:W-:Y:S02]  /*10e0*/  SEL R4, R4, RZ, P2 ;  /* 0x000000ff04047207 */ /* 0x004fe40001000000 */
[----:B------:R-:W-:-:S02]  /*10f0*/  ISETP.GT.U32.AND P2, PT, R0, 0x60, PT ;  /* 0x000000600000780c */ /* 0x000fc40003f44070 */
[----:B---3--:R-:W-:Y:S02]  /*1100*/  SEL R2, R2, RZ, P1 ;  /* 0x000000ff02027207 */ /* 0x008fe40000800000 */
[----:B------:R-:W-:Y:S02]  /*1110*/  SEL R5, R5, RZ, P2 ;  /* 0x000000ff05057207 */ /* 0x000fe40001000000 */
[----:B------:R-:W-:Y:S02]  /*1120*/  IADD3 R2, PT, PT, R4, R2, R11 ;  /* 0x0000000204027210 */ /* 0x000fe40007ffe00b */
[----:B------:R-:W-:Y:S02]  /*1130*/  ISETP.GT.U32.AND P1, PT, R0, 0xa0, PT ;  /* 0x000000a00000780c */ /* 0x000fe40003f24070 */
[----:B------:R-:W-:Y:S02]  /*1140*/  SEL R6, R6, RZ, P3 ;  /* 0x000000ff06067207 */ /* 0x000fe40001800000 */
[----:B------:R-:W-:-:S02]  /*1150*/  ISETP.GT.U32.AND P2, PT, R0, 0xc0, PT ;  /* 0x000000c00000780c */ /* 0x000fc40003f44070 */
[----:B------:R-:W-:Y:S02]  /*1160*/  ISETP.GT.U32.AND P3, PT, R0, 0xe0, PT ;  /* 0x000000e00000780c */ /* 0x000fe40003f64070 */
[----:B------:R-:W-:Y:S02]  /*1170*/  SEL R7, R7, RZ, P1 ;  /* 0x000000ff07077207 */ /* 0x000fe40000800000 */
[----:B------:R-:W-:Y:S02]  /*1180*/  IADD3 R2, PT, PT, R6, R2, R5 ;  /* 0x0000000206027210 */ /* 0x000fe40007ffe005 */
[----:B----4-:R-:W-:Y:S02]  /*1190*/  SEL R8, R8, RZ, P2 ;  /* 0x000000ff08087207 */ /* 0x010fe40001000000 */
[----:B------:R-:W-:Y:S02]  /*11a0*/  SEL R9, R9, RZ, P3 ;  /* 0x000000ff09097207 */ /* 0x000fe40001800000 */
[----:B------:R-:W-:-:S05]  /*11b0*/  IADD3 R2, PT, PT, R8, R2, R7 ;  /* 0x0000000208027210 */ /* 0x000fca0007ffe007 */
[----:B-1----:R-:W-:Y:S01]  /*11c0*/  IMAD.IADD R11, R2, 0x1, R9 ;  /* 0x00000001020b7824 */ /* 0x002fe200078e0209 */
[----:B------:R-:W-:Y:S06]  /*11d0*/  BRA `(.L_x_189) ;  /* 0x0000001000707947 */ /* 0x000fec0003800000 */
.L_x_174:
[----:B------:R-:W0:Y:S01]  /*11e0*/  S2R R2, SR_TID.X ;  /* 0x0000000000027919 */ /* 0x000e220000002100 */
[----:B------:R-:W1:Y:S02]  /*11f0*/  LDCU.64 UR4, c[0x0][0x380] ;  /* 0x00007000ff0477ac */ /* 0x000e640008000a00 */
[----:B-1----:R-:W-:Y:S01]  /*1200*/  MOV R4, UR4 ;  /* 0x0000000400047c02 */ /* 0x002fe20008000f00 */
[----:B------:R-:W-:Y:S02]  /*1210*/  IMAD.U32 R5, RZ, RZ, UR5 ;  /* 0x00000005ff057e24 */ /* 0x000fe4000f8e00ff */
[----:B0-----:R-:W-:-:S04]  /*1220*/  IMAD R7, R3, 0x1000, R2 ;  /* 0x0000100003077824 */ /* 0x001fc800078e0202 */
[----:B------:R-:W-:-:S05]  /*1230*/  IMAD.WIDE.U32 R6, R7, 0x4, R4 ;  /* 0x0000000407067825 */ /* 0x000fca00078e0004 */
        /* <DEDUP_REMOVED lines=16> */
[----:B------:R-:W-:-:S02]  /*1340*/  ISETP.GE.U32.AND P0, PT, R0, R13, PT ;  /* 0x0000000d0000720c */ /* 0x000fc40003f06070 */
        /* <DEDUP_REMOVED lines=9> */
[----:B------:R-:W-:Y:S01]  /*13e0*/  IMAD R9, R3, 0x1000, R13 ;  /* 0x0000100003097824 */ /* 0x000fe200078e020d */
[----:B------:R-:W-:Y:S01]  /*13f0*/  LOP3.LUT R6, RZ, R2, RZ, 0x33, !PT ;  /* 0x00000002ff067212 */ /* 0x000fe200078e33ff */
[----:B------:R-:W-:Y:S01]  /*1400*/  VIADD R0, R8, 0xfffff000 ;  /* 0xfffff00008007836 */ /* 0x000fe20000000000 */
[----:B------:R-:W-:Y:S02]  /*1410*/  UMOV UR4, URZ ;  /* 0x000000ff00047c82 */ /* 0x000fe40008000000 */
[----:B------:R-:W-:Y:S02]  /*1420*/  IADD3 R6, PT, PT, -R13, R8, R6 ;  /* 0x000000080d067210 */ /* 0x000fe40007ffe106 */
[C---:B------:R-:W-:Y:S02]  /*1430*/  ISETP.GT.U32.AND P0, PT, R9.reuse, R0, PT ;  /* 0x000000000900720c */ /* 0x040fe40003f04070 */
[----:B------:R-:W-:Y:S01]  /*1440*/  IADD3 R7, PT, PT, R9, 0x800, R2 ;  /* 0x0000080009077810 */ /* 0x000fe20007ffe002 */
[----:B------:R-:W-:-:S02]  /*1450*/  IMAD.MOV.U32 R2, RZ, RZ, R9 ;  /* 0x000000ffff027224 */ /* 0x000fc400078e0009 */
[----:B------:R-:W-:-:S08]  /*1460*/  IMAD R6, R3, -0x1000, R6 ;  /* 0xfffff00003067824 */ /* 0x000fd000078e0206 */
[----:B------:R-:W-:Y:S05]  /*1470*/  @P0 BRA `(.L_x_191) ;  /* 0x00000000009c0947 */ /* 0x000fea0003800000 */
[----:B------:R-:W0:Y:S08]  /*1480*/  LDC R8, c[0x0][0x3a8] ;  /* 0x0000ea00ff087b82 */ /* 0x000e300000000800 */
[----:B------:R-:W1:Y:S02]  /*1490*/  LDC.64 R4, c[0x0][0x380] ;  /* 0x0000e000ff047b82 */ /* 0x000e640000000a00 */
.L_x_192:
[----:B------:R-:W2:Y:S02]  /*14a0*/  S2R R10, SR_TID.X ;  /* 0x00000000000a7919 */ /* 0x000ea40000002100 */
[----:B--2---:R-:W-:-:S04]  /*14b0*/  IMAD.IADD R11, R10, 0x1, R9 ;  /* 0x000000010a0b7824 */ /* 0x004fc800078e0209 */
[----:B-1----:R-:W-:-:S05]  /*14c0*/  IMAD.WIDE.U32 R10, R11, 0x4, R4 ;  /* 0x000000040b0a7825 */ /* 0x002fca00078e0004 */
        /* <DEDUP_REMOVED lines=10> */
[----:B------:R-:W5:Y:S01]  /*1570*/  LDG.E R21, desc[UR6][R10.64+0x2c00] ;  /* 0x002c00060a157981 */ /* 0x000f62000c1e1900 */
[----:B--2---:R-:W-:-:S03]  /*1580*/  IADD3 R20, PT, PT, R20, R18, R27 ;  /* 0x0000001214147210 */ /* 0x004fc60007ffe01b */
[----:B------:R-:W2:Y:S04]  /*1590*/  LDG.E R18, desc[UR6][R10.64+0x2800] ;  /* 0x002800060a127981 */ /* 0x000ea8000c1e1900 */
[----:B------:R-:W2:Y:S01]  /*15a0*/  LDG.E R27, desc[UR6][R10.64+0x3800] ;  /* 0x003800060a1b7981 */ /* 0x000ea2000c1e1900 */
[----:B---3--:R-:W-:-:S03]  /*15b0*/  IADD3 R24, PT, PT, R23, R22, R20 ;  /* 0x0000001617187210 */ /* 0x008fc60007ffe014 */
[----:B------:R-:W3:Y:S04]  /*15c0*/  LDG.E R23, desc[UR6][R10.64+0x3000] ;  /* 0x003000060a177981 */ /* 0x000ee8000c1e1900 */
[----:B------:R-:W3:Y:S04]  /*15d0*/  LDG.E R20, desc[UR6][R10.64+0x3400] ;  /* 0x003400060a147981 */ /* 0x000ee8000c1e1900 */
[----:B------:R-:W3:Y:S01]  /*15e0*/  LDG.E R22, desc[UR6][R10.64+0x3c00] ;  /* 0x003c00060a167981 */ /* 0x000ee2000c1e1900 */
[----:B----4-:R-:W-:-:S04]  /*15f0*/  IADD3 R14, PT, PT, R17, R14, R24 ;  /* 0x0000000e110e7210 */ /* 0x010fc80007ffe018 */
[----:B-----5:R-:W-:-:S04]  /*1600*/  IADD3 R14, PT, PT, R19, R16, R14 ;  /* 0x00000010130e7210 */ /* 0x020fc80007ffe00e */
[----:B------:R-:W-:Y:S02]  /*1610*/  IADD3 R12, PT, PT, R15, R12, R14 ;  /* 0x0000000c0f0c7210 */ /* 0x000fe40007ffe00e */
[----:B0-----:R-:W-:-:S04]  /*1620*/  IADD3 R14, PT, PT, -R9, R8, RZ ;  /* 0x00000008090e7210 */ /* 0x001fc80007ffe1ff */
[----:B------:R-:W-:Y:S02]  /*1630*/  ISETP.GE.U32.AND P0, PT, R14, R13, PT ;  /* 0x0000000d0e00720c */ /* 0x000fe40003f06070 */
[----:B--2---:R-:W-:-:S04]  /*1640*/  IADD3 R12, PT, PT, R21, R18, R12 ;  /* 0x00000012150c7210 */ /* 0x004fc80007ffe00c */
[----:B---3--:R-:W-:-:S04]  /*1650*/  IADD3 R12, PT, PT, R20, R23, R12 ;  /* 0x00000017140c7210 */ /* 0x008fc80007ffe00c */
[----:B------:R-:W-:-:S03]  /*1660*/  IADD3 R27, PT, PT, R22, R27, R12 ;  /* 0x0000001b161b7210 */ /* 0x000fc60007ffe00c */
[----:B------:R-:W-:Y:S05]  /*1670*/  @!P0 BRA `(.L_x_190) ;  /* 0x00000008009c8947 */ /* 0x000fea0003800000 */
[C---:B------:R-:W-:Y:S01]  /*1680*/  IMAD.IADD R9, R13.reuse, 0x1, R9 ;  /* 0x000000010d097824 */ /* 0x040fe200078e0209 */
[----:B------:R-:W-:Y:S01]  /*1690*/  UIADD3 UR4, UPT, UPT, UR4, 0x1, URZ ;  /* 0x0000000104047890 */ /* 0x000fe2000fffe0ff */
[----:B------:R-:W-:Y:S02]  /*16a0*/  IMAD.IADD R2, R13, 0x1, R2 ;  /* 0x000000010d027824 */ /* 0x000fe400078e0202 */
[----:B------:R-:W-:Y:S01]  /*16b0*/  IMAD.IADD R6, R6, 0x1, -R13 ;  /* 0x0000000106067824 */ /* 0x000fe200078e0a0d */
[----:B------:R-:W-:Y:S01]  /*16c0*/  ISETP.GT.U32.AND P0, PT, R9, R0, PT ;  /* 0x000000000900720c */ /* 0x000fe20003f04070 */
[----:B------:R-:W-:-:S12]  /*16d0*/  IMAD.IADD R7, R13, 0x1, R7 ;  /* 0x000000010d077824 */ /* 0x000fd800078e0207 */
[----:B------:R-:W-:Y:S05]  /*16e0*/  @!P0 BRA `(.L_x_192) ;  /* 0xfffffffc006c8947 */ /* 0x000fea000383ffff */
.L_x_191:
[----:B------:R-:W0:Y:S01]  /*16f0*/  S2R R13, SR_TID.X ;  /* 0x00000000000d7919 */ /* 0x000e220000002100 */
[----:B------:R-:W-:Y:S01]  /*1700*/  IMAD.IADD R0, R8, 0x1, -R9 ;  /* 0x0000000108007824 */ /* 0x000fe200078e0a09 */
[----:B------:R-:W-:Y:S04]  /*1710*/  BSSY.RECONVERGENT B1, `(.L_x_190) ;  /* 0x000009d000017945 */ /* 0x000fe80003800200 */
[----:B0-----:R-:W-:-:S04]  /*1720*/  ISETP.GE.AND P0, PT, R13, R0, PT ;  /* 0x000000000d00720c */ /* 0x001fc80003f06270 */
[----:B------:R-:W-:-:S13]  /*1730*/  ISETP.GE.U32.OR P0, PT, R9, R8, P0 ;  /* 0x000000080900720c */ /* 0x000fda0000706470 */
[----:B------:R-:W-:Y:S05]  /*1740*/  @P0 BRA `(.L_x_193) ;  /* 0x0000000800640947 */ /* 0x000fea0003800000 */
[----:B------:R-:W0:Y:S01]  /*1750*/  LDC R10, c[0x0][0x3ac] ;  /* 0x0000eb00ff0a7b82 */ /* 0x000e220000000800 */
[----:B------:R-:W-:Y:S01]  /*1760*/  LOP3.LUT R11, RZ, R13, RZ, 0x33, !PT ;  /* 0x0000000dff0b7212 */ /* 0x000fe200078e33ff */
[----:B------:R-:W-:Y:S06]  /*1770*/  BSSY.RECONVERGENT B2, `(.L_x_194) ;  /* 0x000004f000027945 */ /* 0x000fec0003800200 */
[----:B------:R-:W1:Y:S01]  /*1780*/  LDC R0, c[0x0][0x3ac] ;  /* 0x0000eb00ff007b82 */ /* 0x000e620000000800 */
[----:B0-----:R-:W-:-:S05]  /*1790*/  IMAD.SHL.U32 R10, R10, 0x1000, RZ ;  /* 0x000010000a0a7824 */ /* 0x001fca00078e00ff */
[----:B------:R-:W-:-:S04]  /*17a0*/  LEA R10, R3, R10, 0xc ;  /* 0x0000000a030a7211 */ /* 0x000fc800078e60ff */
[----:B------:R-:W-:Y:S01]  /*17b0*/  IADD3 R8, PT, PT, -R10, R8, R11 ;  /* 0x000000080a087210 */ /* 0x000fe20007ffe10b */
[----:B-1----:R-:W-:Y:S02]  /*17c0*/  IMAD R11, R0, UR4, RZ ;  /* 0x00000004000b7c24 */ /* 0x002fe4000f8e02ff */
[----:B------:R-:W-:Y:S02]  /*17d0*/  IMAD.MOV.U32 R0, RZ, RZ, R13 ;  /* 0x000000ffff007224 */ /* 0x000fe400078e000d */
[----:B------:R-:W-:-:S05]  /*17e0*/  IMAD R8, R11, -0x1000, R8 ;  /* 0xfffff0000b087824 */ /* 0x000fca00078e0208 */
[C---:B------:R-:W-:Y:S02]  /*17f0*/  ISETP.GE.U32.AND P0, PT, R8.reuse, 0xf00, PT ;  /* 0x00000f000800780c */ /* 0x040fe40003f06070 */
[----:B------:R-:W-:-:S04]  /*1800*/  LEA.HI R8, R8, 0x1, RZ, 0x18 ;  /* 0x0000000108087811 */ /* 0x000fc800078fc0ff */
[----:B------:R-:W-:-:S07]  /*1810*/  LOP3.LUT R10, R8, 0xf, RZ, 0xc0, !PT ;  /* 0x0000000f080a7812 */ /* 0x000fce00078ec0ff */
[----:B------:R-:W-:Y:S05]  /*1820*/  @!P0 BRA `(.L_x_195) ;  /* 0x00000004000c8947 */ /* 0x000fea0003800000 */
[----:B------:R-:W-:Y:S01]  /*1830*/  LEA.HI R0, R6, 0x1, RZ, 0x18 ;  /* 0x0000000106007811 */ /* 0x000fe200078fc0ff */
[----:B------:R-:W-:Y:S01]  /*1840*/  BSSY.RECONVERGENT B3, `(.L_x_196) ;  /* 0x0000040000037945 */ /* 0x000fe20003800200 */
[----:B------:R-:W-:Y:S02]  /*1850*/  LOP3.LUT R11, R13, 0x800, RZ, 0xfc, !PT ;  /* 0x000008000d0b7812 */ /* 0x000fe400078efcff */
[----:B------:R-:W-:-:S05]  /*1860*/  LOP3.LUT R0, R0, 0x1fffff0, RZ, 0xc0, !PT ;  /* 0x01fffff000007812 */ /* 0x000fca00078ec0ff */
[----:B------:R-:W-:-:S07]  /*1870*/  IMAD.MOV R0, RZ, RZ, -R0 ;  /* 0x000000ffff007224 */ /* 0x000fce00078e0a00 */
.L_x_197:
[C---:B------:R-:W-:Y:S02]  /*1880*/  VIADD R15, R7.reuse, 0xfffff800 ;  /* 0xfffff800070f7836 */ /* 0x040fe40000000000 */
[----:B------:R-:W-:Y:S02]  /*1890*/  VIADD R21, R7, 0xfffff900 ;  /* 0xfffff90007157836 */ /* 0x000fe40000000000 */
[----:B------:R-:W-:-:S04]  /*18a0*/  IMAD.WIDE.U32 R14, R15, 0x4, R4 ;  /* 0x000000040f0e7825 */ /* 0x000fc800078e0004 */
[--C-:B------:R-:W-:Y:S01]  /*18b0*/  IMAD.WIDE.U32 R20, R21, 0x4, R4.reuse ;  /* 0x0000000415147825 */ /* 0x100fe200078e0004 */
[----:B------:R0:W2:Y:S04]  /*18c0*/  LDG.E R28, desc[UR6][R14.64] ;  /* 0x000000060e1c7981 */ /* 0x0000a8000c1e1900 */
[----:B------:R-:W2:Y:S01]  /*18d0*/  LDG.E R29, desc[UR6][R20.64] ;  /* 0x00000006141d7981 */ /* 0x000ea2000c1e1900 */
[C---:B------:R-:W-:Y:S02]  /*18e0*/  VIADD R17, R7.reuse, 0xfffffa00 ;  /* 0xfffffa0007117836 */ /* 0x040fe40000000000 */
[----:B------:R-:W-:Y:S02]  /*18f0*/  VIADD R19, R7, 0xfffffb00 ;  /* 0xfffffb0007137836 */ /* 0x000fe40000000000 */
[----:B------:R-:W-:-:S04]  /*1900*/  IMAD.WIDE.U32 R16, R17, 0x4, R4 ;  /* 0x0000000411107825 */ /* 0x000fc800078e0004 */
[--C-:B------:R-:W-:Y:S01]  /*1910*/  IMAD.WIDE.U32 R18, R19, 0x4, R4.reuse ;  /* 0x0000000413127825 */ /* 0x100fe200078e0004 */
[----:B------:R1:W3:Y:S04]  /*1920*/  LDG.E R13, desc[UR6][R16.64] ;  /* 0x00000006100d7981 */ /* 0x0002e8000c1e1900 */
[----:B------:R4:W3:Y:S01]  /*1930*/  LDG.E R12, desc[UR6][R18.64] ;  /* 0x00000006120c7981 */ /* 0x0008e2000c1e1900 */
[C---:B------:R-:W-:Y:S01]  /*1940*/  VIADD R22, R7.reuse, 0xfffffd00 ;  /* 0xfffffd0007167836 */ /* 0x040fe20000000000 */
[C---:B------:R-:W-:Y:S01]  /*1950*/  IADD3 R23, PT, PT, R7.reuse, -0x400, RZ ;  /* 0xfffffc0007177810 */ /* 0x040fe20007ffe0ff */
[----:B------:R-:W-:Y:S02]  /*1960*/  VIADD R26, R7, 0xfffffe00 ;  /* 0xfffffe00071a7836 */ /* 0x000fe40000000000 */
[----:B0-----:R-:W-:-:S04]  /*1970*/  IMAD.WIDE.U32 R14, R22, 0x4, R4 ;  /* 0x00000004160e7825 */ /* 0x001fc800078e0004 */
[--C-:B-1----:R-:W-:Y:S02]  /*1980*/  IMAD.WIDE.U32 R16, R26, 0x4, R4.reuse ;  /* 0x000000041a107825 */ /* 0x102fe400078e0004 */
[----:B------:R0:W5:Y:S02]  /*1990*/  LDG.E R26, desc[UR6][R14.64] ;  /* 0x000000060e1a7981 */ /* 0x000164000c1e1900 */
[C-C-:B------:R-:W-:Y:S02]  /*19a0*/  IMAD.WIDE.U32 R24, R7.reuse, 0x4, R4.reuse ;  /* 0x0000000407187825 */ /* 0x140fe400078e0004 */
[----:B------:R-:W5:Y:S02]  /*19b0*/  LDG.E R16, desc[UR6][R16.64] ;  /* 0x0000000610107981 */ /* 0x000f64000c1e1900 */
[----:B----4-:R-:W-:Y:S02]  /*19c0*/  VIADD R19, R7, 0xffffff00 ;  /* 0xffffff0007137836 */ /* 0x010fe40000000000 */
[----:B------:R-:W-:Y:S01]  /*19d0*/  IMAD.WIDE.U32 R20, R23, 0x4, R4 ;  /* 0x0000000417147825 */ /* 0x000fe200078e0004 */
[----:B------:R-:W4:Y:S03]  /*19e0*/  LDG.E R24, desc[UR6][R24.64] ;  /* 0x0000000618187981 */ /* 0x000f26000c1e1900 */
[----:B0-----:R-:W-:-:S02]  /*19f0*/  VIADD R15, R7, 0x200 ;  /* 0x00000200070f7836 */ /* 0x001fc40000000000 */
[----:B------:R-:W-:Y:S02]  /*1a00*/  VIADD R23, R7, 0x100 ;  /* 0x0000010007177836 */ /* 0x000fe40000000000 */
[--C-:B------:R-:W-:Y:S01]  /*1a10*/  IMAD.WIDE.U32 R18, R19, 0x4, R4.reuse ;  /* 0x0000000413127825 */ /* 0x100fe200078e0004 */
[----:B------:R0:W5:Y:S03]  /*1a20*/  LDG.E R25, desc[UR6][R20.64] ;  /* 0x0000000614197981 */ /* 0x000166000c1e1900 */
[----:B------:R-:W-:Y:S02]  /*1a30*/  IMAD.WIDE.U32 R22, R23, 0x4, R4 ;  /* 0x0000000417167825 */ /* 0x000fe400078e0004 */
[----:B------:R-:W4:Y:S04]  /*1a40*/  LDG.E R19, desc[UR6][R18.64] ;  /* 0x0000000612137981 */ /* 0x000f28000c1e1900 */
[----:B------:R1:W4:Y:S01]  /*1a50*/  LDG.E R23, desc[UR6][R22.64] ;  /* 0x0000000616177981 */ /* 0x000322000c1e1900 */
[----:B0-----:R-:W-:-:S04]  /*1a60*/  VIADD R21, R7, 0x300 ;  /* 0x0000030007157836 */ /* 0x001fc80000000000 */
[----:B------:R-:W-:-:S04]  /*1a70*/  IMAD.WIDE.U32 R20, R21, 0x4, R4 ;  /* 0x0000000415147825 */ /* 0x000fc800078e0004 */
[----:B-1----:R-:W-:Y:S02]  /*1a80*/  VIADD R22, R7, 0x700 ;  /* 0x0000070007167836 */ /* 0x002fe40000000000 */
[----:B------:R-:W4:Y:S01]  /*1a90*/  LDG.E R21, desc[UR6][R20.64] ;  /* 0x0000000614157981 */ /* 0x000f22000c1e1900 */
[----:B--2---:R-:W-:Y:S01]  /*1aa0*/  IADD3 R27, PT, PT, R29, R28, R27 ;  /* 0x0000001c1d1b7210 */ /* 0x004fe20007ffe01b */
[----:B------:R-:W-:Y:S01]  /*1ab0*/  IMAD.WIDE.U32 R28, R15, 0x4, R4 ;  /* 0x000000040f1c7825 */ /* 0x000fe200078e0004 */
[----:B------:R-:W-:-:S05]  /*1ac0*/  IADD3 R15, PT, PT, R7, 0x400, RZ ;  /* 0x00000400070f7810 */ /* 0x000fca0007ffe0ff */
[----:B------:R0:W2:Y:S01]  /*1ad0*/  LDG.E R28, desc[UR6][R28.64] ;  /* 0x000000061c1c7981 */ /* 0x0000a2000c1e1900 */
[----:B------:R-:W-:-:S05]  /*1ae0*/  IMAD.WIDE.U32 R14, R15, 0x4, R4 ;  /* 0x000000040f0e7825 */ /* 0x000fca00078e0004 */
[----:B------:R1:W2:Y:S01]  /*1af0*/  LDG.E R17, desc[UR6][R14.64] ;  /* 0x000000060e117981 */ /* 0x0002a2000c1e1900 */
[----:B---3--:R-:W-:Y:S01]  /*1b00*/  IADD3 R27, PT, PT, R12, R13, R27 ;  /* 0x0000000d0c1b7210 */ /* 0x008fe20007ffe01b */
[----:B0-----:R-:W-:-:S04]  /*1b10*/  VIADD R29, R7, 0x500 ;  /* 0x00000500071d7836 */ /* 0x001fc80000000000 */
[----:B------:R-:W-:-:S04]  /*1b20*/  IMAD.WIDE.U32 R12, R29, 0x4, R4 ;  /* 0x000000041d0c7825 */ /* 0x000fc800078e0004 */
[----:B-1----:R-:W-:Y:S01]  /*1b30*/  VIADD R15, R7, 0x600 ;  /* 0x00000600070f7836 */ /* 0x002fe20000000000 */
[----:B------:R0:W3:Y:S03]  /*1b40*/  LDG.E R18, desc[UR6][R12.64] ;  /* 0x000000060c127981 */ /* 0x0000e6000c1e1900 */
[----:B------:R-:W-:-:S04]  /*1b50*/  IMAD.WIDE.U32 R14, R15, 0x4, R4 ;  /* 0x000000040f0e7825 */ /* 0x000fc800078e0004 */
[----:B0-----:R-:W-:Y:S02]  /*1b60*/  IMAD.WIDE.U32 R12, R22, 0x4, R4 ;  /* 0x00000004160c7825 */ /* 0x001fe400078e0004 */
[----:B------:R-:W3:Y:S04]  /*1b70*/  LDG.E R22, desc[UR6][R14.64] ;  /* 0x000000060e167981 */ /* 0x000ee8000c1e1900 */
[----:B------:R-:W3:Y:S01]  /*1b80*/  LDG.E R20, desc[UR6][R12.64] ;  /* 0x000000060c147981 */ /* 0x000ee2000c1e1900 */
[----:B------:R-:W-:Y:S01]  /*1b90*/  VIADD R0, R0, 0x10 ;  /* 0x0000001000007836 */ /* 0x000fe20000000000 */
[----:B-----5:R-:W-:-:S04]  /*1ba0*/  IADD3 R25, PT, PT, R26, R25, R27 ;  /* 0x000000191a197210 */ /* 0x020fc80007ffe01b */
[----:B----4-:R-:W-:Y:S02]  /*1bb0*/  IADD3 R16, PT, PT, R19, R16, R25 ;  /* 0x0000001013107210 */ /* 0x010fe40007ffe019 */
[----:B------:R-:W-:Y:S02]  /*1bc0*/  ISETP.NE.AND P0, PT, R0, RZ, PT ;  /* 0x000000ff0000720c */ /* 0x000fe40003f05270 */
[----:B------:R-:W-:Y:S01]  /*1bd0*/  IADD3 R16, PT, PT, R23, R24, R16 ;  /* 0x0000001817107210 */ /* 0x000fe20007ffe010 */
[----:B------:R-:W-:Y:S02]  /*1be0*/  VIADD R11, R11, 0x1000 ;  /* 0x000010000b0b7836 */ /* 0x000fe40000000000 */
[----:B------:R-:W-:Y:S01]  /*1bf0*/  VIADD R7, R7, 0x1000 ;  /* 0x0000100007077836 */ /* 0x000fe20000000000 */
[----:B--2---:R-:W-:-:S04]  /*1c00*/  IADD3 R16, PT, PT, R21, R28, R16 ;  /* 0x0000001c15107210 */ /* 0x004fc80007ffe010 */
[----:B---3--:R-:W-:-:S04]  /*1c10*/  IADD3 R17, PT, PT, R18, R17, R16 ;  /* 0x0000001112117210 */ /* 0x008fc80007ffe010 */
[----:B------:R-:W-:Y:S01]  /*1c20*/  IADD3 R27, PT, PT, R20, R22, R17 ;  /* 0x00000016141b7210 */ /* 0x000fe20007ffe011 */
[----:B------:R-:W-:Y:S06]  /*1c30*/  @P0 BRA `(.L_x_197) ;  /* 0xfffffffc00100947 */ /* 0x000fec000383ffff */
[----:B------:R-:W-:Y:S05]  /*1c40*/  BSYNC.RECONVERGENT B3 ;  /* 0x0000000000037941 */ /* 0x000fea0003800200 */
.L_x_196:
[----:B------:R-:W-:-:S07]  /*1c50*/  IADD3 R0, PT, PT, R11, -0x800, RZ ;  /* 0xfffff8000b007810 */ /* 0x000fce0007ffe0ff */
.L_x_195:
[----:B------:R-:W-:Y:S05]  /*1c60*/  BSYNC.RECONVERGENT B2 ;  /* 0x0000000000027941 */ /* 0x000fea0003800200 */
.L_x_194:
[----:B------:R-:W-:-:S13]  /*1c70*/  ISETP.NE.AND P0, PT, R10, RZ, PT ;  /* 0x000000ff0a00720c */ /* 0x000fda0003f05270 */
[----:B------:R-:W-:Y:S05]  /*1c80*/  @!P0 BRA `(.L_x_193) ;  /* 0x0000000400148947 */ /* 0x000fea0003800000 */
[----:B------:R-:W-:Y:S01]  /*1c90*/  ISETP.GE.U32.AND P0, PT, R10, 0x8, PT ;  /* 0x000000080a00780c */ /* 0x000fe20003f06070 */
[----:B------:R-:W-:Y:S01]  /*1ca0*/  BSSY.RECONVERGENT B2, `(.L_x_198) ;  /* 0x0000021000027945 */ /* 0x000fe20003800200 */
[----:B------:R-:W-:-:S04]  /*1cb0*/  LOP3.LUT R23, R8, 0x7, RZ, 0xc0, !PT ;  /* 0x0000000708177812 */ /* 0x000fc800078ec0ff */
[----:B------:R-:W-:-:S07]  /*1cc0*/  ISETP.NE.AND P1, PT, R23, RZ, PT ;  /* 0x000000ff1700720c */ /* 0x000fce0003f25270 */
[----:B------:R-:W-:Y:S06]  /*1cd0*/  @!P0 BRA `(.L_x_199) ;  /* 0x0000000000748947 */ /* 0x000fec0003800000 */
[----:B------:R-:W-:-:S04]  /*1ce0*/  IMAD.IADD R11, R0, 0x1, R9 ;  /* 0x00000001000b7824 */ /* 0x000fc800078e0209 */
[C---:B------:R-:W-:Y:S02]  /*1cf0*/  VIADD R19, R11.reuse, 0x100 ;  /* 0x000001000b137836 */ /* 0x040fe40000000000 */
[C---:B------:R-:W-:Y:S02]  /*1d00*/  VIADD R21, R11.reuse, 0x200 ;  /* 0x000002000b157836 */ /* 0x040fe40000000000 */
[C---:B------:R-:W-:Y:S02]  /*1d10*/  VIADD R13, R11.reuse, 0x300 ;  /* 0x000003000b0d7836 */ /* 0x040fe40000000000 */
[----:B------:R-:W-:-:S04]  /*1d20*/  IMAD.WIDE.U32 R16, R11, 0x4, R4 ;  /* 0x000000040b107825 */ /* 0x000fc800078e0004 */
[--C-:B------:R-:W-:Y:S01]  /*1d30*/  IMAD.WIDE.U32 R18, R19, 0x4, R4.reuse ;  /* 0x0000000413127825 */ /* 0x100fe200078e0004 */
[----:B------:R0:W2:Y:S03]  /*1d40*/  LDG.E R22, desc[UR6][R16.64] ;  /* 0x0000000610167981 */ /* 0x0000a6000c1e1900 */
[--C-:B------:R-:W-:Y:S01]  /*1d50*/  IMAD.WIDE.U32 R20, R21, 0x4, R4.reuse ;  /* 0x0000000415147825 */ /* 0x100fe200078e0004 */
[----:B------:R1:W2:Y:S03]  /*1d60*/  LDG.E R7, desc[UR6][R18.64] ;  /* 0x0000000612077981 */ /* 0x0002a6000c1e1900 */
[C---:B------:R-:W-:Y:S02]  /*1d70*/  VIADD R15, R11.reuse, 0x400 ;  /* 0x000004000b0f7836 */ /* 0x040fe40000000000 */
[C---:B------:R-:W-:Y:S01]  /*1d80*/  VIADD R25, R11.reuse, 0x500 ;  /* 0x000005000b197836 */ /* 0x040fe20000000000 */
[----:B------:R-:W-:Y:S01]  /*1d90*/  IADD3 R29, PT, PT, R11, 0x600, RZ ;  /* 0x000006000b1d7810 */ /* 0x000fe20007ffe0ff */
[----:B------:R-:W-:Y:S01]  /*1da0*/  IMAD.WIDE.U32 R12, R13, 0x4, R4 ;  /* 0x000000040d0c7825 */ /* 0x000fe200078e0004 */
[----:B------:R-:W3:Y:S03]  /*1db0*/  LDG.E R20, desc[UR6][R20.64] ;  /* 0x0000000614147981 */ /* 0x000ee6000c1e1900 */
[----:B------:R-:W-:-:S02]  /*1dc0*/  VIADD R24, R11, 0x700 ;  /* 0x000007000b187836 */ /* 0x000fc40000000000 */
[--C-:B------:R-:W-:Y:S01]  /*1dd0*/  IMAD.WIDE.U32 R14, R15, 0x4, R4.reuse ;  /* 0x000000040f0e7825 */ /* 0x100fe200078e0004 */
[----:B------:R-:W3:Y:S03]  /*1de0*/  LDG.E R12, desc[UR6][R12.64] ;  /* 0x000000060c0c7981 */ /* 0x000ee6000c1e1900 */
[--C-:B------:R-:W-:Y:S02]  /*1df0*/  IMAD.WIDE.U32 R10, R25, 0x4, R4.reuse ;  /* 0x00000004190a7825 */ /* 0x100fe400078e0004 */
[----:B------:R-:W4:Y:S02]  /*1e00*/  LDG.E R14, desc[UR6][R14.64] ;  /* 0x000000060e0e7981 */ /* 0x000f24000c1e1900 */
[--C-:B0-----:R-:W-:Y:S02]  /*1e10*/  IMAD.WIDE.U32 R16, R29, 0x4, R4.reuse ;  /* 0x000000041d107825 */ /* 0x101fe400078e0004 */
[----:B------:R-:W4:Y:S02]  /*1e20*/  LDG.E R10, desc[UR6][R10.64] ;  /* 0x000000060a0a7981 */ /* 0x000f24000c1e1900 */
[----:B-1----:R-:W-:-:S02]  /*1e30*/  IMAD.WIDE.U32 R18, R24, 0x4, R4 ;  /* 0x0000000418127825 */ /* 0x002fc400078e0004 */
[----:B------:R-:W5:Y:S04]  /*1e40*/  LDG.E R16, desc[UR6][R16.64] ;  /* 0x0000000610107981 */ /* 0x000f68000c1e1900 */
[----:B------:R-:W5:Y:S01]  /*1e50*/  LDG.E R18, desc[UR6][R18.64] ;  /* 0x0000000612127981 */ /* 0x000f62000c1e1900 */
[----:B------:R-:W-:Y:S01]  /*1e60*/  VIADD R0, R0, 0x800 ;  /* 0x0000080000007836 */ /* 0x000fe20000000000 */
[----:B--2---:R-:W-:-:S04]  /*1e70*/  IADD3 R7, PT, PT, R7, R22, R27 ;  /* 0x0000001607077210 */ /* 0x004fc80007ffe01b */
[----:B---3--:R-:W-:-:S04]  /*1e80*/  IADD3 R7, PT, PT, R12, R20, R7 ;  /* 0x000000140c077210 */ /* 0x008fc80007ffe007 */
[----:B----4-:R-:W-:-:S04]  /*1e90*/  IADD3 R7, PT, PT, R10, R14, R7 ;  /* 0x0000000e0a077210 */ /* 0x010fc80007ffe007 */
[----:B-----5:R-:W-:-:S07]  /*1ea0*/  IADD3 R27, PT, PT, R18, R16, R7 ;  /* 0x00000010121b7210 */ /* 0x020fce0007ffe007 */
.L_x_199:
[----:B------:R-:W-:Y:S05]  /*1eb0*/  BSYNC.RECONVERGENT B2 ;  /* 0x0000000000027941 */ /* 0x000fea0003800200 */
.L_x_198:
[----:B------:R-:W-:Y:S05]  /*1ec0*/  @!P1 BRA `(.L_x_193) ;  /* 0x0000000000849947 */ /* 0x000fea0003800000 */
[----:B------:R-:W-:Y:S01]  /*1ed0*/  ISETP.GE.U32.AND P0, PT, R23, 0x4, PT ;  /* 0x000000041700780c */ /* 0x000fe20003f06070 */
[----:B------:R-:W-:Y:S01]  /*1ee0*/  BSSY.RECONVERGENT B2, `(.L_x_200) ;  /* 0x0000012000027945 */ /* 0x000fe20003800200 */
[----:B------:R-:W-:-:S11]  /*1ef0*/  LOP3.LUT P1, RZ, R8, 0x3, RZ, 0xc0, !PT ;  /* 0x0000000308ff7812 */ /* 0x000fd6000782c0ff */
[----:B------:R-:W-:Y:S05]  /*1f00*/  @!P0 BRA `(.L_x_201) ;  /* 0x00000000003c8947 */ /* 0x000fea0003800000 */
[----:B------:R-:W-:-:S04]  /*1f10*/  IMAD.IADD R7, R0, 0x1, R9 ;  /* 0x0000000100077824 */ /* 0x000fc800078e0209 */
[C---:B------:R-:W-:Y:S02]  /*1f20*/  VIADD R11, R7.reuse, 0x100 ;  /* 0x00000100070b7836 */ /* 0x040fe40000000000 */
[----:B------:R-:W-:-:S04]  /*1f30*/  IMAD.WIDE.U32 R8, R7, 0x4, R4 ;  /* 0x0000000407087825 */ /* 0x000fc800078e0004 */
[C---:B------:R-:W-:Y:S02]  /*1f40*/  VIADD R13, R7.reuse, 0x200 ;  /* 0x00000200070d7836 */ /* 0x040fe40000000000 */
[----:B------:R-:W-:Y:S01]  /*1f50*/  VIADD R15, R7, 0x300 ;  /* 0x00000300070f7836 */ /* 0x000fe20000000000 */
[----:B------:R-:W2:Y:S01]  /*1f60*/  LDG.E R8, desc[UR6][R8.64] ;  /* 0x0000000608087981 */ /* 0x000ea2000c1e1900 */
[----:B------:R-:W-:-:S04]  /*1f70*/  IMAD.WIDE.U32 R10, R11, 0x4, R4 ;  /* 0x000000040b0a7825 */ /* 0x000fc800078e0004 */
[--C-:B------:R-:W-:Y:S02]  /*1f80*/  IMAD.WIDE.U32 R12, R13, 0x4, R4.reuse ;  /* 0x000000040d0c7825 */ /* 0x100fe400078e0004 */
[----:B------:R-:W2:Y:S02]  /*1f90*/  LDG.E R10, desc[UR6][R10.64] ;  /* 0x000000060a0a7981 */ /* 0x000ea4000c1e1900 */
[----:B------:R-:W-:Y:S02]  /*1fa0*/  IMAD.WIDE.U32 R14, R15, 0x4, R4 ;  /* 0x000000040f0e7825 */ /* 0x000fe400078e0004 */
[----:B------:R-:W3:Y:S04]  /*1fb0*/  LDG.E R12, desc[UR6][R12.64] ;  /* 0x000000060c0c7981 */ /* 0x000ee8000c1e1900 */
[----:B------:R-:W3:Y:S01]  /*1fc0*/  LDG.E R14, desc[UR6][R14.64] ;  /* 0x000000060e0e7981 */ /* 0x000ee2000c1e1900 */
[----:B------:R-:W-:-:S02]  /*1fd0*/  IADD3 R0, PT, PT, R0, 0x400, RZ ;  /* 0x0000040000007810 */ /* 0x000fc40007ffe0ff */
[----:B--2---:R-:W-:-:S04]  /*1fe0*/  IADD3 R27, PT, PT, R10, R8, R27 ;  /* 0x000000080a1b7210 */ /* 0x004fc80007ffe01b */
[----:B---3--:R-:W-:-:S07]  /*1ff0*/  IADD3 R27, PT, PT, R14, R12, R27 ;  /* 0x0000000c0e1b7210 */ /* 0x008fce0007ffe01b */
.L_x_201:
[----:B------:R-:W-:Y:S05]  /*2000*/  BSYNC.RECONVERGENT B2 ;  /* 0x0000000000027941 */ /* 0x000fea0003800200 */
.L_x_200:
[----:B------:R-:W-:Y:S05]  /*2010*/  @!P1 BRA `(.L_x_193) ;  /* 0x0000000000309947 */ /* 0x000fea0003800000 */
[----:B------:R-:W-:Y:S01]  /*2020*/  LOP3.LUT R6, R6, 0xffff, RZ, 0xc0, !PT ;  /* 0x0000ffff06067812 */ /* 0x000fe200078ec0ff */
[----:B------:R-:W-:-:S03]  /*2030*/  IMAD.IADD R9, R0, 0x1, R2 ;  /* 0x0000000100097824 */ /* 0x000fc600078e0202 */
[----:B------:R-:W-:-:S04]  /*2040*/  LEA.HI R6, R6, 0x1, RZ, 0x18 ;  /* 0x0000000106067811 */ /* 0x000fc800078fc0ff */
[----:B------:R-:W-:-:S05]  /*2050*/  LOP3.LUT R6, R6, 0x3, RZ, 0xc0, !PT ;  /* 0x0000000306067812 */ /* 0x000fca00078ec0ff */
[----:B------:R-:W-:-:S07]  /*2060*/  IMAD.MOV R0, RZ, RZ, -R6 ;  /* 0x000000ffff007224 */ /* 0x000fce00078e0a06 */
.L_x_202:
[----:B------:R-:W-:-:S06]  /*2070*/  IMAD.WIDE.U32 R6, R9, 0x4, R4 ;  /* 0x0000000409067825 */ /* 0x000fcc00078e0004 */
[----:B------:R-:W2:Y:S01]  /*2080*/  LDG.E R6, desc[UR6][R6.64] ;  /* 0x0000000606067981 */ /* 0x000ea2000c1e1900 */
[----:B------:R-:W-:Y:S02]  /*2090*/  VIADD R0, R0, 0x1 ;  /* 0x0000000100007836 */ /* 0x000fe40000000000 */
[----:B------:R-:W-:-:S03]  /*20a0*/  VIADD R9, R9, 0x100 ;  /* 0x0000010009097836 */ /* 0x000fc60000000000 */
[----:B------:R-:W-:Y:S01]  /*20b0*/  ISETP.NE.AND P0, PT, R0, RZ, PT ;  /* 0x000000ff0000720c */ /* 0x000fe20003f05270 */
[----:B--2---:R-:W-:-:S12]  /*20c0*/  IMAD.IADD R27, R6, 0x1, R27 ;  /* 0x00000001061b7824 */ /* 0x004fd800078e021b */
[----:B------:R-:W-:Y:S05]  /*20d0*/  @P0 BRA `(.L_x_202) ;  /* 0xfffffffc00e40947 */ /* 0x000fea000383ffff */
.L_x_193:
[----:B------:R-:W-:Y:S05]  /*20e0*/  BSYNC.RECONVERGENT B1 ;  /* 0x0000000000017941 */ /* 0x000fea0003800200 */
.L_x_190:
[----:B------:R-:W0:Y:S01]  /*20f0*/  S2R R9, SR_LANEID ;  /* 0x0000000000097919 */ /* 0x000e220000000000 */
[----:B------:R-:W1:Y:S01]  /*2100*/  SHFL.DOWN PT, R0, R27, 0x1, 0x1f ;  /* 0x08201f001b007f89 */ /* 0x000e6200000e0000 */
[----:B------:R-:W2:Y:S01]  /*2110*/  S2R R8, SR_TID.X ;  /* 0x0000000000087919 */ /* 0x000ea20000002100 */
[C---:B0-----:R-:W-:Y:S02]  /*2120*/  ISETP.GT.AND P0, PT, R9.reuse, 0x1e, PT ;  /* 0x0000001e0900780c */ /* 0x041fe40003f04270 */
[C---:B------:R-:W-:Y:S02]  /*2130*/  ISETP.NE.AND P1, PT, R9.reuse, RZ, PT ;  /* 0x000000ff0900720c */ /* 0x040fe40003f25270 */
[----:B-1----:R-:W-:Y:S02]  /*2140*/  SEL R0, R0, RZ, !P0 ;  /* 0x000000ff00007207 */ /* 0x002fe40004000000 */
[----:B------:R-:W-:-:S03]  /*2150*/  ISETP.GT.AND P0, PT, R9, 0x1d, PT ;  /* 0x0000001d0900780c */ /* 0x000fc60003f04270 */
[----:B------:R-:W-:-:S05]  /*2160*/  IMAD.IADD R0, R0, 0x1, R27 ;  /* 0x0000000100007824 */ /* 0x000fca00078e021b */
[----:B------:R-:W0:Y:S01]  /*2170*/  SHFL.DOWN PT, R2, R0, 0x2, 0x1f ;  /* 0x08401f0000027f89 */ /* 0x000e2200000e0000 */
[----:B------:R-:W1:Y:S01]  /*2180*/  @!P1 S2R R6, SR_CgaCtaId ;  /* 0x0000000000069919 */ /* 0x000e620000008800 */
[----:B0-----:R-:W-:Y:S02]  /*2190*/  SEL R5, R2, RZ, !P0 ;  /* 0x000000ff02057207 */ /* 0x001fe40004000000 */
[----:B------:R-:W-:Y:S02]  /*21a0*/  ISETP.GT.AND P0, PT, R9, 0x1b, PT ;  /* 0x0000001b0900780c */ /* 0x000fe40003f04270 */
[----:B------:R-:W-:-:S05]  /*21b0*/  IADD3 R5, PT, PT, R0, R5, RZ ;  /* 0x0000000500057210 */ /* 0x000fca0007ffe0ff */
[----:B------:R-:W0:Y:S02]  /*21c0*/  SHFL.DOWN PT, R2, R5, 0x4, 0x1f ;  /* 0x08801f0005027f89 */ /* 0x000e2400000e0000 */
[----:B0-----:R-:W-:Y:S02]  /*21d0*/  SEL R2, R2, RZ, !P0 ;  /* 0x000000ff02027207 */ /* 0x001fe40004000000 */
[----:B------:R-:W-:-:S03]  /*21e0*/  ISETP.GT.AND P0, PT, R9, 0x17, PT ;  /* 0x000000170900780c */ /* 0x000fc60003f04270 */
[----:B------:R-:W-:Y:S01]  /*21f0*/  IMAD.IADD R2, R5, 0x1, R2 ;  /* 0x0000000105027824 */ /* 0x000fe200078e0202 */
[----:B------:R-:W-:-:S04]  /*2200*/  @!P1 MOV R5, 0x400 ;  /* 0x0000040000059802 */ /* 0x000fc80000000f00 */
[----:B------:R-:W0:Y:S01]  /*2210*/  SHFL.DOWN PT, R4, R2, 0x8, 0x1f ;  /* 0x09001f0002047f89 */ /* 0x000e2200000e0000 */
[----:B-1----:R-:W-:Y:S02]  /*2220*/  @!P1 LEA R5, R6, R5, 0x18 ;  /* 0x0000000506059211 */ /* 0x002fe400078ec0ff */
[----:B0-----:R-:W-:Y:S02]  /*2230*/  SEL R7, R4, RZ, !P0 ;  /* 0x000000ff04077207 */ /* 0x001fe40004000000 */
[----:B------:R-:W-:Y:S02]  /*2240*/  ISETP.GT.AND P0, PT, R9, 0xf, PT ;  /* 0x0000000f0900780c */ /* 0x000fe40003f04270 */
[----:B--2---:R-:W-:Y:S01]  /*2250*/  @!P1 SHF.R.U32.HI R4, RZ, 0x3, R8 ;  /* 0x00000003ff049819 */ /* 0x004fe20000011608 */
[----:B------:R-:W-:-:S03]  /*2260*/  IMAD.IADD R7, R2, 0x1, R7 ;  /* 0x0000000102077824 */ /* 0x000fc600078e0207 */
[----:B------:R-:W-:Y:S02]  /*2270*/  @!P1 LOP3.LUT R4, R4, 0x7c, RZ, 0xc0, !PT ;  /* 0x0000007c04049812 */ /* 0x000fe400078ec0ff */
[----:B------:R-:W0:Y:S03]  /*2280*/  SHFL.DOWN PT, R0, R7, 0x10, 0x1f ;  /* 0x0a001f0007007f89 */ /* 0x000e2600000e0000 */
[----:B------:R-:W-:Y:S01]  /*2290*/  @!P1 IMAD.IADD R4, R4, 0x1, R5 ;  /* 0x0000000104049824 */ /* 0x000fe200078e0205 */
        /* <DEDUP_REMOVED lines=15> */
[----:B------:R-:W-:-:S07]  /*2390*/  IMAD.IADD R11, R0, 0x1, R9 ;  /* 0x00000001000b7824 */ /* 0x000fce00078e0209 */
.L_x_189:
[----:B------:R-:W-:Y:S05]  /*23a0*/  BSYNC.RECONVERGENT B0 ;  /* 0x0000000000007941 */ /* 0x000fea0003800200 */
.L_x_173:
[----:B------:R-:W-:Y:S05]  /*23b0*/  @P0 EXIT ;  /* 0x000000000000094d */ /* 0x000fea0003800000 */
[----:B---3--:R-:W3:Y:S02]  /*23c0*/  LDC.64 R4, c[0x0][0x388] ;  /* 0x0000e200ff047b82 */ /* 0x008ee40000000a00 */
[----:B---3--:R-:W-:-:S05]  /*23d0*/  IMAD.WIDE.U32 R2, R3, 0x4, R4 ;  /* 0x0000000403027825 */ /* 0x008fca00078e0004 */
[----:B------:R-:W-:Y:S01]  /*23e0*/  STG.E desc[UR6][R2.64], R11 ;  /* 0x0000000b02007986 */ /* 0x000fe2000c101906 */
[----:B------:R-:W-:Y:S05]  /*23f0*/  EXIT ;  /* 0x000000000000794d */ /* 0x000fea0003800000 */
.L_x_203:
        /* <DEDUP_REMOVED lines=16> */
.L_x_762:


//--------------------- .text._ZN3cub18CUB_300001_SM_10006detail6reduce28DeviceReduceSingleTileKernelINS2_10policy_hubIijN4cuda3std3__44plusIiEEE10Policy1000EN6thrust24THRUST_300001_SM_1000_NS6detail15normal_iteratorINSD_10device_ptrIiEEEEPijS9_iiNS7_10__identityEEEvT0_T1_T2_T3_T4_T6_ --------------------------
	.section	.text._ZN3cub18CUB_300001_SM_10006detail6reduce28DeviceReduceSingleTileKernelINS2_10policy_hubIijN4cuda3std3__44plusIiEEE10Policy1000EN6thrust24THRUST_300001_SM_1000_NS6detail15normal_iteratorINSD_10device_ptrIiEEEEPijS9_iiNS7_10__identityEEEvT0_T1_T2_T3_T4_T6_,"ax",@progbits
	.align	128
        .global         _ZN3cub18CUB_300001_SM_10006detail6reduce28DeviceReduceSingleTileKernelINS2_10policy_hubIijN4cuda3std3__44plusIiEEE10Policy1000EN6thrust24THRUST_300001_SM_1000_NS6detail15normal_iteratorINSD_10device_ptrIiEEEEPijS9_iiNS7_10__identityEEEvT0_T1_T2_T3_T4_T6_
        .type           _ZN3cub18CUB_300001_SM_10006detail6reduce28DeviceReduceSingleTileKernelINS2_10policy_hubIijN4cuda3std3__44plusIiEEE10Policy1000EN6thrust24THRUST_300001_SM_1000_NS6detail15normal_iteratorINSD_10device_ptrIiEEEEPijS9_iiNS7_10__identityEEEvT0_T1_T2_T3_T4_T6_,@function
        .size           _ZN3cub18CUB_300001_SM_10006detail6reduce28DeviceReduceSingleTileKernelINS2_10policy_hubIijN4cuda3std3__44plusIiEEE10Policy1000EN6thrust24THRUST_300001_SM_1000_NS6detail15normal_iteratorINSD_10device_ptrIiEEEEPijS9_iiNS7_10__identityEEEvT0_T1_T2_T3_T4_T6_,(.L_x_763 - _ZN3cub18CUB_300001_SM_10006detail6reduce28DeviceReduceSingleTileKernelINS2_10policy_hubIijN4cuda3std3__44plusIiEEE10Policy1000EN6thrust24THRUST_300001_SM_1000_NS6detail15normal_iteratorINSD_10device_ptrIiEEEEPijS9_iiNS7_10__identityEEEvT0_T1_T2_T3_T4_T6_)
        .other          _ZN3cub18CUB_300001_SM_10006detail6reduce28DeviceReduceSingleTileKernelINS2_10policy_hubIijN4cuda3std3__44plusIiEEE10Policy1000EN6thrust24THRUST_300001_SM_1000_NS6detail15normal_iteratorINSD_10device_ptrIiEEEEPijS9_iiNS7_10__identityEEEvT0_T1_T2_T3_T4_T6_,@"STO_CUDA_ENTRY STV_DEFAULT"
_ZN3cub18CUB_300001_SM_10006detail6reduce28DeviceReduceSingleTileKernelINS2_10policy_hubIijN4cuda3std3__44plusIiEEE10Policy1000EN6thrust24THRUST_300001_SM_1000_NS6detail15normal_iteratorINSD_10device_ptrIiEEEEPijS9_iiNS7_10__identityEEEvT0_T1_T2_T3_T4_T6_:
.text._ZN3cub18CUB_300001_SM_10006detail6reduce28DeviceReduceSingleTileKernelINS2_10policy_hubIijN4cuda3std3__44plusIiEEE10Policy1000EN6thrust24THRUST_300001_SM_1000_NS6detail15normal_iteratorINSD_10device_ptrIiEEEEPijS9_iiNS7_10__identityEEEvT0_T1_T2_T3_T4_T6_:
        /* <DEDUP_REMOVED lines=13> */
.L_x_204:
[----:B------:R-:W-:Y:S01]  /*00d0*/  ISETP.GT.U32.AND P0, PT, R2, 0xfff, PT ;  /* 0x00000fff0200780c */ /* 0x000fe20003f04070 */
[----:B------:R-:W-:-:S12]  /*00e0*/  BSSY.RECONVERGENT B0, `(.L_x_205) ;  /* 0x00001e7000007945 */ /* 0x000fd80003800200 */
        /* <DEDUP_REMOVED lines=11> */
.L_x_208:
[----:B------:R-:W-:Y:S05]  /*01a0*/  BSYNC.RECONVERGENT B1 ;  /* 0x0000000000017941 */ /* 0x000fea0003800200 */
.L_x_207:
        /* <DEDUP_REMOVED lines=17> */
.L_x_213:
        /* <DEDUP_REMOVED lines=31> */
.L_x_212:
[----:B------:R-:W-:Y:S05]  /*04b0*/  BSYNC.RECONVERGENT B2 ;  /* 0x0000000000027941 */ /* 0x000fea0003800200 */
.L_x_211:
[----:B------:R-:W-:Y:S05]  /*04c0*/  @!P0 BRA `(.L_x_210) ;  /* 0x0000000000c88947 */ /* 0x000fea0003800000 */
[----:B------:R-:W-:Y:S01]  /*04d0*/  ISETP.GE.U32.AND P0, PT, R21, 0x8, PT ;  /* 0x000000081500780c */ /* 0x000fe20003f06070 */
[----:B------:R-:W-:Y:S01]  /*04e0*/  BSSY.RECONVERGENT B2, `(.L_x_214) ;  /* 0x0000013000027945 */ /* 0x000fe20003800200 */
[----:B------:R-:W-:-:S04]  /*04f0*/  LOP3.LUT R16, R4, 0x7, RZ, 0xc0, !PT ;  /* 0x0000000704107812 */ /* 0x000fc800078ec0ff */
[----:B------:R-:W-:-:S07]  /*0500*/  ISETP.NE.AND P1, PT, R16, RZ, PT ;  /* 0x000000ff1000720c */ /* 0x000fce0003f25270 */
[----:B------:R-:W-:Y:S06]  /*0510*/  @!P0 BRA `(.L_x_215) ;  /* 0x00000000003c8947 */ /* 0x000fec0003800000 */
[----:B------:R-:W0:Y:S02]  /*0520*/  LDC.64 R6, c[0x0][0x380] ;  /* 0x0000e000ff067b82 */ /* 0x000e240000000a00 */
[----:B0-----:R-:W-:-:S05]  /*0530*/  IMAD.WIDE.U32 R6, R5, 0x4, R6 ;  /* 0x0000000405067825 */ /* 0x001fca00078e0006 */
        /* <DEDUP_REMOVED lines=13> */
.L_x_215:
[----:B------:R-:W-:Y:S05]  /*0610*/  BSYNC.RECONVERGENT B2 ;  /* 0x0000000000027941 */ /* 0x000fea0003800200 */
.L_x_214:
        /* <DEDUP_REMOVED lines=11> */
[----:B------:R-:W3:Y:S01]  /*06d0*/  LDG.E R10, desc[UR6][R6.64+0xc00] ;  /* 0x000c0006060a7981 */ /* 0x000ee2000c1e1900 */
[----:B------:R-:W-:Y:S01]  /*06e0*/  VIADD R5, R5, 0x400 ;  /* 0x0000040005057836 */ /* 0x000fe20000000000 */
[----:B--2--5:R-:W-:-:S04]  /*06f0*/  IADD3 R0, PT, PT, R4, R9, R0 ;  /* 0x0000000904007210 */ /* 0x024fc80007ffe000 */
[----:B---3--:R-:W-:-:S07]  /*0700*/  IADD3 R0, PT, PT, R10, R11, R0 ;  /* 0x0000000b0a007210 */ /* 0x008fce0007ffe000 */
.L_x_217:
[----:B------:R-:W-:Y:S05]  /*0710*/  BSYNC.RECONVERGENT B2 ;  /* 0x0000000000027941 */ /* 0x000fea0003800200 */
.L_x_216:
[----:B------:R-:W-:Y:S05]  /*0720*/  @!P1 BRA `(.L_x_210) ;  /* 0x0000000000309947 */ /* 0x000fea0003800000 */
[----:B------:R-:W0:Y:S02]  /*0730*/  LDC.64 R6, c[0x0][0x380] ;  /* 0x0000e000ff067b82 */ /* 0x000e240000000a00 */
[----:B0-----:R-:W-:-:S04]  /*0740*/  IMAD.WIDE.U32 R4, R5, 0x4, R6 ;  /* 0x0000000405047825 */ /* 0x001fc800078e0006 */
[----:B------:R-:W-:Y:S02]  /*0750*/  IMAD.MOV R6, RZ, RZ, -R8 ;  /* 0x000000ffff067224 */ /* 0x000fe400078e0a08 */
[----:B------:R-:W-:-:S07]  /*0760*/  IMAD.MOV.U32 R7, RZ, RZ, R5 ;  /* 0x000000ffff077224 */ /* 0x000fce00078e0005 */
.L_x_218:
[----:B------:R-:W-:-:S06]  /*0770*/  IMAD.MOV.U32 R5, RZ, RZ, R7 ;  /* 0x000000ffff057224 */ /* 0x000fcc00078e0007 */
[----:B------:R0:W2:Y:S01]  /*0780*/  LDG.E R5, desc[UR6][R4.64] ;  /* 0x0000000604057981 */ /* 0x0000a2000c1e1900 */
[----:B------:R-:W-:-:S05]  /*0790*/  VIADD R6, R6, 0x1 ;  /* 0x0000000106067836 */ /* 0x000fca0000000000 */
[----:B------:R-:W-:Y:S02]  /*07a0*/  ISETP.NE.AND P0, PT, R6, RZ, PT ;  /* 0x000000ff0600720c */ /* 0x000fe40003f05270 */
[----:B0-----:R-:W-:-:S05]  /*07b0*/  IADD3 R4, P1, PT, R4, 0x400, RZ ;  /* 0x0000040004047810 */ /* 0x001fca0007f3e0ff */
[----:B------:R-:W-:Y:S02]  /*07c0*/  IMAD.X R7, RZ, RZ, R7, P1 ;  /* 0x000000ffff077224 */ /* 0x000fe400008e0607 */
[----:B--2--5:R-:W-:-:S04]  /*07d0*/  IMAD.IADD R0, R5, 0x1, R0 ;  /* 0x0000000105007824 */ /* 0x024fc800078e0200 */
[----:B------:R-:W-:Y:S05]  /*07e0*/  @P0 BRA `(.L_x_218) ;  /* 0xfffffffc00e00947 */ /* 0x000fea000383ffff */
.L_x_210:
[----:B------:R-:W-:Y:S05]  /*07f0*/  BSYNC.RECONVERGENT B1 ;  /* 0x0000000000017941 */ /* 0x000fea0003800200 */
.L_x_209:
[----:B------:R-:W-:-:S13]  /*0800*/  ISETP.GE.U32.AND P0, PT, R2, 0x100, PT ;  /* 0x000001000200780c */ /* 0x000fda0003f06070 */
        /* <DEDUP_REMOVED lines=38> */
[----:B-1----:R-:W1:Y:S01]  /*0a70*/  LDS.64 R2, [UR4+0x20] ;  /* 0x00002004ff027984 */ /* 0x002e620008000a00 */
[----:B0-----:R-:W-:-:S04]  /*0a80*/  IADD3 R0, PT, PT, R4, R0, R9 ;  /* 0x0000000004007210 */ /* 0x001fc80007ffe009 */
[----:B------:R-:W-:-:S04]  /*0a90*/  IADD3 R0, PT, PT, R6, R0, R5 ;  /* 0x0000000006007210 */ /* 0x000fc80007ffe005 */
[----:B-1----:R-:W-:-:S05]  /*0aa0*/  IADD3 R0, PT, PT, R2, R0, R7 ;  /* 0x0000000002007210 */ /* 0x002fca0007ffe007 */
[----:B------:R-:W-:Y:S01]  /*0ab0*/  IMAD.IADD R9, R0, 0x1, R3 ;  /* 0x0000000100097824 */ /* 0x000fe200078e0203 */
[----:B------:R-:W-:Y:S06]  /*0ac0*/  BRA `(.L_x_220) ;  /* 0x0000001400207947 */ /* 0x000fec0003800000 */
.L_x_219:
[----:B------:R-:W-:Y:S01]  /*0ad0*/  LOP3.LUT R4, R3, 0x3e0, RZ, 0xc0, !PT ;  /* 0x000003e003047812 */ /* 0x000fe200078ec0ff */
[----:B------:R-:W1:Y:S03]  /*0ae0*/  S2R R10, SR_LANEID ;  /* 0x00000000000a7919 */ /* 0x000e660000000000 */
[----:B0-----:R-:W-:Y:S01]  /*0af0*/  LOP3.LUT R7, RZ, R4, RZ, 0x33, !PT ;  /* 0x00000004ff077212 */ /* 0x001fe200078e33ff */
[----:B------:R-:W-:-:S04]  /*0b00*/  VIADD R5, R4, 0x20 ;  /* 0x0000002004057836 */ /* 0x000fc80000000000 */
[----:B------:R-:W-:Y:S01]  /*0b10*/  IMAD.IADD R7, R7, 0x1, R2 ;  /* 0x0000000107077824 */ /* 0x000fe200078e0202 */
[----:B------:R-:W-:-:S04]  /*0b20*/  ISETP.GT.U32.AND P0, PT, R5, R2, PT ;  /* 0x000000020500720c */ /* 0x000fc80003f04070 */
        /* <DEDUP_REMOVED lines=40> */
[----:B------:R-:W-:Y:S01]  /*0db0*/  ISETP.GT.U32.AND P3, PT, R2, 0x80, PT ;  /* 0x000000800200780c */ /* 0x000fe20003f64070 */
[----:B-1----:R-:W-:-:S09]  /*0dc0*/  ULEA UR4, UR5, UR4, 0x18 ;  /* 0x0000000405047291 */ /* 0x002fd2000f8ec0ff */
[----:B------:R-:W1:Y:S04]  /*0dd0*/  LDS.128 R4, [UR4+0x10] ;  /* 0x00001004ff047984 */ /* 0x000e680008000c00 */
[----:B------:R-:W2:Y:S04]  /*0de0*/  LDS R0, [UR4+0xc] ;  /* 0x00000c04ff007984 */ /* 0x000ea80008000800 */
[----:B------:R-:W3:Y:S01]  /*0df0*/  LDS.64 R10, [UR4+0x20] ;  /* 0x00002004ff0a7984 */ /* 0x000ee20008000a00 */
[----:B-1----:R-:W-:Y:S02]  /*0e00*/  SEL R4, R4, RZ, P2 ;  /* 0x000000ff04047207 */ /* 0x002fe40001000000 */
[----:B------:R-:W-:-:S02]  /*0e10*/  ISETP.GT.U32.AND P2, PT, R2, 0x60, PT ;  /* 0x000000600200780c */ /* 0x000fc40003f44070 */
[----:B--2---:R-:W-:Y:S02]  /*0e20*/  SEL R0, R0, RZ, P1 ;  /* 0x000000ff00007207 */ /* 0x004fe40000800000 */
        /* <DEDUP_REMOVED lines=8> */
[----:B---3--:R-:W-:Y:S02]  /*0eb0*/  SEL R10, R10, RZ, P2 ;  /* 0x000000ff0a0a7207 */ /* 0x008fe40001000000 */
[----:B------:R-:W-:Y:S02]  /*0ec0*/  SEL R11, R11, RZ, P3 ;  /* 0x000000ff0b0b7207 */ /* 0x000fe40001800000 */
[----:B------:R-:W-:-:S05]  /*0ed0*/  IADD3 R0, PT, PT, R10, R0, R7 ;  /* 0x000000000a007210 */ /* 0x000fca0007ffe007 */
[----:B0-----:R-:W-:Y:S01]  /*0ee0*/  IMAD.IADD R9, R0, 0x1, R11 ;  /* 0x0000000100097824 */ /* 0x001fe200078e020b */
[----:B------:R-:W-:Y:S06]  /*0ef0*/  BRA `(.L_x_220) ;  /* 0x0000001000147947 */ /* 0x000fec0003800000 */
.L_x_206:
[----:B------:R-:W0:Y:S01]  /*0f00*/  S2R R0, SR_TID.X ;  /* 0x0000000000007919 */ /* 0x000e220000002100 */
[----:B------:R-:W1:Y:S02]  /*0f10*/  LDCU.64 UR4, c[0x0][0x380] ;  /* 0x00007000ff0477ac */ /* 0x000e640008000a00 */
[----:B-1----:R-:W-:Y:S02]  /*0f20*/  IMAD.U32 R12, RZ, RZ, UR4 ;  /* 0x00000004ff0c7e24 */ /* 0x002fe4000f8e00ff */
[----:B------:R-:W-:Y:S02]  /*0f30*/  IMAD.U32 R13, RZ, RZ, UR5 ;  /* 0x00000005ff0d7e24 */ /* 0x000fe4000f8e00ff */
        /* <DEDUP_REMOVED lines=17> */
[----:B------:R-:W-:Y:S01]  /*1050*/  UMOV UR4, 0x1000 ;  /* 0x0000100000047882 */ /* 0x000fe20000000000 */
[----:B--2---:R-:W-:-:S04]  /*1060*/  IADD3 R3, PT, PT, R7, R6, R3 ;  /* 0x0000000607037210 */ /* 0x004fc80007ffe003 */
[----:B---3--:R-:W-:-:S04]  /*1070*/  IADD3 R3, PT, PT, R9, R8, R3 ;  /* 0x0000000809037210 */ /* 0x008fc80007ffe003 */
[----:B----4-:R-:W-:-:S04]  /*1080*/  IADD3 R3, PT, PT, R11, R10, R3 ;  /* 0x0000000a0b037210 */ /* 0x010fc80007ffe003 */
[----:B-----5:R-:W-:-:S04]  /*1090*/  IADD3 R3, PT, PT, R15, R14, R3 ;  /* 0x0000000e0f037210 */ /* 0x020fc80007ffe003 */
[----:B------:R-:W-:Y:S01]  /*10a0*/  IADD3 R16, PT, PT, R17, R16, R3 ;  /* 0x0000001011107210 */ /* 0x000fe20007ffe003 */
[----:B------:R-:W-:-:S05]  /*10b0*/  VIADD R3, R2, 0xfffff000 ;  /* 0xfffff00002037836 */ /* 0x000fca0000000000 */
[----:B------:R-:W-:Y:S02]  /*10c0*/  ISETP.GE.U32.AND P0, PT, R3, 0x1000, PT ;  /* 0x000010000300780c */ /* 0x000fe40003f06070 */
[----:B------:R-:W-:-:S04]  /*10d0*/  IADD3 R16, PT, PT, R19, R18, R16 ;  /* 0x0000001213107210 */ /* 0x000fc80007ffe010 */
[----:B------:R-:W-:-:S05]  /*10e0*/  IADD3 R21, PT, PT, R21, R20, R16 ;  /* 0x0000001415157210 */ /* 0x000fca0007ffe010 */
[----:B------:R-:W-:Y:S02]  /*10f0*/  IMAD.IADD R7, R22, 0x1, R21 ;  /* 0x0000000116077824 */ /* 0x000fe400078e0215 */
[----:B------:R-:W-:Y:S05]  /*1100*/  @!P0 BRA `(.L_x_221) ;  /* 0x00000000008c8947 */ /* 0x000fea0003800000 */
[----:B------:R-:W0:Y:S01]  /*1110*/  LDC R2, c[0x0][0x390] ;  /* 0x0000e400ff027b82 */ /* 0x000e220000000800 */
[----:B------:R-:W-:-:S07]  /*1120*/  UMOV UR4, 0x1000 ;  /* 0x0000100000047882 */ /* 0x000fce0000000000 */
[----:B------:R-:W1:Y:S02]  /*1130*/  LDC.64 R12, c[0x0][0x380] ;  /* 0x0000e000ff0c7b82 */ /* 0x000e640000000a00 */
.L_x_223:
[----:B------:R-:W-:-:S04]  /*1140*/  VIADD R5, R0, UR4 ;  /* 0x0000000400057c36 */ /* 0x000fc80008000000 */
        /* <DEDUP_REMOVED lines=17> */
[----:B--2---:R-:W-:Y:S01]  /*1260*/  IADD3 R16, PT, PT, R18, R16, R7 ;  /* 0x0000001012107210 */ /* 0x004fe20007ffe007 */
[----:B0-----:R-:W-:-:S05]  /*1270*/  VIADD R7, R2, -UR4 ;  /* 0x8000000402077c36 */ /* 0x001fca0008000000 */
[----:B------:R-:W-:Y:S02]  /*1280*/  ISETP.GE.U32.AND P0, PT, R7, 0x1000, PT ;  /* 0x000010000700780c */ /* 0x000fe40003f06070 */
        /* <DEDUP_REMOVED lines=8> */
[----:B------:R-:W-:-:S06]  /*1310*/  UIADD3 UR4, UPT, UPT, UR4, 0x1000, URZ ;  /* 0x0000100004047890 */ /* 0x000fcc000fffe0ff */
[----:B------:R-:W-:-:S13]  /*1320*/  ISETP.LT.U32.AND P0, PT, R3, UR4, PT ;  /* 0x0000000403007c0c */ /* 0x000fda000bf01070 */
[----:B------:R-:W-:Y:S05]  /*1330*/  @!P0 BRA `(.L_x_223) ;  /* 0xfffffffc00808947 */ /* 0x000fea000383ffff */
.L_x_221:
[----:B------:R-:W-:Y:S01]  /*1340*/  VIADD R3, R2, -UR4 ;  /* 0x8000000402037c36 */ /* 0x000fe20008000000 */
[----:B------:R-:W-:Y:S04]  /*1350*/  BSSY.RECONVERGENT B1, `(.L_x_222) ;  /* 0x0000095000017945 */ /* 0x000fe80003800200 */
[----:B------:R-:W-:-:S04]  /*1360*/  ISETP.GE.AND P0, PT, R0, R3, PT ;  /* 0x000000030000720c */ /* 0x000fc80003f06270 */
[----:B------:R-:W-:-:S13]  /*1370*/  ISETP.LE.U32.OR P0, PT, R2, UR4, P0 ;  /* 0x0000000402007c0c */ /* 0x000fda0008703470 */
[----:B------:R-:W-:Y:S05]  /*1380*/  @P0 BRA `(.L_x_224) ;  /* 0x0000000800440947 */ /* 0x000fea0003800000 */
[----:B------:R-:W-:Y:S01]  /*1390*/  LOP3.LUT R3, RZ, R0, RZ, 0x33, !PT ;  /* 0x00000000ff037212 */ /* 0x000fe200078e33ff */
[----:B------:R-:W-:Y:S01]  /*13a0*/  BSSY.RECONVERGENT B2, `(.L_x_225) ;  /* 0x000004a000027945 */ /* 0x000fe20003800200 */
[----:B------:R-:W-:Y:S02]  /*13b0*/  IMAD.MOV.U32 R5, RZ, RZ, R0 ;  /* 0x000000ffff057224 */ /* 0x000fe400078e0000 */
[----:B------:R-:W-:-:S04]  /*13c0*/  IADD3 R3, PT, PT, R2, -UR4, R3 ;  /* 0x8000000402037c10 */ /* 0x000fc8000fffe003 */
[C---:B------:R-:W-:Y:S02]  /*13d0*/  ISETP.GE.U32.AND P0, PT, R3.reuse, 0xf00, PT ;  /* 0x00000f000300780c */ /* 0x040fe40003f06070 */
[----:B------:R-:W-:-:S04]  /*13e0*/  LEA.HI R3, R3, 0x1, RZ, 0x18 ;  /* 0x0000000103037811 */ /* 0x000fc800078fc0ff */
[----:B------:R-:W-:-:S07]  /*13f0*/  LOP3.LUT R4, R3, 0xf, RZ, 0xc0, !PT ;  /* 0x0000000f03047812 */ /* 0x000fce00078ec0ff */
[----:B------:R-:W-:Y:S05]  /*1400*/  @!P0 BRA `(.L_x_226) ;  /* 0x00000004000c8947 */ /* 0x000fea0003800000 */
[----:B------:R-:W-:Y:S01]  /*1410*/  LOP3.LUT R6, R3, 0x1fffff0, RZ, 0xc0, !PT ;  /* 0x01fffff003067812 */ /* 0x000fe200078ec0ff */
[----:B------:R-:W-:Y:S01]  /*1420*/  BSSY.RECONVERGENT B3, `(.L_x_227) ;  /* 0x0000040000037945 */ /* 0x000fe20003800200 */
[C---:B------:R-:W-:Y:S01]  /*1430*/  LOP3.LUT R5, R0.reuse, 0x800, RZ, 0xfc, !PT ;  /* 0x0000080000057812 */ /* 0x040fe200078efcff */
[----:B------:R-:W-:Y:S02]  /*1440*/  VIADD R2, R0, UR4 ;  /* 0x0000000400027c36 */ /* 0x000fe40008000000 */
[----:B------:R-:W-:-:S07]  /*1450*/  IMAD.MOV R6, RZ, RZ, -R6 ;  /* 0x000000ffff067224 */ /* 0x000fce00078e0a06 */
.L_x_228:
[----:B------:R-:W-:-:S04]  /*1460*/  IMAD.WIDE.U32 R26, R2, 0x4, R12 ;  /* 0x00000004021a7825 */ /* 0x000fc800078e000c */
[C---:B------:R-:W-:Y:S02]  /*1470*/  VIADD R9, R2.reuse, 0x100 ;  /* 0x0000010002097836 */ /* 0x040fe40000000000 */
[----:B------:R-:W-:Y:S01]  /*1480*/  VIADD R15, R2, 0x400 ;  /* 0x00000400020f7836 */ /* 0x000fe20000000000 */
[----:B------:R0:W2:Y:S01]  /*1490*/  LDG.E R26, desc[UR6][R26.64] ;  /* 0x000000061a1a7981 */ /* 0x0000a2000c1e1900 */
[----:B------:R-:W-:-:S04]  /*14a0*/  IMAD.WIDE.U32 R8, R9, 0x4, R12 ;  /* 0x0000000409087825 */ /* 0x000fc800078e000c */
[C---:B------:R-:W-:Y:S01]  /*14b0*/  VIADD R17, R2.reuse, 0x200 ;  /* 0x0000020002117836 */ /* 0x040fe20000000000 */
[----:B------:R1:W2:Y:S01]  /*14c0*/  LDG.E R25, desc[UR6][R8.64] ;  /* 0x0000000608197981 */ /* 0x0002a2000c1e1900 */
[C---:B------:R-:W-:Y:S02]  /*14d0*/  VIADD R11, R2.reuse, 0x300 ;  /* 0x00000300020b7836 */ /* 0x040fe40000000000 */
[----:B0-----:R-:W-:Y:S02]  /*14e0*/  VIADD R27, R2, 0x700 ;  /* 0x00000700021b7836 */ /* 0x001fe40000000000 */
[----:B------:R-:W-:-:S04]  /*14f0*/  IMAD.WIDE.U32 R14, R15, 0x4, R12 ;  /* 0x000000040f0e7825 */ /* 0x000fc800078e000c */
[--C-:B------:R-:W-:Y:S01]  /*1500*/  IMAD.WIDE.U32 R16, R17, 0x4, R12.reuse ;  /* 0x0000000411107825 */ /* 0x100fe200078e000c */
[----:B------:R0:W3:Y:S03]  /*1510*/  LDG.E R22, desc[UR6][R14.64] ;  /* 0x000000060e167981 */ /* 0x0000e6000c1e1900 */
[----:B------:R-:W-:Y:S01]  /*1520*/  VIADD R29, R2, 0x500 ;  /* 0x00000500021d7836 */ /* 0x000fe20000000000 */
[----:B------:R-:W4:Y:S01]  /*1530*/  LDG.E R24, desc[UR6][R16.64] ;  /* 0x0000000610187981 */ /* 0x000f22000c1e1900 */
[----:B------:R-:W-:-:S04]  /*1540*/  IMAD.WIDE.U32 R10, R11, 0x4, R12 ;  /* 0x000000040b0a7825 */ /* 0x000fc800078e000c */
[--C-:B-1----:R-:W-:Y:S01]  /*1550*/  IMAD.WIDE.U32 R8, R27, 0x4, R12.reuse ;  /* 0x000000041b087825 */ /* 0x102fe200078e000c */
[----:B------:R-:W4:Y:S03]  /*1560*/  LDG.E R23, desc[UR6][R10.64] ;  /* 0x000000060a177981 */ /* 0x000f26000c1e1900 */
[----:B------:R-:W-:Y:S02]  /*1570*/  VIADD R27, R2, 0x900 ;  /* 0x00000900021b7836 */ /* 0x000fe40000000000 */
[----:B------:R-:W-:-:S04]  /*1580*/  IMAD.WIDE.U32 R28, R29, 0x4, R12 ;  /* 0x000000041d1c7825 */ /* 0x000fc800078e000c */
[C---:B------:R-:W-:Y:S01]  /*1590*/  VIADD R19, R2.reuse, 0x600 ;  /* 0x0000060002137836 */ /* 0x040fe20000000000 */
[----:B------:R1:W5:Y:S01]  /*15a0*/  LDG.E R11, desc[UR6][R8.64] ;  /* 0x00000006080b7981 */ /* 0x000362000c1e1900 */
[C---:B0-----:R-:W-:Y:S02]  /*15b0*/  VIADD R15, R2.reuse, 0xa00 ;  /* 0x00000a00020f7836 */ /* 0x041fe40000000000 */
[----:B------:R-:W-:Y:S01]  /*15c0*/  VIADD R20, R2, 0x800 ;  /* 0x0000080002147836 */ /* 0x000fe20000000000 */
[----:B------:R0:W3:Y:S01]  /*15d0*/  LDG.E R21, desc[UR6][R28.64] ;  /* 0x000000061c157981 */ /* 0x0000e2000c1e1900 */
[----:B------:R-:W-:-:S04]  /*15e0*/  IMAD.WIDE.U32 R18, R19, 0x4, R12 ;  /* 0x0000000413127825 */ /* 0x000fc800078e000c */
[----:B-1----:R-:W-:-:S04]  /*15f0*/  IMAD.WIDE.U32 R8, R27, 0x4, R12 ;  /* 0x000000041b087825 */ /* 0x002fc800078e000c */
[--C-:B------:R-:W-:Y:S02]  /*1600*/  IMAD.WIDE.U32 R14, R15, 0x4, R12.reuse ;  /* 0x000000040f0e7825 */ /* 0x100fe400078e000c */
[----:B------:R-:W5:Y:S02]  /*1610*/  LDG.E R9, desc[UR6][R8.64] ;  /* 0x0000000608097981 */ /* 0x000f64000c1e1900 */
[--C-:B------:R-:W-:Y:S02]  /*1620*/  IMAD.WIDE.U32 R16, R20, 0x4, R12.reuse ;  /* 0x0000000414107825 */ /* 0x100fe400078e000c */
[----:B------:R1:W5:Y:S02]  /*1630*/  LDG.E R20, desc[UR6][R18.64] ;  /* 0x0000000612147981 */ /* 0x000364000c1e1900 */
[C---:B0-----:R-:W-:Y:S02]  /*1640*/  VIADD R29, R2.reuse, 0xb00 ;  /* 0x00000b00021d7836 */ /* 0x041fe40000000000 */
[----:B------:R-:W-:Y:S01]  /*1650*/  VIADD R27, R2, 0xc00 ;  /* 0x00000c00021b7836 */ /* 0x000fe20000000000 */
[----:B------:R0:W5:Y:S01]  /*1660*/  LDG.E R10, desc[UR6][R16.64] ;  /* 0x00000006100a7981 */ /* 0x000162000c1e1900 */
[----:B------:R-:W-:-:S03]  /*1670*/  IMAD.WIDE.U32 R28, R29, 0x4, R12 ;  /* 0x000000041d1c7825 */ /* 0x000fc600078e000c */
[----:B------:R0:W5:Y:S01]  /*1680*/  LDG.E R8, desc[UR6][R14.64] ;  /* 0x000000060e087981 */ /* 0x000162000c1e1900 */
[C---:B-1----:R-:W-:Y:S02]  /*1690*/  VIADD R19, R2.reuse, 0xe00 ;  /* 0x00000e0002137836 */ /* 0x042fe40000000000 */
[C---:B------:R-:W-:Y:S02]  /*16a0*/  VIADD R18, R2.reuse, 0xf00 ;  /* 0x00000f0002127836 */ /* 0x040fe40000000000 */
[----:B0-----:R-:W-:Y:S02]  /*16b0*/  IMAD.WIDE.U32 R16, R27, 0x4, R12 ;  /* 0x000000041b107825 */ /* 0x001fe400078e000c */
[----:B------:R-:W5:Y:S02]  /*16c0*/  LDG.E R27, desc[UR6][R28.64] ;  /* 0x000000061c1b7981 */ /* 0x000f64000c1e1900 */
[----:B------:R-:W-:-:S04]  /*16d0*/  VIADD R15, R2, 0xd00 ;  /* 0x00000d00020f7836 */ /* 0x000fc80000000000 */
[--C-:B------:R-:W-:Y:S01]  /*16e0*/  IMAD.WIDE.U32 R14, R15, 0x4, R12.reuse ;  /* 0x000000040f0e7825 */ /* 0x100fe200078e000c */
[----:B------:R0:W5:Y:S05]  /*16f0*/  LDG.E R28, desc[UR6][R16.64] ;  /* 0x00000006101c7981 */ /* 0x00016a000c1e1900 */
[----:B------:R-:W5:Y:S01]  /*1700*/  LDG.E R15, desc[UR6][R14.64] ;  /* 0x000000060e0f7981 */ /* 0x000f62000c1e1900 */
[----:B0-----:R-:W-:-:S04]  /*1710*/  IMAD.WIDE.U32 R16, R19, 0x4, R12 ;  /* 0x0000000413107825 */ /* 0x001fc800078e000c */
[----:B------:R-:W-:Y:S02]  /*1720*/  IMAD.WIDE.U32 R18, R18, 0x4, R12 ;  /* 0x0000000412127825 */ /* 0x000fe400078e000c */
[----:B------:R-:W5:Y:S04]  /*1730*/  LDG.E R16, desc[UR6][R16.64] ;  /* 0x0000000610107981 */ /* 0x000f68000c1e1900 */
[----:B------:R-:W5:Y:S01]  /*1740*/  LDG.E R19, desc[UR6][R18.64] ;  /* 0x0000000612137981 */ /* 0x000f62000c1e1900 */
[----:B------:R-:W-:-:S05]  /*1750*/  VIADD R6, R6, 0x10 ;  /* 0x0000001006067836 */ /* 0x000fca0000000000 */
[----:B------:R-:W-:Y:S01]  /*1760*/  ISETP.NE.AND P0, PT, R6, RZ, PT ;  /* 0x000000ff0600720c */ /* 0x000fe20003f05270 */
[----:B------:R-:W-:Y:S02]  /*1770*/  VIADD R5, R5, 0x1000 ;  /* 0x0000100005057836 */ /* 0x000fe40000000000 */
[----:B------:R-:W-:Y:S01]  /*1780*/  VIADD R2, R2, 0x1000 ;  /* 0x0000100002027836 */ /* 0x000fe20000000000 */
[----:B--2---:R-:W-:-:S04]  /*1790*/  IADD3 R25, PT, PT, R25, R26, R7 ;  /* 0x0000001a19197210 */ /* 0x004fc80007ffe007 */
[----:B----4-:R-:W-:-:S04]  /*17a0*/  IADD3 R23, PT, PT, R23, R24, R25 ;  /* 0x0000001817177210 */ /* 0x010fc80007ffe019 */
[----:B---3--:R-:W-:-:S04]  /*17b0*/  IADD3 R21, PT, PT, R21, R22, R23 ;  /* 0x0000001615157210 */ /* 0x008fc80007ffe017 */
[----:B-----5:R-:W-:-:S04]  /*17c0*/  IADD3 R11, PT, PT, R11, R20, R21 ;  /* 0x000000140b0b7210 */ /* 0x020fc80007ffe015 */
[----:B------:R-:W-:-:S04]  /*17d0*/  IADD3 R9, PT, PT, R9, R10, R11 ;  /* 0x0000000a09097210 */ /* 0x000fc80007ffe00b */
[----:B------:R-:W-:-:S04]  /*17e0*/  IADD3 R8, PT, PT, R27, R8, R9 ;  /* 0x000000081b087210 */ /* 0x000fc80007ffe009 */
[----:B------:R-:W-:-:S04]  /*17f0*/  IADD3 R8, PT, PT, R15, R28, R8 ;  /* 0x0000001c0f087210 */ /* 0x000fc80007ffe008 */
[----:B------:R-:W-:Y:S01]  /*1800*/  IADD3 R7, PT, PT, R19, R16, R8 ;  /* 0x0000001013077210 */ /* 0x000fe20007ffe008 */
[----:B------:R-:W-:Y:S06]  /*1810*/  @P0 BRA `(.L_x_228) ;  /* 0xfffffffc00100947 */ /* 0x000fec000383ffff */
[----:B------:R-:W-:Y:S05]  /*1820*/  BSYNC.RECONVERGENT B3 ;  /* 0x0000000000037941 */ /* 0x000fea0003800200 */
.L_x_227:
[----:B------:R-:W-:-:S07]  /*1830*/  VIADD R5, R5, 0xfffff800 ;  /* 0xfffff80005057836 */ /* 0x000fce0000000000 */
.L_x_226:
[----:B------:R-:W-:Y:S05]  /*1840*/  BSYNC.RECONVERGENT B2 ;  /* 0x0000000000027941 */ /* 0x000fea0003800200 */
.L_x_225:
[----:B------:R-:W-:-:S13]  /*1850*/  ISETP.NE.AND P0, PT, R4, RZ, PT ;  /* 0x000000ff0400720c */ /* 0x000fda0003f05270 */
[----:B------:R-:W-:Y:S05]  /*1860*/  @!P0 BRA `(.L_x_224) ;  /* 0x00000004000c8947 */ /* 0x000fea0003800000 */
[----:B------:R-:W-:Y:S01]  /*1870*/  ISETP.GE.U32.AND P0, PT, R4, 0x8, PT ;  /* 0x000000080400780c */ /* 0x000fe20003f06070 */
[----:B------:R-:W-:Y:S01]  /*1880*/  BSSY.RECONVERGENT B2, `(.L_x_229) ;  /* 0x0000021000027945 */ /* 0x000fe20003800200 */
[----:B------:R-:W-:-:S04]  /*1890*/  LOP3.LUT R24, R3, 0x7, RZ, 0xc0, !PT ;  /* 0x0000000703187812 */ /* 0x000fc800078ec0ff */
[----:B------:R-:W-:-:S07]  /*18a0*/  ISETP.NE.AND P1, PT, R24, RZ, PT ;  /* 0x000000ff1800720c */ /* 0x000fce0003f25270 */
[----:B------:R-:W-:Y:S06]  /*18b0*/  @!P0 BRA `(.L_x_230) ;  /* 0x0000000000748947 */ /* 0x000fec0003800000 */
[----:B------:R-:W-:-:S04]  /*18c0*/  VIADD R9, R5, UR4 ;  /* 0x0000000405097c36 */ /* 0x000fc80008000000 */
[C---:B------:R-:W-:Y:S02]  /*18d0*/  VIADD R21, R9.reuse, 0x100 ;  /* 0x0000010009157836 */ /* 0x040fe40000000000 */
[C---:B------:R-:W-:Y:S02]  /*18e0*/  VIADD R11, R9.reuse, 0x300 ;  /* 0x00000300090b7836 */ /* 0x040fe40000000000 */
[C---:B------:R-:W-:Y:S02]  /*18f0*/  VIADD R23, R9.reuse, 0x200 ;  /* 0x0000020009177836 */ /* 0x040fe40000000000 */
[----:B------:R-:W-:-:S04]  /*1900*/  IMAD.WIDE.U32 R16, R9, 0x4, R12 ;  /* 0x0000000409107825 */ /* 0x000fc800078e000c */
[--C-:B------:R-:W-:Y:S01]  /*1910*/  IMAD.WIDE.U32 R20, R21, 0x4, R12.reuse ;  /* 0x0000000415147825 */ /* 0x100fe200078e000c */
[----:B------:R0:W2:Y:S03]  /*1920*/  LDG.E R2, desc[UR6][R16.64] ;  /* 0x0000000610027981 */ /* 0x0000a6000c1e1900 */
[C---:B------:R-:W-:Y:S01]  /*1930*/  VIADD R15, R9.reuse, 0x400 ;  /* 0x00000400090f7836 */ /* 0x040fe20000000000 */
[----:B------:R-:W2:Y:S01]  /*1940*/  LDG.E R4, desc[UR6][R20.64] ;  /* 0x0000000614047981 */ /* 0x000ea2000c1e1900 */
[----:B------:R-:W-:Y:S02]  /*1950*/  VIADD R19, R9, 0x500 ;  /* 0x0000050009137836 */ /* 0x000fe40000000000 */
[----:B------:R-:W-:-:S04]  /*1960*/  IMAD.WIDE.U32 R10, R11, 0x4, R12 ;  /* 0x000000040b0a7825 */ /* 0x000fc800078e000c */
[--C-:B------:R-:W-:Y:S02]  /*1970*/  IMAD.WIDE.U32 R22, R23, 0x4, R12.reuse ;  /* 0x0000000417167825 */ /* 0x100fe400078e000c */
[----:B------:R-:W3:Y:S02]  /*1980*/  LDG.E R10, desc[UR6][R10.64] ;  /* 0x000000060a0a7981 */ /* 0x000ee4000c1e1900 */
[C---:B------:R-:W-:Y:S02]  /*1990*/  VIADD R25, R9.reuse, 0x600 ;  /* 0x0000060009197836 */ /* 0x040fe40000000000 */
[----:B------:R-:W-:Y:S01]  /*19a0*/  VIADD R27, R9, 0x700 ;  /* 0x00000700091b7836 */ /* 0x000fe20000000000 */
[----:B------:R-:W3:Y:S01]  /*19b0*/  LDG.E R6, desc[UR6][R22.64] ;  /* 0x0000000616067981 */ /* 0x000ee2000c1e1900 */
[----:B------:R-:W-:-:S04]  /*19c0*/  IMAD.WIDE.U32 R14, R15, 0x4, R12 ;  /* 0x000000040f0e7825 */ /* 0x000fc800078e000c */
[--C-:B------:R-:W-:Y:S02]  /*19d0*/  IMAD.WIDE.U32 R8, R19, 0x4, R12.reuse ;  /* 0x0000000413087825 */ /* 0x100fe400078e000c */
[----:B------:R-:W4:Y:S02]  /*19e0*/  LDG.E R15, desc[UR6][R14.64] ;  /* 0x000000060e0f7981 */ /* 0x000f24000c1e1900 */
[--C-:B------:R-:W-:Y:S02]  /*19f0*/  IMAD.WIDE.U32 R18, R25, 0x4, R12.reuse ;  /* 0x0000000419127825 */ /* 0x100fe400078e000c */
[----:B------:R-:W4:Y:S02]  /*1a00*/  LDG.E R8, desc[UR6][R8.64] ;  /* 0x0000000608087981 */ /* 0x000f24000c1e1900 */
[----:B0-----:R-:W-:Y:S02]  /*1a10*/  IMAD.WIDE.U32 R16, R27, 0x4, R12 ;  /* 0x000000041b107825 */ /* 0x001fe400078e000c */
[----:B------:R-:W5:Y:S04]  /*1a20*/  LDG.E R19, desc[UR6][R18.64] ;  /* 0x0000000612137981 */ /* 0x000f68000c1e1900 */
[----:B------:R-:W5:Y:S01]  /*1a30*/  LDG.E R16, desc[UR6][R16.64] ;  /* 0x0000000610107981 */ /* 0x000f62000c1e1900 */
[----:B------:R-:W-:Y:S01]  /*1a40*/  VIADD R5, R5, 0x800 ;  /* 0x0000080005057836 */ /* 0x000fe20000000000 */
[----:B--2---:R-:W-:-:S04]  /*1a50*/  IADD3 R7, PT, PT, R4, R2, R7 ;  /* 0x0000000204077210 */ /* 0x004fc80007ffe007 */
[----:B---3--:R-:W-:-:S04]  /*1a60*/  IADD3 R6, PT, PT, R10, R6, R7 ;  /* 0x000000060a067210 */ /* 0x008fc80007ffe007 */
[----:B----4-:R-:W-:-:S04]  /*1a70*/  IADD3 R6, PT, PT, R8, R15, R6 ;  /* 0x0000000f08067210 */ /* 0x010fc80007ffe006 */
[----:B-----5:R-:W-:-:S07]  /*1a80*/  IADD3 R7, PT, PT, R16, R19, R6 ;  /* 0x0000001310077210 */ /* 0x020fce0007ffe006 */
.L_x_230:
[----:B------:R-:W-:Y:S05]  /*1a90*/  BSYNC.RECONVERGENT B2 ;  /* 0x0000000000027941 */ /* 0x000fea0003800200 */
.L_x_229:
        /* <DEDUP_REMOVED lines=18> */
[----:B------:R-:W-:Y:S01]  /*1bc0*/  VIADD R5, R5, 0x400 ;  /* 0x0000040005057836 */ /* 0x000fe20000000000 */
[----:B--2---:R-:W-:-:S04]  /*1bd0*/  IADD3 R7, PT, PT, R8, R2, R7 ;  /* 0x0000000208077210 */ /* 0x004fc80007ffe007 */
[----:B---3--:R-:W-:-:S07]  /*1be0*/  IADD3 R7, PT, PT, R14, R10, R7 ;  /* 0x0000000a0e077210 */ /* 0x008fce0007ffe007 */
.L_x_232:
[----:B------:R-:W-:Y:S05]  /*1bf0*/  BSYNC.RECONVERGENT B2 ;  /* 0x0000000000027941 */ /* 0x000fea0003800200 */
.L_x_231:
[----:B------:R-:W-:Y:S05]  /*1c00*/  @!P1 BRA `(.L_x_224) ;  /* 0x0000000000249947 */ /* 0x000fea0003800000 */
[----:B------:R-:W-:Y:S02]  /*1c10*/  VIADD R5, R5, UR4 ;  /* 0x0000000405057c36 */ /* 0x000fe40008000000 */
[----:B------:R-:W-:-:S07]  /*1c20*/  IMAD.MOV R4, RZ, RZ, -R4 ;  /* 0x000000ffff047224 */ /* 0x000fce00078e0a04 */
.L_x_233:
[----:B------:R-:W-:-:S06]  /*1c30*/  IMAD.WIDE.U32 R2, R5, 0x4, R12 ;  /* 0x0000000405027825 */ /* 0x000fcc00078e000c */
[----:B------:R-:W2:Y:S01]  /*1c40*/  LDG.E R2, desc[UR6][R2.64] ;  /* 0x0000000602027981 */ /* 0x000ea2000c1e1900 */
[----:B------:R-:W-:Y:S02]  /*1c50*/  VIADD R4, R4, 0x1 ;  /* 0x0000000104047836 */ /* 0x000fe40000000000 */
[----:B------:R-:W-:-:S03]  /*1c60*/  VIADD R5, R5, 0x100 ;  /* 0x0000010005057836 */ /* 0x000fc60000000000 */
[----:B------:R-:W-:Y:S01]  /*1c70*/  ISETP.NE.AND P0, PT, R4, RZ, PT ;  /* 0x000000ff0400720c */ /* 0x000fe20003f05270 */
[----:B--2---:R-:W-:-:S12]  /*1c80*/  IMAD.IADD R7, R2, 0x1, R7 ;  /* 0x0000000102077824 */ /* 0x004fd800078e0207 */
[----:B------:R-:W-:Y:S05]  /*1c90*/  @P0 BRA `(.L_x_233) ;  /* 0xfffffffc00e40947 */ /* 0x000fea000383ffff */
.L_x_224:
[----:B------:R-:W-:Y:S05]  /*1ca0*/  BSYNC.RECONVERGENT B1 ;  /* 0x0000000000017941 */ /* 0x000fea0003800200 */
.L_x_222:
        /* <DEDUP_REMOVED lines=36> */
[----:B--2---:R-:W0:Y:S04]  /*1ef0*/  LDS.128 R4, [UR4+0x10] ;  /* 0x00001004ff047984 */ /* 0x004e280008000c00 */
[----:B------:R-:W1:Y:S01]  /*1f00*/  LDS.64 R2, [UR4+0x20] ;  /* 0x00002004ff027984 */ /* 0x000e620008000a00 */
[----:B0-----:R-:W-:-:S04]  /*1f10*/  IADD3 R0, PT, PT, R4, R0, R9 ;  /* 0x0000000004007210 */ /* 0x001fc80007ffe009 */
[----:B------:R-:W-:-:S04]  /*1f20*/  IADD3 R0, PT, PT, R6, R0, R5 ;  /* 0x0000000006007210 */ /* 0x000fc80007ffe005 */
[----:B-1----:R-:W-:-:S05]  /*1f30*/  IADD3 R0, PT, PT, R2, R0, R7 ;  /* 0x0000000002007210 */ /* 0x002fca0007ffe007 */
[----:B------:R-:W-:-:S07]  /*1f40*/  IMAD.IADD R9, R0, 0x1, R3 ;  /* 0x0000000100097824 */ /* 0x000fce00078e0203 */
.L_x_220:
[----:B------:R-:W-:Y:S05]  /*1f50*/  BSYNC.RECONVERGENT B0 ;  /* 0x0000000000007941 */ /* 0x000fea0003800200 */
.L_x_205:
[----:B------:R-:W-:Y:S05]  /*1f60*/  @P0 EXIT ;  /* 0x000000000000094d */ /* 0x000fea0003800000 */
[----:B-1----:R-:W1:Y:S01]  /*1f70*/  LDC.64 R2, c[0x0][0x388] ;  /* 0x0000e200ff027b82 */ /* 0x002e620000000a00 */
[----:B------:R-:W0:Y:S02]  /*1f80*/  LDCU UR4, c[0x0][0x398] ;  /* 0x00007300ff0477ac */ /* 0x000e240008000800 */
[----:B0-2---:R-:W-:-:S05]  /*1f90*/  VIADD R9, R9, UR4 ;  /* 0x0000000409097c36 */ /* 0x005fca0008000000 */
[----:B-1----:R-:W-:Y:S01]  /*1fa0*/  STG.E desc[UR6][R2.64], R9 ;  /* 0x0000000902007986 */ /* 0x002fe2000c101906 */
[----:B------:R-:W-:Y:S05]  /*1fb0*/  EXIT ;  /* 0x000000000000794d */ /* 0x000fea0003800000 */
.L_x_234:
        /* <DEDUP_REMOVED lines=12> */
.L_x_763:


//--------------------- .text._ZN3cub18CUB_300001_SM_10006detail9transform16transform_kernelINS2_10policy_hubILb1EN4cuda3std3__45tupleIJN6thrust24THRUST_300001_SM_1000_NS6detail15normal_iteratorINSA_10device_ptrIfEEEESF_EEEE10policy1000El8count_fxNSC_INSD_IiEEEEJPfSM_EEEvT0_iT1_T2_DpNS2_10kernel_argIT3_EE --------------------------
	.section	.text._ZN3cub18CUB_300001_SM_10006detail9transform16transform_kernelINS2_10policy_hubILb1EN4cuda3std3__45tupleIJN6thrust24THRUST_300001_SM_1000_NS6detail15normal_iteratorINSA_10device_ptrIfEEEESF_EEEE10policy1000El8count_fxNSC_INSD_IiEEEEJPfSM_EEEvT0_iT1_T2_DpNS2_10kernel_argIT3_EE,"ax",@progbits
	.align	128
        .global         _ZN3cub18CUB_300001_SM_10006detail9transform16transform_kernelINS2_10policy_hubILb1EN4cuda3std3__45tupleIJN6thrust24THRUST_300001_SM_1000_NS6detail15normal_iteratorINSA_10device_ptrIfEEEESF_EEEE10policy1000El8count_fxNSC_INSD_IiEEEEJPfSM_EEEvT0_iT1_T2_DpNS2_10kernel_argIT3_EE
        .type           _ZN3cub18CUB_300001_SM_10006detail9transform16transform_kernelINS2_10policy_hubILb1EN4cuda3std3__45tupleIJN6thrust24THRUST_300001_SM_1000_NS6detail15normal_iteratorINSA_10device_ptrIfEEEESF_EEEE10policy1000El8count_fxNSC_INSD_IiEEEEJPfSM_EEEvT0_iT1_T2_DpNS2_10kernel_argIT3_EE,@function
        .size           _ZN3cub18CUB_300001_SM_10006detail9transform16transform_kernelINS2_10policy_hubILb1EN4cuda3std3__45tupleIJN6thrust24THRUST_300001_SM_1000_NS6detail15normal_iteratorINSA_10device_ptrIfEEEESF_EEEE10policy1000El8count_fxNSC_INSD_IiEEEEJPfSM_EEEvT0_iT1_T2_DpNS2_10kernel_argIT3_EE,(.L_x_764 - _ZN3cub18CUB_300001_SM_10006detail9transform16transform_kernelINS2_10policy_hubILb1EN4cuda3std3__45tupleIJN6thrust24THRUST_300001_SM_1000_NS6detail15normal_iteratorINSA_10device_ptrIfEEEESF_EEEE10policy1000El8count_fxNSC_INSD_IiEEEEJPfSM_EEEvT0_iT1_T2_DpNS2_10kernel_argIT3_EE)
        .other          _ZN3cub18CUB_300001_SM_10006detail9transform16transform_kernelINS2_10policy_hubILb1EN4cuda3std3__45tupleIJN6thrust24THRUST_300001_SM_1000_NS6detail15normal_iteratorINSA_10device_ptrIfEEEESF_EEEE10policy1000El8count_fxNSC_INSD_IiEEEEJPfSM_EEEvT0_iT1_T2_DpNS2_10kernel_argIT3_EE,@"STO_CUDA_ENTRY STV_DEFAULT"
_ZN3cub18CUB_300001_SM_10006detail9transform16transform_kernelINS2_10policy_hubILb1EN4cuda3std3__45tupleIJN6thrust24THRUST_300001_SM_1000_NS6detail15normal_iteratorINSA_10device_ptrIfEEEESF_EEEE10policy1000El8count_fxNSC_INSD_IiEEEEJPfSM_EEEvT0_iT1_T2_DpNS2_10kernel_argIT3_EE:
.text._ZN3cub18CUB_300001_SM_10006detail9transform16transform_kernelINS2_10policy_hubILb1EN4cuda3std3__45tupleIJN6thrust24THRUST_300001_SM_1000_NS6detail15normal_iteratorINSA_10device_ptrIfEEEESF_EEEE10policy1000El8count_fxNSC_INSD_IiEEEEJPfSM_EEEvT0_iT1_T2_DpNS2_10kernel_argIT3_EE:
[----:B------:R-:W-:Y:S08]  /*0000*/  LDC R1, c[0x0][0x37c] ;  /* 0x0000df00ff017b82 */ /* 0x000ff00000000800 */
[----:B------:R-:W0:Y:S01]  /*0010*/  LDC R10, c[0x0][0x388] ;  /* 0x0000e200ff0a7b82 */ /* 0x000e220000000800 */
[----:B------:R-:W1:Y:S01]  /*0020*/  LDCU.64 UR4, c[0x0][0x380] ;  /* 0x00007000ff0477ac */ /* 0x000e620008000a00 */
[----:B------:R-:W2:Y:S01]  /*0030*/  S2R R7, SR_TID.X ;  /* 0x0000000000077919 */ /* 0x000ea20000002100 */
[----:B------:R-:W-:Y:S05]  /*0040*/  BSSY.RECONVERGENT B0, `(.L_x_235) ;  /* 0x0000029000007945 */ /* 0x000fea0003800200 */
[----:B------:R-:W3:Y:S01]  /*0050*/  S2UR UR12, SR_CTAID.X ;  /* 0x00000000000c79c3 */ /* 0x000ee20000002500 */
[----:B0-----:R-:W-:-:S05]  /*0060*/  IMAD.SHL.U32 R5, R10, 0x80, RZ ;  /* 0x000000800a057824 */ /* 0x001fca00078e00ff */
[----:B------:R-:W-:Y:S01]  /*0070*/  SHF.R.S32.HI R0, RZ, 0x1f, R5 ;  /* 0x0000001fff007819 */ /* 0x000fe20000011405 */
[----:B---3--:R-:W-:-:S04]  /*0080*/  IMAD.WIDE.U32 R2, R5, UR12, RZ ;  /* 0x0000000c05027c25 */ /* 0x008fc8000f8e00ff */
[----:B------:R-:W-:Y:S01]  /*0090*/  IMAD R9, R0, UR12, RZ ;  /* 0x0000000c00097c24 */ /* 0x000fe2000f8e02ff */
[----:B-1----:R-:W-:-:S03]  /*00a0*/  IADD3 R4, P1, PT, -R2, UR4, RZ ;  /* 0x0000000402047c10 */ /* 0x002fc6000ff3e1ff */
[----:B------:R-:W-:Y:S01]  /*00b0*/  IMAD.IADD R9, R3, 0x1, R9 ;  /* 0x0000000103097824 */ /* 0x000fe200078e0209 */
[----:B------:R-:W-:-:S04]  /*00c0*/  ISETP.LT.U32.AND P0, PT, R4, R5, PT ;  /* 0x000000050400720c */ /* 0x000fc80003f01070 */
[----:B------:R-:W-:-:S04]  /*00d0*/  IADD3.X R11, PT, PT, ~R9, UR5, RZ, P1, !PT ;  /* 0x00000005090b7c10 */ /* 0x000fc80008ffe5ff */
[----:B------:R-:W-:Y:S01]  /*00e0*/  ISETP.LT.AND.EX P0, PT, R11, R0, PT, P0 ;  /* 0x000000000b00720c */ /* 0x000fe20003f01300 */
[----:B--2---:R-:W-:-:S03]  /*00f0*/  IMAD.SHL.U32 R11, R7, 0x80, RZ ;  /* 0x00000080070b7824 */ /* 0x004fc600078e00ff */
[----:B------:R-:W-:-:S05]  /*0100*/  SEL R0, R4, R5, P0 ;  /* 0x0000000504007207 */ /* 0x000fca0000000000 */
[----:B------:R-:W-:-:S05]  /*0110*/  IMAD.SHL.U32 R4, R0, 0x4, RZ ;  /* 0x0000000400047824 */ /* 0x000fca00078e00ff */
[----:B------:R-:W-:-:S13]  /*0120*/  ISETP.GE.AND P0, PT, R11, R4, PT ;  /* 0x000000040b00720c */ /* 0x000fda0003f06270 */
[----:B------:R-:W-:Y:S05]  /*0130*/  @P0 BRA `(.L_x_236) ;  /* 0x0000000000640947 */ /* 0x000fea0003800000 */
[----:B------:R-:W0:Y:S01]  /*0140*/  LDCU.64 UR4, c[0x0][0x398] ;  /* 0x00007300ff0477ac */ /* 0x000e220008000a00 */
[C---:B------:R-:W-:Y:S01]  /*0150*/  IMAD.SHL.U32 R6, R2.reuse, 0x4, RZ ;  /* 0x0000000402067824 */ /* 0x040fe200078e00ff */
[----:B------:R-:W-:Y:S01]  /*0160*/  SHF.L.U64.HI R8, R2, 0x2, R9 ;  /* 0x0000000202087819 */ /* 0x000fe20000010209 */
[----:B------:R-:W-:Y:S01]  /*0170*/  BSSY.RECONVERGENT B1, `(.L_x_237) ;  /* 0x000000b000017945 */ /* 0x000fe20003800200 */
[----:B------:R-:W-:Y:S02]  /*0180*/  IMAD.MOV.U32 R15, RZ, RZ, R11 ;  /* 0x000000ffff0f7224 */ /* 0x000fe400078e000b */
[----:B0-----:R-:W-:-:S04]  /*0190*/  IADD3 R12, P0, PT, R6, UR4, RZ ;  /* 0x00000004060c7c10 */ /* 0x001fc8000ff1e0ff */
[----:B------:R-:W-:-:S03]  /*01a0*/  IADD3.X R13, PT, PT, R8, UR5, RZ, P0, !PT ;  /* 0x00000005080d7c10 */ /* 0x000fc600087fe4ff */
[----:B------:R-:W-:-:S07]  /*01b0*/  IMAD.WIDE.U32 R12, R7, 0x80, R12 ;  /* 0x00000080070c7825 */ /* 0x000fce00078e000c */
.L_x_238:
[----:B------:R-:W-:Y:S01]  /*01c0*/  VIADD R15, R15, 0x4000 ;  /* 0x000040000f0f7836 */ /* 0x000fe20000000000 */
[----:B------:R0:W-:Y:S04]  /*01d0*/  CCTL.E.PF2 [R12] ;  /* 0x000000000c00798f */ /* 0x0001e80000800100 */
[----:B------:R-:W-:Y:S02]  /*01e0*/  ISETP.GE.AND P0, PT, R15, R4, PT ;  /* 0x000000040f00720c */ /* 0x000fe40003f06270 */
[----:B0-----:R-:W-:-:S05]  /*01f0*/  IADD3 R12, P1, PT, R12, 0x4000, RZ ;  /* 0x000040000c0c7810 */ /* 0x001fca0007f3e0ff */
[----:B------:R-:W-:-:S06]  /*0200*/  IMAD.X R13, RZ, RZ, R13, P1 ;  /* 0x000000ffff0d7224 */ /* 0x000fcc00008e060d */
[----:B------:R-:W-:Y:S05]  /*0210*/  @!P0 BRA `(.L_x_238) ;  /* 0xfffffffc00e88947 */ /* 0x000fea000383ffff */
[----:B------:R-:W-:Y:S05]  /*0220*/  BSYNC.RECONVERGENT B1 ;  /* 0x0000000000017941 */ /* 0x000fea0003800200 */
.L_x_237:
[----:B------:R-:W0:Y:S02]  /*0230*/  LDCU.64 UR4, c[0x0][0x3a8] ;  /* 0x00007500ff0477ac */ /* 0x000e240008000a00 */
[----:B0-----:R-:W-:-:S04]  /*0240*/  IADD3 R12, P0, PT, R6, UR4, RZ ;  /* 0x00000004060c7c10 */ /* 0x001fc8000ff1e0ff */
[----:B------:R-:W-:-:S03]  /*0250*/  IADD3.X R13, PT, PT, R8, UR5, RZ, P0, !PT ;  /* 0x00000005080d7c10 */ /* 0x000fc600087fe4ff */
[----:B------:R-:W-:-:S07]  /*0260*/  IMAD.WIDE.U32 R12, R7, 0x80, R12 ;  /* 0x00000080070c7825 */ /* 0x000fce00078e000c */
.L_x_239:
[----:B------:R-:W-:Y:S01]  /*0270*/  VIADD R11, R11, 0x4000 ;  /* 0x000040000b0b7836 */ /* 0x000fe20000000000 */
[----:B------:R0:W-:Y:S04]  /*0280*/  CCTL.E.PF2 [R12] ;  /* 0x000000000c00798f */ /* 0x0001e80000800100 */
[----:B------:R-:W-:Y:S02]  /*0290*/  ISETP.GE.AND P0, PT, R11, R4, PT ;  /* 0x000000040b00720c */ /* 0x000fe40003f06270 */
[----:B0-----:R-:W-:-:S05]  /*02a0*/  IADD3 R12, P1, PT, R12, 0x4000, RZ ;  /* 0x000040000c0c7810 */ /* 0x001fca0007f3e0ff */
[----:B------:R-:W-:-:S06]  /*02b0*/  IMAD.X R13, RZ, RZ, R13, P1 ;  /* 0x000000ffff0d7224 */ /* 0x000fcc00008e060d */
[----:B------:R-:W-:Y:S05]  /*02c0*/  @!P0 BRA `(.L_x_239) ;  /* 0xfffffffc00e88947 */ /* 0x000fea000383ffff */
.L_x_236:
[----:B------:R-:W-:Y:S05]  /*02d0*/  BSYNC.RECONVERGENT B0 ;  /* 0x0000000000007941 */ /* 0x000fea0003800200 */
.L_x_235:
[----:B------:R-:W0:Y:S01]  /*02e0*/  LDCU.128 UR8, c[0x0][0x390] ;  /* 0x00007200ff0877ac */ /* 0x000e220008000c00 */
[----:B------:R-:W-:Y:S01]  /*02f0*/  ISETP.NE.AND P0, PT, R5, R0, PT ;  /* 0x000000000500720c */ /* 0x000fe20003f05270 */
[C---:B------:R-:W-:Y:S01]  /*0300*/  IMAD.SHL.U32 R8, R2.reuse, 0x4, RZ ;  /* 0x0000000402087824 */ /* 0x040fe200078e00ff */
[----:B------:R-:W-:Y:S01]  /*0310*/  SHF.L.U64.HI R9, R2, 0x2, R9 ;  /* 0x0000000202097819 */ /* 0x000fe20000010209 */
[----:B------:R-:W1:Y:S03]  /*0320*/  LDCU.64 UR6, c[0x0][0x3a8] ;  /* 0x00007500ff0677ac */ /* 0x000e660008000a00 */
[C---:B------:R-:W-:Y:S01]  /*0330*/  R2UR UR13, R8.reuse ;  /* 0x00000000080d72ca */ /* 0x040fe200000e0000 */
[----:B------:R-:W2:Y:S01]  /*0340*/  LDCU.64 UR14, c[0x0][0x358] ;  /* 0x00006b00ff0e77ac */ /* 0x000ea20008000a00 */
[----:B------:R-:W-:Y:S02]  /*0350*/  R2UR UR16, R9 ;  /* 0x00000000091072ca */ /* 0x000fe400000e0000 */
[----:B0-----:R-:W-:-:S02]  /*0360*/  IADD3 R4, P2, PT, R8, UR10, RZ ;  /* 0x0000000a08047c10 */ /* 0x001fc4000ff5e0ff */
[C---:B-1----:R-:W-:Y:S02]  /*0370*/  IADD3 R2, P3, PT, R8.reuse, UR6, RZ ;  /* 0x0000000608027c10 */ /* 0x042fe4000ff7e0ff */
[----:B------:R-:W-:Y:S02]  /*0380*/  IADD3 R8, P1, PT, R8, UR8, RZ ;  /* 0x0000000808087c10 */ /* 0x000fe4000ff3e0ff */
[C---:B------:R-:W-:Y:S02]  /*0390*/  IADD3.X R5, PT, PT, R9.reuse, UR11, RZ, P2, !PT ;  /* 0x0000000b09057c10 */ /* 0x040fe400097fe4ff */
[C---:B------:R-:W-:Y:S02]  /*03a0*/  IADD3.X R3, PT, PT, R9.reuse, UR7, RZ, P3, !PT ;  /* 0x0000000709037c10 */ /* 0x040fe40009ffe4ff */
[----:B------:R-:W-:Y:S01]  /*03b0*/  IADD3.X R9, PT, PT, R9, UR9, RZ, P1, !PT ;  /* 0x0000000909097c10 */ /* 0x000fe20008ffe4ff */
[----:B--2---:R-:W-:Y:S06]  /*03c0*/  @!P0 BRA `(.L_x_240) ;  /* 0x0000000c00d08947 */ /* 0x004fec0003800000 */
[----:B------:R-:W-:-:S13]  /*03d0*/  ISETP.GE.AND P0, PT, R10, 0x1, PT ;  /* 0x000000010a00780c */ /* 0x000fda0003f06270 */
[----:B------:R-:W-:Y:S05]  /*03e0*/  @!P0 EXIT ;  /* 0x000000000000894d */ /* 0x000fea0003800000 */
[C---:B------:R-:W-:Y:S01]  /*03f0*/  ISETP.GE.U32.AND P0, PT, R10.reuse, 0x8, PT ;  /* 0x000000080a00780c */ /* 0x040fe20003f06070 */
[----:B------:R-:W-:Y:S01]  /*0400*/  IMAD.MOV.U32 R6, RZ, RZ, RZ ;  /* 0x000000ffff067224 */ /* 0x000fe200078e00ff */
[----:B------:R-:W-:-:S11]  /*0410*/  LOP3.LUT R18, R10, 0x7, RZ, 0xc0, !PT ;  /* 0x000000070a127812 */ /* 0x000fd600078ec0ff */
[----:B------:R-:W-:Y:S05]  /*0420*/  @!P0 BRA `(.L_x_241) ;  /* 0x00000008005c8947 */ /* 0x000fea0003800000 */
[----:B------:R-:W-:-:S13]  /*0430*/  ISETP.GE.AND P1, PT, R7, R0, PT ;  /* 0x000000000700720c */ /* 0x000fda0003f26270 */
[----:B------:R-:W-:-:S04]  /*0440*/  @!P1 IMAD.WIDE.U32 R16, R7, 0x4, R4 ;  /* 0x0000000407109825 */ /* 0x000fc800078e0004 */
[C---:B------:R-:W-:Y:S02]  /*0450*/  @!P1 IMAD.WIDE.U32 R20, R7.reuse, 0x4, R2 ;  /* 0x0000000407149825 */ /* 0x040fe400078e0002 */
[----:B------:R-:W2:Y:S04]  /*0460*/  @!P1 LDG.E R16, desc[UR14][R16.64] ;  /* 0x0000000e10109981 */ /* 0x000ea8000c1e1900 */
[----:B------:R-:W2:Y:S01]  /*0470*/  @!P1 LDG.E R21, desc[UR14][R20.64] ;  /* 0x0000000e14159981 */ /* 0x000ea2000c1e1900 */
[C---:B------:R-:W-:Y:S02]  /*0480*/  VIADD R19, R7.reuse, 0x80 ;  /* 0x0000008007137836 */ /* 0x040fe40000000000 */
[----:B------:R-:W-:-:S03]  /*0490*/  @!P1 IMAD.WIDE.U32 R22, R7, 0x4, R8 ;  /* 0x0000000407169825 */ /* 0x000fc600078e0008 */
[C---:B------:R-:W-:Y:S01]  /*04a0*/  ISETP.GE.AND P6, PT, R19.reuse, R0, PT ;  /* 0x000000001300720c */ /* 0x040fe20003fc6270 */
[----:B------:R-:W-:-:S04]  /*04b0*/  IMAD.WIDE R12, R19, 0x4, R4 ;  /* 0x00000004130c7825 */ /* 0x000fc800078e0204 */
[----:B------:R-:W-:Y:S01]  /*04c0*/  IMAD.WIDE R14, R19, 0x4, R2 ;  /* 0x00000004130e7825 */ /* 0x000fe200078e0202 */
[----:B--2---:R-:W-:-:S04]  /*04d0*/  @!P1 FSETP.GEU.AND P0, PT, R16, R21, PT ;  /* 0x000000151000920b */ /* 0x004fc80003f0e000 */
[----:B------:R-:W-:-:S05]  /*04e0*/  @!P1 SEL R11, RZ, 0x1, !P0 ;  /* 0x00000001ff0b9807 */ /* 0x000fca0004000000 */
[----:B------:R0:W-:Y:S04]  /*04f0*/  @!P1 STG.E desc[UR14][R22.64], R11 ;  /* 0x0000000b16009986 */ /* 0x0001e8000c10190e */
[----:B------:R-:W2:Y:S04]  /*0500*/  @!P6 LDG.E R6, desc[UR14][R12.64] ;  /* 0x0000000e0c06e981 */ /* 0x000ea8000c1e1900 */
[----:B------:R-:W2:Y:S01]  /*0510*/  @!P6 LDG.E R17, desc[UR14][R14.64] ;  /* 0x0000000e0e11e981 */ /* 0x000ea2000c1e1900 */
[C---:B------:R-:W-:Y:S01]  /*0520*/  VIADD R21, R7.reuse, 0x100 ;  /* 0x0000010007157836 */ /* 0x040fe20000000000 */
[----:B------:R-:W-:Y:S01]  /*0530*/  BSSY.RECONVERGENT B0, `(.L_x_242) ;  /* 0x0000018000007945 */ /* 0x000fe20003800200 */
[----:B------:R-:W-:-:S02]  /*0540*/  VIADD R25, R7, 0x180 ;  /* 0x0000018007197836 */ /* 0x000fc40000000000 */
[----:B------:R-:W-:Y:S01]  /*0550*/  VIADD R27, R7, 0x200 ;  /* 0x00000200071b7836 */ /* 0x000fe20000000000 */
[-C--:B------:R-:W-:Y:S01]  /*0560*/  ISETP.GE.AND P5, PT, R21, R0.reuse, PT ;  /* 0x000000001500720c */ /* 0x080fe20003fa6270 */
[----:B------:R-:W-:Y:S01]  /*0570*/  VIADD R21, R7, 0x280 ;  /* 0x0000028007157836 */ /* 0x000fe20000000000 */
[-C--:B------:R-:W-:Y:S01]  /*0580*/  ISETP.GE.AND P4, PT, R25, R0.reuse, PT ;  /* 0x000000001900720c */ /* 0x080fe20003f86270 */
[----:B0-----:R-:W-:Y:S01]  /*0590*/  VIADD R23, R7, 0x300 ;  /* 0x0000030007177836 */ /* 0x001fe20000000000 */
[-C--:B------:R-:W-:Y:S01]  /*05a0*/  ISETP.GE.AND P3, PT, R27, R0.reuse, PT ;  /* 0x000000001b00720c */ /* 0x080fe20003f66270 */
[----:B------:R-:W-:Y:S01]  /*05b0*/  VIADD R25, R7, 0x380 ;  /* 0x0000038007197836 */ /* 0x000fe20000000000 */
[-C--:B------:R-:W-:Y:S02]  /*05c0*/  ISETP.GE.AND P2, PT, R21, R0.reuse, PT ;  /* 0x000000001500720c */ /* 0x080fe40003f46270 */
[----:B------:R-:W-:Y:S02]  /*05d0*/  ISETP.GE.AND P1, PT, R23, R0, PT ;  /* 0x000000001700720c */ /* 0x000fe40003f26270 */
[----:B--2---:R-:W-:Y:S01]  /*05e0*/  @!P6 FSETP.GEU.AND P0, PT, R6, R17, PT ;  /* 0x000000110600e20b */ /* 0x004fe20003f0e000 */
[----:B------:R-:W-:Y:S01]  /*05f0*/  IMAD.WIDE R16, R19, 0x4, R8 ;  /* 0x0000000413107825 */ /* 0x000fe200078e0208 */
[----:B------:R-:W-:-:S02]  /*0600*/  LOP3.LUT R6, R10, 0x7ffffff8, RZ, 0xc0, !PT ;  /* 0x7ffffff80a067812 */ /* 0x000fc400078ec0ff */
[----:B------:R-:W-:Y:S02]  /*0610*/  @!P6 SEL R11, RZ, 0x1, !P0 ;  /* 0x00000001ff0be807 */ /* 0x000fe40004000000 */
[----:B------:R-:W-:-:S03]  /*0620*/  ISETP.GE.AND P0, PT, R25, R0, PT ;  /* 0x000000001900720c */ /* 0x000fc60003f06270 */
[----:B------:R0:W-:Y:S01]  /*0630*/  @!P6 STG.E desc[UR14][R16.64], R11 ;  /* 0x0000000b1000e986 */ /* 0x0001e2000c10190e */
[----:B------:R-:W-:Y:S01]  /*0640*/  ISETP.NE.AND P6, PT, R6, 0x8, PT ;  /* 0x000000080600780c */ /* 0x000fe20003fc5270 */
[----:B------:R-:W-:-:S12]  /*0650*/  @P5 BRA `(.L_x_243) ;  /* 0x0000000000145947 */ /* 0x000fd80003800000 */
[----:B------:R-:W2:Y:S04]  /*0660*/  LDG.E R10, desc[UR14][R12.64+0x200] ;  /* 0x0002000e0c0a7981 */ /* 0x000ea8000c1e1900 */
[----:B0-----:R-:W2:Y:S02]  /*0670*/  LDG.E R11, desc[UR14][R14.64+0x200] ;  /* 0x0002000e0e0b7981 */ /* 0x001ea4000c1e1900 */
[----:B--2---:R-:W-:-:S04]  /*0680*/  FSETP.GEU.AND P5, PT, R10, R11, PT ;  /* 0x0000000b0a00720b */ /* 0x004fc80003fae000 */
[----:B------:R-:W-:-:S05]  /*0690*/  SEL R11, RZ, 0x1, !P5 ;  /* 0x00000001ff0b7807 */ /* 0x000fca0006800000 */
[----:B------:R1:W-:Y:S04]  /*06a0*/  STG.E desc[UR14][R16.64+0x200], R11 ;  /* 0x0002000b10007986 */ /* 0x0003e8000c10190e */
.L_x_243:
[----:B------:R-:W-:Y:S05]  /*06b0*/  BSYNC.RECONVERGENT B0 ;  /* 0x0000000000007941 */ /* 0x000fea0003800200 */
.L_x_242:
[----:B------:R-:W-:Y:S04]  /*06c0*/  BSSY.RECONVERGENT B0, `(.L_x_244) ;  /* 0x0000007000007945 */ /* 0x000fe80003800200 */
[----:B------:R-:W-:Y:S05]  /*06d0*/  @P4 BRA `(.L_x_245) ;  /* 0x0000000000144947 */ /* 0x000fea0003800000 */
[----:B------:R-:W2:Y:S04]  /*06e0*/  LDG.E R10, desc[UR14][R12.64+0x400] ;  /* 0x0004000e0c0a7981 */ /* 0x000ea8000c1e1900 */
[----:B01----:R-:W2:Y:S02]  /*06f0*/  LDG.E R11, desc[UR14][R14.64+0x400] ;  /* 0x0004000e0e0b7981 */ /* 0x003ea4000c1e1900 */
[----:B--2---:R-:W-:-:S04]  /*0700*/  FSETP.GEU.AND P4, PT, R10, R11, PT ;  /* 0x0000000b0a00720b */ /* 0x004fc80003f8e000 */
[----:B------:R-:W-:-:S05]  /*0710*/  SEL R11, RZ, 0x1, !P4 ;  /* 0x00000001ff0b7807 */ /* 0x000fca0006000000 */
[----:B------:R2:W-:Y:S04]  /*0720*/  STG.E desc[UR14][R16.64+0x400], R11 ;  /* 0x0004000b10007986 */ /* 0x0005e8000c10190e */
.L_x_245:
[----:B------:R-:W-:Y:S05]  /*0730*/  BSYNC.RECONVERGENT B0 ;  /* 0x0000000000007941 */ /* 0x000fea0003800200 */
.L_x_244:
[----:B------:R-:W-:Y:S04]  /*0740*/  BSSY.RECONVERGENT B0, `(.L_x_246) ;  /* 0x0000007000007945 */ /* 0x000fe80003800200 */
[----:B------:R-:W-:Y:S05]  /*0750*/  @P3 BRA `(.L_x_247) ;  /* 0x0000000000143947 */ /* 0x000fea0003800000 */
[----:B------:R-:W3:Y:S04]  /*0760*/  LDG.E R10, desc[UR14][R12.64+0x600] ;  /* 0x0006000e0c0a7981 */ /* 0x000ee8000c1e1900 */
[----:B012---:R-:W3:Y:S02]  /*0770*/  LDG.E R11, desc[UR14][R14.64+0x600] ;  /* 0x0006000e0e0b7981 */ /* 0x007ee4000c1e1900 */
[----:B---3--:R-:W-:-:S04]  /*0780*/  FSETP.GEU.AND P3, PT, R10, R11, PT ;  /* 0x0000000b0a00720b */ /* 0x008fc80003f6e000 */
[----:B------:R-:W-:-:S05]  /*0790*/  SEL R11, RZ, 0x1, !P3 ;  /* 0x00000001ff0b7807 */ /* 0x000fca0005800000 */
[----:B------:R3:W-:Y:S04]  /*07a0*/  STG.E desc[UR14][R16.64+0x600], R11 ;  /* 0x0006000b10007986 */ /* 0x0007e8000c10190e */
.L_x_247:
[----:B------:R-:W-:Y:S05]  /*07b0*/  BSYNC.RECONVERGENT B0 ;  /* 0x0000000000007941 */ /* 0x000fea0003800200 */
.L_x_246:
[----:B------:R-:W-:Y:S04]  /*07c0*/  BSSY.RECONVERGENT B0, `(.L_x_248) ;  /* 0x0000007000007945 */ /* 0x000fe80003800200 */
[----:B------:R-:W-:Y:S05]  /*07d0*/  @P2 BRA `(.L_x_249) ;  /* 0x0000000000142947 */ /* 0x000fea0003800000 */
[----:B------:R-:W4:Y:S04]  /*07e0*/  LDG.E R10, desc[UR14][R12.64+0x800] ;  /* 0x0008000e0c0a7981 */ /* 0x000f28000c1e1900 */
[----:B0123--:R-:W4:Y:S02]  /*07f0*/  LDG.E R11, desc[UR14][R14.64+0x800] ;  /* 0x0008000e0e0b7981 */ /* 0x00ff24000c1e1900 */
[----:B----4-:R-:W-:-:S04]  /*0800*/  FSETP.GEU.AND P2, PT, R10, R11, PT ;  /* 0x0000000b0a00720b */ /* 0x010fc80003f4e000 */
[----:B------:R-:W-:-:S05]  /*0810*/  SEL R11, RZ, 0x1, !P2 ;  /* 0x00000001ff0b7807 */ /* 0x000fca0005000000 */
[----:B------:R4:W-:Y:S04]  /*0820*/  STG.E desc[UR14][R16.64+0x800], R11 ;  /* 0x0008000b10007986 */ /* 0x0009e8000c10190e */
.L_x_249:
[----:B------:R-:W-:Y:S05]  /*0830*/  BSYNC.RECONVERGENT B0 ;  /* 0x0000000000007941 */ /* 0x000fea0003800200 */
.L_x_248:
[----:B------:R-:W-:Y:S04]  /*0840*/  BSSY.RECONVERGENT B0, `(.L_x_250) ;  /* 0x0000007000007945 */ /* 0x000fe80003800200 */
[----:B------:R-:W-:Y:S05]  /*0850*/  @P1 BRA `(.L_x_251) ;  /* 0x0000000000141947 */ /* 0x000fea0003800000 */
[----:B------:R-:W5:Y:S04]  /*0860*/  LDG.E R10, desc[UR14][R12.64+0xa00] ;  /* 0x000a000e0c0a7981 */ /* 0x000f68000c1e1900 */
[----:B01234-:R-:W5:Y:S02]  /*0870*/  LDG.E R11, desc[UR14][R14.64+0xa00] ;  /* 0x000a000e0e0b7981 */ /* 0x01ff64000c1e1900 */
[----:B-----5:R-:W-:-:S04]  /*0880*/  FSETP.GEU.AND P1, PT, R10, R11, PT ;  /* 0x0000000b0a00720b */ /* 0x020fc80003f2e000 */
[----:B------:R-:W-:-:S05]  /*0890*/  SEL R11, RZ, 0x1, !P1 ;  /* 0x00000001ff0b7807 */ /* 0x000fca0004800000 */
[----:B------:R0:W-:Y:S04]  /*08a0*/  STG.E desc[UR14][R16.64+0xa00], R11 ;  /* 0x000a000b10007986 */ /* 0x0001e8000c10190e */
.L_x_251:
[----:B------:R-:W-:Y:S05]  /*08b0*/  BSYNC.RECONVERGENT B0 ;  /* 0x0000000000007941 */ /* 0x000fea0003800200 */
.L_x_250:
[----:B------:R-:W-:Y:S04]  /*08c0*/  BSSY.RECONVERGENT B0, `(.L_x_252) ;  /* 0x0000007000007945 */ /* 0x000fe80003800200 */
[----:B------:R-:W-:Y:S05]  /*08d0*/  @P0 BRA `(.L_x_253) ;  /* 0x0000000000140947 */ /* 0x000fea0003800000 */
[----:B------:R-:W5:Y:S04]  /*08e0*/  LDG.E R12, desc[UR14][R12.64+0xc00] ;  /* 0x000c000e0c0c7981 */ /* 0x000f68000c1e1900 */
[----:B------:R-:W5:Y:S02]  /*08f0*/  LDG.E R15, desc[UR14][R14.64+0xc00] ;  /* 0x000c000e0e0f7981 */ /* 0x000f64000c1e1900 */
[----:B-----5:R-:W-:-:S04]  /*0900*/  FSETP.GEU.AND P0, PT, R12, R15, PT ;  /* 0x0000000f0c00720b */ /* 0x020fc80003f0e000 */
[----:B01234-:R-:W-:-:S05]  /*0910*/  SEL R11, RZ, 0x1, !P0 ;  /* 0x00000001ff0b7807 */ /* 0x01ffca0004000000 */
[----:B------:R0:W-:Y:S04]  /*0920*/  STG.E desc[UR14][R16.64+0xc00], R11 ;  /* 0x000c000b10007986 */ /* 0x0001e8000c10190e */
.L_x_253:
[----:B------:R-:W-:Y:S05]  /*0930*/  BSYNC.RECONVERGENT B0 ;  /* 0x0000000000007941 */ /* 0x000fea0003800200 */
.L_x_252:
[----:B------:R-:W-:Y:S05]  /*0940*/  @!P6 BRA `(.L_x_241) ;  /* 0x000000040014e947 */ /* 0x000fea0003800000 */
[----:B01234-:R-:W-:-:S07]  /*0950*/  IMAD.MOV.U32 R16, RZ, RZ, 0x8 ;  /* 0x00000008ff107424 */ /* 0x01ffce00078e00ff */
.L_x_256:
[----:B0-----:R-:W-:-:S05]  /*0960*/  IMAD R17, R16, 0x80, R7 ;  /* 0x0000008010117824 */ /* 0x001fca00078e0207 */
[----:B------:R-:W-:-:S13]  /*0970*/  ISETP.GE.AND P1, PT, R17, R0, PT ;  /* 0x000000001100720c */ /* 0x000fda0003f26270 */
[----:B-1----:R-:W-:-:S04]  /*0980*/  @!P1 IMAD.WIDE.U32 R10, R17, 0x4, R4 ;  /* 0x00000004110a9825 */ /* 0x002fc800078e0004 */
        /* <DEDUP_REMOVED lines=13> */
[----:B------:R-:W-:-:S05]  /*0a60*/  VIADD R11, R17, 0x100 ;  /* 0x00000100110b7836 */ /* 0x000fca0000000000 */
[----:B------:R-:W-:Y:S02]  /*0a70*/  ISETP.GE.AND P1, PT, R11, R0, PT ;  /* 0x000000000b00720c */ /* 0x000fe40003f26270 */
[----:B--2---:R-:W-:Y:S01]  /*0a80*/  @!P2 FSETP.GEU.AND P0, PT, R19, R10, PT ;  /* 0x0000000a1300a20b */ /* 0x004fe20003f0e000 */
[----:B------:R-:W-:-:S03]  /*0a90*/  IMAD.WIDE R10, R25, 0x4, R8 ;  /* 0x00000004190a7825 */ /* 0x000fc600078e0208 */
[----:B------:R-:W-:-:S05]  /*0aa0*/  @!P2 SEL R25, RZ, 0x1, !P0 ;  /* 0x00000001ff19a807 */ /* 0x000fca0004000000 */
[----:B------:R1:W-:Y:S04]  /*0ab0*/  @!P2 STG.E desc[UR14][R10.64], R25 ;  /* 0x000000190a00a986 */ /* 0x0003e8000c10190e */
[----:B------:R-:W2:Y:S04]  /*0ac0*/  @!P1 LDG.E R20, desc[UR14][R14.64+0x200] ;  /* 0x0002000e0e149981 */ /* 0x000ea8000c1e1900 */
[----:B------:R-:W2:Y:S01]  /*0ad0*/  @!P1 LDG.E R21, desc[UR14][R12.64+0x200] ;  /* 0x0002000e0c159981 */ /* 0x000ea2000c1e1900 */
[----:B------:R-:W-:-:S05]  /*0ae0*/  VIADD R19, R17, 0x180 ;  /* 0x0000018011137836 */ /* 0x000fca0000000000 */
[----:B------:R-:W-:Y:S02]  /*0af0*/  ISETP.GE.AND P2, PT, R19, R0, PT ;  /* 0x000000001300720c */ /* 0x000fe40003f46270 */
[----:B--2---:R-:W-:-:S04]  /*0b00*/  @!P1 FSETP.GEU.AND P0, PT, R20, R21, PT ;  /* 0x000000151400920b */ /* 0x004fc80003f0e000 */
[----:B0-----:R-:W-:-:S05]  /*0b10*/  @!P1 SEL R23, RZ, 0x1, !P0 ;  /* 0x00000001ff179807 */ /* 0x001fca0004000000 */
[----:B------:R0:W-:Y:S04]  /*0b20*/  @!P1 STG.E desc[UR14][R10.64+0x200], R23 ;  /* 0x000200170a009986 */ /* 0x0001e8000c10190e */
[----:B------:R-:W2:Y:S04]  /*0b30*/  @!P2 LDG.E R20, desc[UR14][R14.64+0x400] ;  /* 0x0004000e0e14a981 */ /* 0x000ea8000c1e1900 */
[----:B------:R-:W2:Y:S01]  /*0b40*/  @!P2 LDG.E R21, desc[UR14][R12.64+0x400] ;  /* 0x0004000e0c15a981 */ /* 0x000ea2000c1e1900 */
[----:B------:R-:W-:-:S05]  /*0b50*/  VIADD R19, R17, 0x200 ;  /* 0x0000020011137836 */ /* 0x000fca0000000000 */
[----:B------:R-:W-:Y:S02]  /*0b60*/  ISETP.GE.AND P1, PT, R19, R0, PT ;  /* 0x000000001300720c */ /* 0x000fe40003f26270 */
[----:B--2---:R-:W-:-:S04]  /*0b70*/  @!P2 FSETP.GEU.AND P0, PT, R20, R21, PT ;  /* 0x000000151400a20b */ /* 0x004fc80003f0e000 */
[----:B-1----:R-:W-:-:S05]  /*0b80*/  @!P2 SEL R25, RZ, 0x1, !P0 ;  /* 0x00000001ff19a807 */ /* 0x002fca0004000000 */
        /* <DEDUP_REMOVED lines=13> */
[----:B------:R-:W-:-:S05]  /*0c60*/  @!P2 SEL R21, RZ, 0x1, !P0 ;  /* 0x00000001ff15a807 */ /* 0x000fca0004000000 */
[----:B------:R1:W-:Y:S04]  /*0c70*/  @!P2 STG.E desc[UR14][R10.64+0x800], R21 ;  /* 0x000800150a00a986 */ /* 0x0003e8000c10190e */
[----:B------:R-:W2:Y:S04]  /*0c80*/  @!P1 LDG.E R19, desc[UR14][R14.64+0xa00] ;  /* 0x000a000e0e139981 */ /* 0x000ea8000c1e1900 */
[----:B------:R-:W2:Y:S01]  /*0c90*/  @!P1 LDG.E R20, desc[UR14][R12.64+0xa00] ;  /* 0x000a000e0c149981 */ /* 0x000ea2000c1e1900 */
[----:B------:R-:W-:Y:S01]  /*0ca0*/  VIADD R17, R17, 0x380 ;  /* 0x0000038011117836 */ /* 0x000fe20000000000 */
[----:B------:R-:W-:Y:S01]  /*0cb0*/  BSSY.RECONVERGENT B0, `(.L_x_254) ;  /* 0x000000d000007945 */ /* 0x000fe20003800200 */
[----:B------:R-:W-:Y:S01]  /*0cc0*/  VIADD R16, R16, 0x8 ;  /* 0x0000000810107836 */ /* 0x000fe20000000000 */
[----:B--2---:R-:W-:-:S04]  /*0cd0*/  @!P1 FSETP.GEU.AND P0, PT, R19, R20, PT ;  /* 0x000000141300920b */ /* 0x004fc80003f0e000 */
[----:B------:R-:W-:Y:S02]  /*0ce0*/  @!P1 SEL R19, RZ, 0x1, !P0 ;  /* 0x00000001ff139807 */ /* 0x000fe40004000000 */
[----:B------:R-:W-:-:S03]  /*0cf0*/  ISETP.GE.AND P0, PT, R17, R0, PT ;  /* 0x000000001100720c */ /* 0x000fc60003f06270 */
[----:B------:R1:W-:Y:S01]  /*0d00*/  @!P1 STG.E desc[UR14][R10.64+0xa00], R19 ;  /* 0x000a00130a009986 */ /* 0x0003e2000c10190e */
[----:B------:R-:W-:-:S09]  /*0d10*/  ISETP.NE.AND P1, PT, R16, R6, PT ;  /* 0x000000061000720c */ /* 0x000fd20003f25270 */
[----:B------:R-:W-:Y:S05]  /*0d20*/  @P0 BRA `(.L_x_255) ;  /* 0x0000000000140947 */ /* 0x000fea0003800000 */
[----:B------:R-:W2:Y:S04]  /*0d30*/  LDG.E R14, desc[UR14][R14.64+0xc00] ;  /* 0x000c000e0e0e7981 */ /* 0x000ea8000c1e1900 */
[----:B------:R-:W2:Y:S02]  /*0d40*/  LDG.E R13, desc[UR14][R12.64+0xc00] ;  /* 0x000c000e0c0d7981 */ /* 0x000ea4000c1e1900 */
[----:B--2---:R-:W-:-:S04]  /*0d50*/  FSETP.GEU.AND P0, PT, R14, R13, PT ;  /* 0x0000000d0e00720b */ /* 0x004fc80003f0e000 */
[----:B------:R-:W-:-:S05]  /*0d60*/  SEL R17, RZ, 0x1, !P0 ;  /* 0x00000001ff117807 */ /* 0x000fca0004000000 */
[----:B------:R0:W-:Y:S04]  /*0d70*/  STG.E desc[UR14][R10.64+0xc00], R17 ;  /* 0x000c00110a007986 */ /* 0x0001e8000c10190e */
.L_x_255:
[----:B------:R-:W-:Y:S05]  /*0d80*/  BSYNC.RECONVERGENT B0 ;  /* 0x0000000000007941 */ /* 0x000fea0003800200 */
.L_x_254:
[----:B------:R-:W-:Y:S05]  /*0d90*/  @P1 BRA `(.L_x_256) ;  /* 0xfffffff800f01947 */ /* 0x000fea000383ffff */
.L_x_241:
[----:B------:R-:W-:-:S13]  /*0da0*/  ISETP.NE.AND P0, PT, R18, RZ, PT ;  /* 0x000000ff1200720c */ /* 0x000fda0003f05270 */
[----:B------:R-:W-:Y:S05]  /*0db0*/  @!P0 EXIT ;  /* 0x000000000000894d */ /* 0x000fea0003800000 */
[----:B01----:R-:W0:Y:S01]  /*0dc0*/  LDC R10, c[0x0][0x388] ;  /* 0x0000e200ff0a7b82 */ /* 0x003e220000000800 */
[----:B------:R-:W-:Y:S02]  /*0dd0*/  ISETP.GE.U32.AND P1, PT, R18, 0x4, PT ;  /* 0x000000041200780c */ /* 0x000fe40003f26070 */
[----:B0-----:R-:W-:-:S04]  /*0de0*/  LOP3.LUT R24, R10, 0x3, RZ, 0xc0, !PT ;  /* 0x000000030a187812 */ /* 0x001fc800078ec0ff */
[----:B------:R-:W-:-:S07]  /*0df0*/  ISETP.NE.AND P0, PT, R24, RZ, PT ;  /* 0x000000ff1800720c */ /* 0x000fce0003f05270 */
[----:B------:R-:W-:Y:S06]  /*0e00*/  @!P1 BRA `(.L_x_257) ;  /* 0x0000000000a49947 */ /* 0x000fec0003800000 */
[----:B--234-:R-:W-:-:S05]  /*0e10*/  IMAD R11, R6, 0x80, R7 ;  /* 0x00000080060b7824 */ /* 0x01cfca00078e0207 */
[----:B------:R-:W-:-:S13]  /*0e20*/  ISETP.GE.AND P2, PT, R11, R0, PT ;  /* 0x000000000b00720c */ /* 0x000fda0003f46270 */
[----:B------:R-:W-:-:S04]  /*0e30*/  @!P2 IMAD.WIDE R14, R11, 0x4, R4 ;  /* 0x000000040b0ea825 */ /* 0x000fc800078e0204 */
[C---:B------:R-:W-:Y:S02]  /*0e40*/  @!P2 IMAD.WIDE R16, R11.reuse, 0x4, R2 ;  /* 0x000000040b10a825 */ /* 0x040fe400078e0202 */
[----:B------:R-:W2:Y:S04]  /*0e50*/  @!P2 LDG.E R14, desc[UR14][R14.64] ;  /* 0x0000000e0e0ea981 */ /* 0x000ea8000c1e1900 */
[----:B------:R-:W2:Y:S01]  /*0e60*/  @!P2 LDG.E R17, desc[UR14][R16.64] ;  /* 0x0000000e1011a981 */ /* 0x000ea2000c1e1900 */
[C---:B------:R-:W-:Y:S02]  /*0e70*/  VIADD R23, R11.reuse, 0x80 ;  /* 0x000000800b177836 */ /* 0x040fe40000000000 */
[----:B------:R-:W-:-:S03]  /*0e80*/  @!P2 IMAD.WIDE R18, R11, 0x4, R8 ;  /* 0x000000040b12a825 */ /* 0x000fc600078e0208 */
[----:B------:R-:W-:-:S13]  /*0e90*/  ISETP.GE.AND P3, PT, R23, R0, PT ;  /* 0x000000001700720c */ /* 0x000fda0003f66270 */
[----:B------:R-:W-:-:S04]  /*0ea0*/  @!P3 IMAD.WIDE R20, R23, 0x4, R4 ;  /* 0x000000041714b825 */ /* 0x000fc800078e0204 */
[----:B------:R-:W-:Y:S01]  /*0eb0*/  @!P3 IMAD.WIDE R12, R23, 0x4, R2 ;  /* 0x00000004170cb825 */ /* 0x000fe200078e0202 */
[----:B--2---:R-:W-:-:S04]  /*0ec0*/  @!P2 FSETP.GEU.AND P1, PT, R14, R17, PT ;  /* 0x000000110e00a20b */ /* 0x004fc80003f2e000 */
[----:B------:R-:W-:-:S05]  /*0ed0*/  @!P2 SEL R25, RZ, 0x1, !P1 ;  /* 0x00000001ff19a807 */ /* 0x000fca0004800000 */
[----:B------:R0:W-:Y:S04]  /*0ee0*/  @!P2 STG.E desc[UR14][R18.64], R25 ;  /* 0x000000191200a986 */ /* 0x0001e8000c10190e */
[----:B------:R-:W2:Y:S04]  /*0ef0*/  @!P3 LDG.E R20, desc[UR14][R20.64] ;  /* 0x0000000e1414b981 */ /* 0x000ea8000c1e1900 */
[----:B------:R-:W2:Y:S01]  /*0f00*/  @!P3 LDG.E R13, desc[UR14][R12.64] ;  /* 0x0000000e0c0db981 */ /* 0x000ea2000c1e1900 */
[----:B------:R-:W-:Y:S02]  /*0f10*/  VIADD R29, R11, 0x100 ;  /* 0x000001000b1d7836 */ /* 0x000fe40000000000 */
        /* <DEDUP_REMOVED lines=9> */
[----:B0-----:R-:W-:Y:S02]  /*0fb0*/  VIADD R25, R11, 0x180 ;  /* 0x000001800b197836 */ /* 0x001fe40000000000 */
        /* <DEDUP_REMOVED lines=9> */
[----:B------:R-:W-:-:S04]  /*1050*/  @!P3 IMAD.WIDE R14, R25, 0x4, R8 ;  /* 0x00000004190eb825 */ /* 0x000fc800078e0208 */
[----:B------:R-:W-:Y:S01]  /*1060*/  VIADD R6, R6, 0x4 ;  /* 0x0000000406067836 */ /* 0x000fe20000000000 */
[----:B--2---:R-:W-:-:S04]  /*1070*/  @!P3 FSETP.GEU.AND P1, PT, R18, R21, PT ;  /* 0x000000151200b20b */ /* 0x004fc80003f2e000 */
[----:B-1----:R-:W-:-:S05]  /*1080*/  @!P3 SEL R17, RZ, 0x1, !P1 ;  /* 0x00000001ff11b807 */ /* 0x002fca0004800000 */
[----:B------:R0:W-:Y:S04]  /*1090*/  @!P3 STG.E desc[UR14][R14.64], R17 ;  /* 0x000000110e00b986 */ /* 0x0001e8000c10190e */
.L_x_257:
[----:B------:R-:W-:Y:S05]  /*10a0*/  @!P0 EXIT ;  /* 0x000000000000894d */ /* 0x000fea0003800000 */
[----:B------:R-:W-:Y:S02]  /*10b0*/  ISETP.NE.AND P0, PT, R24, 0x1, PT ;  /* 0x000000011800780c */ /* 0x000fe40003f05270 */
[----:B------:R-:W-:-:S04]  /*10c0*/  LOP3.LUT R10, R10, 0x1, RZ, 0xc0, !PT ;  /* 0x000000010a0a7812 */ /* 0x000fc800078ec0ff */
[----:B------:R-:W-:-:S07]  /*10d0*/  ISETP.NE.U32.AND P3, PT, R10, 0x1, PT ;  /* 0x000000010a00780c */ /* 0x000fce0003f65070 */
[----:B------:R-:W-:Y:S06]  /*10e0*/  @!P0 BRA `(.L_x_258) ;  /* 0x0000000000548947 */ /* 0x000fec0003800000 */
[----:B0-----:R-:W-:-:S05]  /*10f0*/  IMAD R15, R6, 0x80, R7 ;  /* 0x00000080060f7824 */ /* 0x001fca00078e0207 */
[----:B------:R-:W-:-:S13]  /*1100*/  ISETP.GE.AND P1, PT, R15, R0, PT ;  /* 0x000000000f00720c */ /* 0x000fda0003f26270 */
[----:B--234-:R-:W-:-:S04]  /*1110*/  @!P1 IMAD.WIDE R10, R15, 0x4, R4 ;  /* 0x000000040f0a9825 */ /* 0x01cfc800078e0204 */
        /* <DEDUP_REMOVED lines=16> */
[----:B------:R-:W-:-:S05]  /*1220*/  @!P2 SEL R13, RZ, 0x1, !P0 ;  /* 0x00000001ff0da807 */ /* 0x000fca0004000000 */
[----:B------:R1:W-:Y:S04]  /*1230*/  @!P2 STG.E desc[UR14][R10.64], R13 ;  /* 0x0000000d0a00a986 */ /* 0x0003e8000c10190e */
.L_x_258:
[----:B------:R-:W-:Y:S05]  /*1240*/  @P3 EXIT ;  /* 0x000000000000394d */ /* 0x000fea0003800000 */
[----:B------:R-:W-:-:S05]  /*1250*/  IMAD R7, R6, 0x80, R7 ;  /* 0x0000008006077824 */ /* 0x000fca00078e0207 */
[----:B------:R-:W-:-:S13]  /*1260*/  ISETP.GE.AND P0, PT, R7, R0, PT ;  /* 0x000000000700720c */ /* 0x000fda0003f06270 */
[----:B------:R-:W-:Y:S05]  /*1270*/  @P0 EXIT ;  /* 0x000000000000094d */ /* 0x000fea0003800000 */
[----:B------:R-:W-:-:S04]  /*1280*/  IMAD.WIDE R4, R7, 0x4, R4 ;  /* 0x0000000407047825 */ /* 0x000fc800078e0204 */
[C---:B------:R-:W-:Y:S02]  /*1290*/  IMAD.WIDE R2, R7.reuse, 0x4, R2 ;  /* 0x0000000407027825 */ /* 0x040fe400078e0202 */
[----:B------:R-:W5:Y:S04]  /*12a0*/  LDG.E R4, desc[UR14][R4.64] ;  /* 0x0000000e04047981 */ /* 0x000f68000c1e1900 */
[----:B------:R-:W5:Y:S01]  /*12b0*/  LDG.E R3, desc[UR14][R2.64] ;  /* 0x0000000e02037981 */ /* 0x000f62000c1e1900 */
[----:B------:R-:W-:Y:S01]  /*12c0*/  IMAD.WIDE R8, R7, 0x4, R8 ;  /* 0x0000000407087825 */ /* 0x000fe200078e0208 */
[----:B-----5:R-:W-:-:S04]  /*12d0*/  FSETP.GEU.AND P0, PT, R4, R3, PT ;  /* 0x000000030400720b */ /* 0x020fc80003f0e000 */
[----:B------:R-:W-:-:S05]  /*12e0*/  SEL R7, RZ, 0x1, !P0 ;  /* 0x00000001ff077807 */ /* 0x000fca0004000000 */
[----:B------:R-:W-:Y:S01]  /*12f0*/  STG.E desc[UR14][R8.64], R7 ;  /* 0x0000000708007986 */ /* 0x000fe2000c10190e */
[----:B------:R-:W-:Y:S05]  /*1300*/  EXIT ;  /* 0x000000000000794d */ /* 0x000fea0003800000 */
.L_x_240:
[----:B------:R-:W-:-:S13]  /*1310*/  ISETP.GE.AND P0, PT, R10, 0x1, PT ;  /* 0x000000010a00780c */ /* 0x000fda0003f06270 */
[----:B------:R-:W-:Y:S05]  /*1320*/  @!P0 EXIT ;  /* 0x000000000000894d */ /* 0x000fea0003800000 */
[----:B------:R-:W-:Y:S01]  /*1330*/  ISETP.GE.U32.AND P0, PT, R10, 0x8, PT ;  /* 0x000000080a00780c */ /* 0x000fe20003f06070 */
[----:B------:R-:W-:-:S12]  /*1340*/  IMAD.MOV.U32 R0, RZ, RZ, RZ ;  /* 0x000000ffff007224 */ /* 0x000fd800078e00ff */
[----:B------:R-:W-:Y:S05]  /*1350*/  @!P0 BRA `(.L_x_259) ;  /* 0x0000000400408947 */ /* 0x000fea0003800000 */
[----:B------:R-:W0:Y:S01]  /*1360*/  LDC.64 R12, c[0x0][0x398] ;  /* 0x0000e600ff0c7b82 */ /* 0x000e220000000a00 */
[----:B------:R-:W-:Y:S01]  /*1370*/  UIADD3 UR4, UP2, UPT, UR13, 0x600, URZ ;  /* 0x000006000d047890 */ /* 0x000fe2000ff5e0ff */
[----:B------:R-:W-:-:S03]  /*1380*/  LOP3.LUT R0, R10, 0x7ffffff8, RZ, 0xc0, !PT ;  /* 0x7ffffff80a007812 */ /* 0x000fc600078ec0ff */
[----:B------:R-:W-:Y:S02]  /*1390*/  UIADD3 UR10, UP1, UPT, UR4, UR10, URZ ;  /* 0x0000000a040a7290 */ /* 0x000fe4000ff3e0ff */
[----:B------:R-:W-:Y:S01]  /*13a0*/  UIADD3 UR8, UP0, UPT, UR4, UR8, URZ ;  /* 0x0000000804087290 */ /* 0x000fe2000ff1e0ff */
[----:B------:R-:W1:Y:S01]  /*13b0*/  LDC.64 R8, c[0x0][0x390] ;  /* 0x0000e400ff087b82 */ /* 0x000e620000000a00 */
[----:B------:R-:W-:Y:S01]  /*13c0*/  UIADD3.X UR5, UPT, UPT, URZ, UR16, URZ, UP2, !UPT ;  /* 0x00000010ff057290 */ /* 0x000fe200097fe4ff */
[----:B------:R-:W-:Y:S01]  /*13d0*/  IMAD.MOV R0, RZ, RZ, -R0 ;  /* 0x000000ffff007224 */ /* 0x000fe200078e0a00 */
[----:B------:R-:W-:Y:S02]  /*13e0*/  UIADD3 UR4, UP2, UPT, UR4, UR6, URZ ;  /* 0x0000000604047290 */ /* 0x000fe4000ff5e0ff */
[----:B------:R-:W-:Y:S02]  /*13f0*/  UIADD3.X UR11, UPT, UPT, UR5, UR11, URZ, UP1, !UPT ;  /* 0x0000000b050b7290 */ /* 0x000fe40008ffe4ff */
[----:B------:R-:W-:Y:S01]  /*1400*/  UIADD3.X UR9, UPT, UPT, UR5, UR9, URZ, UP0, !UPT ;  /* 0x0000000905097290 */ /* 0x000fe200087fe4ff */
[----:B------:R-:W2:Y:S01]  /*1410*/  LDC.64 R14, c[0x0][0x3a8] ;  /* 0x0000ea00ff0e7b82 */ /* 0x000ea20000000a00 */
[----:B------:R-:W-:Y:S01]  /*1420*/  UIADD3.X UR5, UPT, UPT, UR5, UR7, URZ, UP2, !UPT ;  /* 0x0000000705057290 */ /* 0x000fe200097fe4ff */
[----:B0-----:R-:W-:-:S04]  /*1430*/  IMAD.WIDE.U32 R10, R7, 0x4, R12 ;  /* 0x00000004070a7825 */ /* 0x001fc800078e000c */
[----:B-1----:R-:W-:-:S04]  /*1440*/  IMAD.WIDE.U32 R8, R7, 0x4, R8 ;  /* 0x0000000407087825 */ /* 0x002fc800078e0008 */
[----:B--2---:R-:W-:-:S04]  /*1450*/  IMAD.WIDE.U32 R12, R7, 0x4, R14 ;  /* 0x00000004070c7825 */ /* 0x004fc800078e000e */
[----:B------:R-:W-:-:S07]  /*1460*/  VIADD R7, R7, 0x80 ;  /* 0x0000008007077836 */ /* 0x000fce0000000000 */
.L_x_260:
[----:B------:R-:W-:Y:S02]  /*1470*/  IADD3 R22, P1, PT, R12, UR13, RZ ;  /* 0x0000000d0c167c10 */ /* 0x000fe4000ff3e0ff */
[----:B------:R-:W-:Y:S02]  /*1480*/  IADD3 R20, P0, PT, R10, UR13, RZ ;  /* 0x0000000d0a147c10 */ /* 0x000fe4000ff1e0ff */
[----:B------:R-:W-:Y:S02]  /*1490*/  IADD3.X R23, PT, PT, R13, UR16, RZ, P1, !PT ;  /* 0x000000100d177c10 */ /* 0x000fe40008ffe4ff */
[----:B------:R-:W-:-:S04]  /*14a0*/  IADD3.X R21, PT, PT, R11, UR16, RZ, P0, !PT ;  /* 0x000000100b157c10 */ /* 0x000fc800087fe4ff */
[----:B------:R-:W2:Y:S04]  /*14b0*/  LDG.E R23, desc[UR14][R22.64] ;  /* 0x0000000e16177981 */ /* 0x000ea8000c1e1900 */
[----:B------:R-:W2:Y:S01]  /*14c0*/  LDG.E R20, desc[UR14][R20.64] ;  /* 0x0000000e14147981 */ /* 0x000ea2000c1e1900 */
[----:B------:R-:W-:Y:S01]  /*14d0*/  IADD3 R14, P1, PT, R8, UR13, RZ ;  /* 0x0000000d080e7c10 */ /* 0x000fe2000ff3e0ff */
[----:B------:R-:W-:Y:S02]  /*14e0*/  IMAD.U32 R16, RZ, RZ, UR10 ;  /* 0x0000000aff107e24 */ /* 0x000fe4000f8e00ff */
[----:B------:R-:W-:Y:S02]  /*14f0*/  IMAD.U32 R17, RZ, RZ, UR11 ;  /* 0x0000000bff117e24 */ /* 0x000fe4000f8e00ff */
[----:B------:R-:W-:-:S02]  /*1500*/  IMAD.U32 R18, RZ, RZ, UR4 ;  /* 0x00000004ff127e24 */ /* 0x000fc4000f8e00ff */
[----:B------:R-:W-:Y:S01]  /*1510*/  IMAD.U32 R19, RZ, RZ, UR5 ;  /* 0x00000005ff137e24 */ /* 0x000fe2000f8e00ff */
[----:B------:R-:W-:Y:S01]  /*1520*/  IADD3.X R15, PT, PT, R9, UR16, RZ, P1, !PT ;  /* 0x00000010090f7c10 */ /* 0x000fe20008ffe4ff */
[----:B------:R-:W-:-:S04]  /*1530*/  IMAD.WIDE R16, R7, 0x4, R16 ;  /* 0x0000000407107825 */ /* 0x000fc800078e0210 */
[----:B------:R-:W-:Y:S01]  /*1540*/  IMAD.WIDE R18, R7, 0x4, R18 ;  /* 0x0000000407127825 */ /* 0x000fe200078e0212 */
[----:B--2---:R-:W-:-:S04]  /*1550*/  FSETP.GEU.AND P0, PT, R20, R23, PT ;  /* 0x000000171400720b */ /* 0x004fc80003f0e000 */
[----:B------:R-:W-:-:S05]  /*1560*/  SEL R25, RZ, 0x1, !P0 ;  /* 0x00000001ff197807 */ /* 0x000fca0004000000 */
[----:B------:R0:W-:Y:S04]  /*1570*/  STG.E desc[UR14][R14.64], R25 ;  /* 0x000000190e007986 */ /* 0x0001e8000c10190e */
[----:B------:R-:W2:Y:S04]  /*1580*/  LDG.E R6, desc[UR14][R16.64+-0x600] ;  /* 0xfffa000e10067981 */ /* 0x000ea8000c1e1900 */
[----:B------:R-:W2:Y:S01]  /*1590*/  LDG.E R23, desc[UR14][R18.64+-0x600] ;  /* 0xfffa000e12177981 */ /* 0x000ea2000c1e1900 */
[----:B------:R-:W-:Y:S02]  /*15a0*/  IMAD.U32 R20, RZ, RZ, UR8 ;  /* 0x00000008ff147e24 */ /* 0x000fe4000f8e00ff */
[----:B------:R-:W-:-:S02]  /*15b0*/  IMAD.U32 R21, RZ, RZ, UR9 ;  /* 0x00000009ff157e24 */ /* 0x000fc4000f8e00ff */
[----:B------:R-:W-:Y:S01]  /*15c0*/  IMAD.WIDE R20, R7, 0x4, R20 ;  /* 0x0000000407147825 */ /* 0x000fe200078e0214 */
[----:B--2---:R-:W-:-:S04]  /*15d0*/  FSETP.GEU.AND P0, PT, R6, R23, PT ;  /* 0x000000170600720b */ /* 0x004fc80003f0e000 */
[----:B------:R-:W-:-:S05]  /*15e0*/  SEL R23, RZ, 0x1, !P0 ;  /* 0x00000001ff177807 */ /* 0x000fca0004000000 */
[----:B------:R1:W-:Y:S04]  /*15f0*/  STG.E desc[UR14][R20.64+-0x600], R23 ;  /* 0xfffa001714007986 */ /* 0x0003e8000c10190e */
[----:B------:R-:W2:Y:S04]  /*1600*/  LDG.E R6, desc[UR14][R16.64+-0x400] ;  /* 0xfffc000e10067981 */ /* 0x000ea8000c1e1900 */
[----:B------:R-:W2:Y:S02]  /*1610*/  LDG.E R27, desc[UR14][R18.64+-0x400] ;  /* 0xfffc000e121b7981 */ /* 0x000ea4000c1e1900 */
[----:B--2---:R-:W-:-:S04]  /*1620*/  FSETP.GEU.AND P0, PT, R6, R27, PT ;  /* 0x0000001b0600720b */ /* 0x004fc80003f0e000 */
[----:B0-----:R-:W-:-:S05]  /*1630*/  SEL R15, RZ, 0x1, !P0 ;  /* 0x00000001ff0f7807 */ /* 0x001fca0004000000 */
[----:B------:R0:W-:Y:S04]  /*1640*/  STG.E desc[UR14][R20.64+-0x400], R15 ;  /* 0xfffc000f14007986 */ /* 0x0001e8000c10190e */
[----:B------:R-:W2:Y:S04]  /*1650*/  LDG.E R6, desc[UR14][R16.64+-0x200] ;  /* 0xfffe000e10067981 */ /* 0x000ea8000c1e1900 */
[----:B------:R-:W2:Y:S02]  /*1660*/  LDG.E R25, desc[UR14][R18.64+-0x200] ;  /* 0xfffe000e12197981 */ /* 0x000ea4000c1e1900 */
[----:B--2---:R-:W-:-:S04]  /*1670*/  FSETP.GEU.AND P0, PT, R6, R25, PT ;  /* 0x000000190600720b */ /* 0x004fc80003f0e000 */
[----:B------:R-:W-:-:S05]  /*1680*/  SEL R25, RZ, 0x1, !P0 ;  /* 0x00000001ff197807 */ /* 0x000fca0004000000 */
[----:B------:R2:W-:Y:S04]  /*1690*/  STG.E desc[UR14][R20.64+-0x200], R25 ;  /* 0xfffe001914007986 */ /* 0x0005e8000c10190e */
[----:B------:R-:W3:Y:S04]  /*16a0*/  LDG.E R6, desc[UR14][R16.64] ;  /* 0x0000000e10067981 */ /* 0x000ee8000c1e1900 */
[----:B-1----:R-:W3:Y:S02]  /*16b0*/  LDG.E R23, desc[UR14][R18.64] ;  /* 0x0000000e12177981 */ /* 0x002ee4000c1e1900 */
[----:B---3--:R-:W-:-:S04]  /*16c0*/  FSETP.GEU.AND P0, PT, R6, R23, PT ;  /* 0x000000170600720b */ /* 0x008fc80003f0e000 */
[----:B------:R-:W-:-:S05]  /*16d0*/  SEL R23, RZ, 0x1, !P0 ;  /* 0x00000001ff177807 */ /* 0x000fca0004000000 */
[----:B------:R1:W-:Y:S04]  /*16e0*/  STG.E desc[UR14][R20.64], R23 ;  /* 0x0000001714007986 */ /* 0x0003e8000c10190e */
[----:B------:R-:W3:Y:S04]  /*16f0*/  LDG.E R6, desc[UR14][R16.64+0x200] ;  /* 0x0002000e10067981 */ /* 0x000ee8000c1e1900 */
[----:B0-----:R-:W3:Y:S02]  /*1700*/  LDG.E R15, desc[UR14][R18.64+0x200] ;  /* 0x0002000e120f7981 */ /* 0x001ee4000c1e1900 */
[----:B---3--:R-:W-:-:S04]  /*1710*/  FSETP.GEU.AND P0, PT, R6, R15, PT ;  /* 0x0000000f0600720b */ /* 0x008fc80003f0e000 */
[----:B------:R-:W-:-:S05]  /*1720*/  SEL R15, RZ, 0x1, !P0 ;  /* 0x00000001ff0f7807 */ /* 0x000fca0004000000 */
[----:B------:R0:W-:Y:S04]  /*1730*/  STG.E desc[UR14][R20.64+0x200], R15 ;  /* 0x0002000f14007986 */ /* 0x0001e8000c10190e */
[----:B------:R-:W3:Y:S04]  /*1740*/  LDG.E R6, desc[UR14][R16.64+0x400] ;  /* 0x0004000e10067981 */ /* 0x000ee8000c1e1900 */
[----:B--2---:R-:W3:Y:S02]  /*1750*/  LDG.E R25, desc[UR14][R18.64+0x400] ;  /* 0x0004000e12197981 */ /* 0x004ee4000c1e1900 */
[----:B---3--:R-:W-:-:S04]  /*1760*/  FSETP.GEU.AND P0, PT, R6, R25, PT ;  /* 0x000000190600720b */ /* 0x008fc80003f0e000 */
[----:B------:R-:W-:-:S05]  /*1770*/  SEL R25, RZ, 0x1, !P0 ;  /* 0x00000001ff197807 */ /* 0x000fca0004000000 */
[----:B------:R0:W-:Y:S04]  /*1780*/  STG.E desc[UR14][R20.64+0x400], R25 ;  /* 0x0004001914007986 */ /* 0x0001e8000c10190e */
[----:B------:R-:W2:Y:S04]  /*1790*/  LDG.E R6, desc[UR14][R16.64+0x600] ;  /* 0x0006000e10067981 */ /* 0x000ea8000c1e1900 */
[----:B-1----:R-:W2:Y:S01]  /*17a0*/  LDG.E R23, desc[UR14][R18.64+0x600] ;  /* 0x0006000e12177981 */ /* 0x002ea2000c1e1900 */
[----:B------:R-:W-:Y:S01]  /*17b0*/  VIADD R0, R0, 0x8 ;  /* 0x0000000800007836 */ /* 0x000fe20000000000 */
[----:B------:R-:W-:Y:S01]  /*17c0*/  UIADD3 UR13, UP0, UPT, UR13, 0x1000, URZ ;  /* 0x000010000d0d7890 */ /* 0x000fe2000ff1e0ff */
[----:B------:R-:W-:-:S03]  /*17d0*/  VIADD R7, R7, 0x400 ;  /* 0x0000040007077836 */ /* 0x000fc60000000000 */
[----:B------:R-:W-:Y:S01]  /*17e0*/  UIADD3.X UR16, UPT, UPT, URZ, UR16, URZ, UP0, !UPT ;  /* 0x00000010ff107290 */ /* 0x000fe200087fe4ff */
[----:B--2---:R-:W-:-:S04]  /*17f0*/  FSETP.GEU.AND P0, PT, R6, R23, PT ;  /* 0x000000170600720b */ /* 0x004fc80003f0e000 */
[----:B------:R-:W-:-:S05]  /*1800*/  SEL R23, RZ, 0x1, !P0 ;  /* 0x00000001ff177807 */ /* 0x000fca0004000000 */
[----:B------:R0:W-:Y:S01]  /*1810*/  STG.E desc[UR14][R20.64+0x600], R23 ;  /* 0x0006001714007986 */ /* 0x0001e2000c10190e */
[----:B------:R-:W-:-:S13]  /*1820*/  ISETP.NE.AND P0, PT, R0, RZ, PT ;  /* 0x000000ff0000720c */ /* 0x000fda0003f05270 */
[----:B0-----:R-:W-:Y:S05]  /*1830*/  @P0 BRA `(.L_x_260) ;  /* 0xfffffffc000c0947 */ /* 0x001fea000383ffff */
[----:B------:R-:W0:Y:S02]  /*1840*/  LDC R0, c[0x0][0x388] ;  /* 0x0000e200ff007b82 */ /* 0x000e240000000800 */
[----:B0-----:R-:W-:-:S07]  /*1850*/  LOP3.LUT R0, R0, 0x7ffffff8, RZ, 0xc0, !PT ;  /* 0x7ffffff800007812 */ /* 0x001fce00078ec0ff */
.L_x_259:
[----:B------:R-:W0:Y:S02]  /*1860*/  LDC R12, c[0x0][0x388] ;  /* 0x0000e200ff0c7b82 */ /* 0x000e240000000800 */
[----:B0-----:R-:W-:-:S04]  /*1870*/  LOP3.LUT R10, R12, 0x7, RZ, 0xc0, !PT ;  /* 0x000000070c0a7812 */ /* 0x001fc800078ec0ff */
[----:B------:R-:W-:-:S13]  /*1880*/  ISETP.NE.AND P0, PT, R10, RZ, PT ;  /* 0x000000ff0a00720c */ /* 0x000fda0003f05270 */
[----:B------:R-:W-:Y:S05]  /*1890*/  @!P0 EXIT ;  /* 0x000000000000894d */ /* 0x000fea0003800000 */
[----:B------:R-:W-:Y:S01]  /*18a0*/  IMAD.SHL.U32 R8, R12, 0x80, RZ ;  /* 0x000000800c087824 */ /* 0x000fe200078e00ff */
[----:B------:R-:W0:Y:S01]  /*18b0*/  LDCU.64 UR4, c[0x0][0x390] ;  /* 0x00007200ff0477ac */ /* 0x000e220008000a00 */
[----:B------:R-:W1:Y:S01]  /*18c0*/  S2R R13, SR_TID.X ;  /* 0x00000000000d7919 */ /* 0x000e620000002100 */
[----:B------:R-:W-:Y:S02]  /*18d0*/  ISETP.GE.U32.AND P0, PT, R10, 0x4, PT ;  /* 0x000000040a00780c */ /* 0x000fe40003f06070 */
[----:B------:R-:W-:Y:S01]  /*18e0*/  SHF.R.S32.HI R6, RZ, 0x1f, R8 ;  /* 0x0000001fff067819 */ /* 0x000fe20000011408 */
[----:B------:R-:W-:Y:S01]  /*18f0*/  IMAD.WIDE.U32 R8, R8, UR12, RZ ;  /* 0x0000000c08087c25 */ /* 0x000fe2000f8e00ff */
[----:B------:R-:W-:-:S03]  /*1900*/  LOP3.LUT R18, R12, 0x3, RZ, 0xc0, !PT ;  /* 0x000000030c127812 */ /* 0x000fc600078ec0ff */
[----:B------:R-:W-:Y:S01]  /*1910*/  IMAD R7, R6, UR12, RZ ;  /* 0x0000000c06077c24 */ /* 0x000fe2000f8e02ff */
[----:B------:R-:W-:Y:S01]  /*1920*/  ISETP.NE.AND P1, PT, R18, RZ, PT ;  /* 0x000000ff1200720c */ /* 0x000fe20003f25270 */
[----:B------:R-:W-:Y:S02]  /*1930*/  IMAD.SHL.U32 R6, R8, 0x4, RZ ;  /* 0x0000000408067824 */ /* 0x000fe400078e00ff */
[----:B------:R-:W-:-:S03]  /*1940*/  IMAD.IADD R7, R9, 0x1, R7 ;  /* 0x0000000109077824 */ /* 0x000fc600078e0207 */
[----:B0-----:R-:W-:Y:S02]  /*1950*/  IADD3 R6, P2, PT, R6, UR4, RZ ;  /* 0x0000000406067c10 */ /* 0x001fe4000ff5e0ff */
[----:B------:R-:W-:-:S04]  /*1960*/  SHF.L.U64.HI R7, R8, 0x2, R7 ;  /* 0x0000000208077819 */ /* 0x000fc80000010207 */
[----:B------:R-:W-:Y:S01]  /*1970*/  IADD3.X R7, PT, PT, R7, UR5, RZ, P2, !PT ;  /* 0x0000000507077c10 */ /* 0x000fe200097fe4ff */
[----:B------:R-:W-:Y:S06]  /*1980*/  @!P0 BRA `(.L_x_261) ;  /* 0x0000000000648947 */ /* 0x000fec0003800000 */
[----:B-1----:R-:W-:-:S04]  /*1990*/  IMAD R15, R0, 0x80, R13 ;  /* 0x00000080000f7824 */ /* 0x002fc800078e020d */
[----:B------:R-:W-:-:S04]  /*19a0*/  IMAD.WIDE R10, R15, 0x4, R4 ;  /* 0x000000040f0a7825 */ /* 0x000fc800078e0204 */
[C---:B------:R-:W-:Y:S01]  /*19b0*/  IMAD.WIDE R8, R15.reuse, 0x4, R2 ;  /* 0x000000040f087825 */ /* 0x040fe200078e0202 */
[----:B------:R-:W2:Y:S04]  /*19c0*/  LDG.E R14, desc[UR14][R10.64] ;  /* 0x0000000e0a0e7981 */ /* 0x000ea8000c1e1900 */
[----:B------:R-:W2:Y:S02]  /*19d0*/  LDG.E R17, desc[UR14][R8.64] ;  /* 0x0000000e08117981 */ /* 0x000ea4000c1e1900 */
[----:B--2---:R-:W-:Y:S01]  /*19e0*/  FSETP.GEU.AND P0, PT, R14, R17, PT ;  /* 0x000000110e00720b */ /* 0x004fe20003f0e000 */
[----:B------:R-:W-:-:S03]  /*19f0*/  IMAD.WIDE R14, R15, 0x4, R6 ;  /* 0x000000040f0e7825 */ /* 0x000fc600078e0206 */
[----:B------:R-:W-:-:S05]  /*1a00*/  SEL R17, RZ, 0x1, !P0 ;  /* 0x00000001ff117807 */ /* 0x000fca0004000000 */
[----:B------:R0:W-:Y:S04]  /*1a10*/  STG.E desc[UR14][R14.64], R17 ;  /* 0x000000110e007986 */ /* 0x0001e8000c10190e */
[----:B------:R-:W2:Y:S04]  /*1a20*/  LDG.E R16, desc[UR14][R10.64+0x200] ;  /* 0x0002000e0a107981 */ /* 0x000ea8000c1e1900 */
[----:B------:R-:W2:Y:S02]  /*1a30*/  LDG.E R19, desc[UR14][R8.64+0x200] ;  /* 0x0002000e08137981 */ /* 0x000ea4000c1e1900 */
[----:B--2---:R-:W-:-:S04]  /*1a40*/  FSETP.GEU.AND P0, PT, R16, R19, PT ;  /* 0x000000131000720b */ /* 0x004fc80003f0e000 */
[----:B------:R-:W-:-:S05]  /*1a50*/  SEL R19, RZ, 0x1, !P0 ;  /* 0x00000001ff137807 */ /* 0x000fca0004000000 */
[----:B------:R2:W-:Y:S04]  /*1a60*/  STG.E desc[UR14][R14.64+0x200], R19 ;  /* 0x000200130e007986 */ /* 0x0005e8000c10190e */
[----:B------:R-:W3:Y:S04]  /*1a70*/  LDG.E R16, desc[UR14][R10.64+0x400] ;  /* 0x0004000e0a107981 */ /* 0x000ee8000c1e1900 */
[----:B------:R-:W3:Y:S02]  /*1a80*/  LDG.E R21, desc[UR14][R8.64+0x400] ;  /* 0x0004000e08157981 */ /* 0x000ee4000c1e1900 */
[----:B---3--:R-:W-:-:S04]  /*1a90*/  FSETP.GEU.AND P0, PT, R16, R21, PT ;  /* 0x000000151000720b */ /* 0x008fc80003f0e000 */
[----:B------:R-:W-:-:S05]  /*1aa0*/  SEL R21, RZ, 0x1, !P0 ;  /* 0x00000001ff157807 */ /* 0x000fca0004000000 */
[----:B------:R2:W-:Y:S04]  /*1ab0*/  STG.E desc[UR14][R14.64+0x400], R21 ;  /* 0x000400150e007986 */ /* 0x0005e8000c10190e */
[----:B------:R-:W3:Y:S04]  /*1ac0*/  LDG.E R16, desc[UR14][R10.64+0x600] ;  /* 0x0006000e0a107981 */ /* 0x000ee8000c1e1900 */
[----:B0-----:R-:W3:Y:S01]  /*1ad0*/  LDG.E R17, desc[UR14][R8.64+0x600] ;  /* 0x0006000e08117981 */ /* 0x001ee2000c1e1900 */
[----:B------:R-:W-:Y:S01]  /*1ae0*/  VIADD R0, R0, 0x4 ;  /* 0x0000000400007836 */ /* 0x000fe20000000000 */
[----:B---3--:R-:W-:-:S04]  /*1af0*/  FSETP.GEU.AND P0, PT, R16, R17, PT ;  /* 0x000000111000720b */ /* 0x008fc80003f0e000 */
[----:B------:R-:W-:-:S05]  /*1b00*/  SEL R17, RZ, 0x1, !P0 ;  /* 0x00000001ff117807 */ /* 0x000fca0004000000 */
[----:B------:R2:W-:Y:S04]  /*1b10*/  STG.E desc[UR14][R14.64+0x600], R17 ;  /* 0x000600110e007986 */ /* 0x0005e8000c10190e */
.L_x_261:
[----:B------:R-:W-:Y:S05]  /*1b20*/  @!P1 EXIT ;  /* 0x000000000000994d */ /* 0x000fea0003800000 */
[----:B------:R-:W-:Y:S02]  /*1b30*/  ISETP.NE.AND P0, PT, R18, 0x1, PT ;  /* 0x000000011200780c */ /* 0x000fe40003f05270 */
[----:B------:R-:W-:-:S04]  /*1b40*/  LOP3.LUT R12, R12, 0x1, RZ, 0xc0, !PT ;  /* 0x000000010c0c7812 */ /* 0x000fc800078ec0ff */
[----:B------:R-:W-:-:S07]  /*1b50*/  ISETP.NE.U32.AND P1, PT, R12, 0x1, PT ;  /* 0x000000010c00780c */ /* 0x000fce0003f25070 */
[----:B------:R-:W-:Y:S06]  /*1b60*/  @!P0 BRA `(.L_x_262) ;  /* 0x00000000003c8947 */ /* 0x000fec0003800000 */
[----:B-12---:R-:W-:-:S04]  /*1b70*/  IMAD R17, R0, 0x80, R13 ;  /* 0x0000008000117824 */ /* 0x006fc800078e020d */
        /* <DEDUP_REMOVED lines=9> */
[----:B------:R-:W2:Y:S01]  /*1c10*/  LDG.E R19, desc[UR14][R10.64+0x200] ;  /* 0x0002000e0a137981 */ /* 0x000ea2000c1e1900 */
[----:B------:R-:W-:Y:S01]  /*1c20*/  VIADD R0, R0, 0x2 ;  /* 0x0000000200007836 */ /* 0x000fe20000000000 */
[----:B--2---:R-:W-:-:S04]  /*1c30*/  FSETP.GEU.AND P0, PT, R12, R19, PT ;  /* 0x000000130c00720b */ /* 0x004fc80003f0e000 */
[----:B------:R-:W-:-:S05]  /*1c40*/  SEL R19, RZ, 0x1, !P0 ;  /* 0x00000001ff137807 */ /* 0x000fca0004000000 */
[----:B------:R0:W-:Y:S04]  /*1c50*/  STG.E desc[UR14][R14.64+0x200], R19 ;  /* 0x000200130e007986 */ /* 0x0001e8000c10190e */
.L_x_262:
[----:B------:R-:W-:Y:S05]  /*1c60*/  @P1 EXIT ;  /* 0x000000000000194d */ /* 0x000fea0003800000 */
[----:B-1----:R-:W-:-:S04]  /*1c70*/  IMAD R13, R0, 0x80, R13 ;  /* 0x00000080000d7824 */ /* 0x002fc800078e020d */
[----:B------:R-:W-:-:S04]  /*1c80*/  IMAD.WIDE R4, R13, 0x4, R4 ;  /* 0x000000040d047825 */ /* 0x000fc800078e0204 */
[C---:B------:R-:W-:Y:S02]  /*1c90*/  IMAD.WIDE R2, R13.reuse, 0x4, R2 ;  /* 0x000000040d027825 */ /* 0x040fe400078e0202 */
[----:B------:R-:W3:Y:S04]  /*1ca0*/  LDG.E R4, desc[UR14][R4.64] ;  /* 0x0000000e04047981 */ /* 0x000ee8000c1e1900 */
[----:B------:R-:W3:Y:S01]  /*1cb0*/  LDG.E R3, desc[UR14][R2.64] ;  /* 0x0000000e02037981 */ /* 0x000ee2000c1e1900 */
[----:B------:R-:W-:Y:S01]  /*1cc0*/  IMAD.WIDE R6, R13, 0x4, R6 ;  /* 0x000000040d067825 */ /* 0x000fe200078e0206 */
[----:B---3--:R-:W-:-:S04]  /*1cd0*/  FSETP.GEU.AND P0, PT, R4, R3, PT ;  /* 0x000000030400720b */ /* 0x008fc80003f0e000 */
[----:B------:R-:W-:-:S05]  /*1ce0*/  SEL R9, RZ, 0x1, !P0 ;  /* 0x00000001ff097807 */ /* 0x000fca0004000000 */
[----:B------:R-:W-:Y:S01]  /*1cf0*/  STG.E desc[UR14][R6.64], R9 ;  /* 0x0000000906007986 */ /* 0x000fe2000c10190e */
[----:B------:R-:W-:Y:S05]  /*1d00*/  EXIT ;  /* 0x000000000000794d */ /* 0x000fea0003800000 */
.L_x_263:
        /* <DEDUP_REMOVED lines=15> */
.L_x_764:


//--------------------- .text._ZN3cub18CUB_300001_SM_10006detail9transform16transform_kernelINS2_10policy_hubILb1EN4cuda3std3__45tupleIJN6thrust24THRUST_300001_SM_1000_NS6detail15normal_iteratorINSA_10device_ptrIfEEEESF_EEEE10policy1000Ei8count_fxNSC_INSD_IiEEEEJPfSM_EEEvT0_iT1_T2_DpNS2_10kernel_argIT3_EE --------------------------
	.section	.text._ZN3cub18CUB_300001_SM_10006detail9transform16transform_kernelINS2_10policy_hubILb1EN4cuda3std3__45tupleIJN6thrust24THRUST_300001_SM_1000_NS6detail15normal_iteratorINSA_10device_ptrIfEEEESF_EEEE10policy1000Ei8count_fxNSC_INSD_IiEEEEJPfSM_EEEvT0_iT1_T2_DpNS2_10kernel_argIT3_EE,"ax",@progbits
	.align	128
        .global         _ZN3cub18CUB_300001_SM_10006detail9transform16transform_kernelINS2_10policy_hubILb1EN4cuda3std3__45tupleIJN6thrust24THRUST_300001_SM_1000_NS6detail15normal_iteratorINSA_10device_ptrIfEEEESF_EEEE10policy1000Ei8count_fxNSC_INSD_IiEEEEJPfSM_EEEvT0_iT1_T2_DpNS2_10kernel_argIT3_EE
        .type           _ZN3cub18CUB_300001_SM_10006detail9transform16transform_kernelINS2_10policy_hubILb1EN4cuda3std3__45tupleIJN6thrust24THRUST_300001_SM_1000_NS6detail15normal_iteratorINSA_10device_ptrIfEEEESF_EEEE10policy1000Ei8count_fxNSC_INSD_IiEEEEJPfSM_EEEvT0_iT1_T2_DpNS2_10kernel_argIT3_EE,@function
        .size           _ZN3cub18CUB_300001_SM_10006detail9transform16transform_kernelINS2_10policy_hubILb1EN4cuda3std3__45tupleIJN6thrust24THRUST_300001_SM_1000_NS6detail15normal_iteratorINSA_10device_ptrIfEEEESF_EEEE10policy1000Ei8count_fxNSC_INSD_IiEEEEJPfSM_EEEvT0_iT1_T2_DpNS2_10kernel_argIT3_EE,(.L_x_765 - _ZN3cub18CUB_300001_SM_10006detail9transform16transform_kernelINS2_10policy_hubILb1EN4cuda3std3__45tupleIJN6thrust24THRUST_300001_SM_1000_NS6detail15normal_iteratorINSA_10device_ptrIfEEEESF_EEEE10policy1000Ei8count_fxNSC_INSD_IiEEEEJPfSM_EEEvT0_iT1_T2_DpNS2_10kernel_argIT3_EE)
        .other          _ZN3cub18CUB_300001_SM_10006detail9transform16transform_kernelINS2_10policy_hubILb1EN4cuda3std3__45tupleIJN6thrust24THRUST_300001_SM_1000_NS6detail15normal_iteratorINSA_10device_ptrIfEEEESF_EEEE10policy1000Ei8count_fxNSC_INSD_IiEEEEJPfSM_EEEvT0_iT1_T2_DpNS2_10kernel_argIT3_EE,@"STO_CUDA_ENTRY STV_DEFAULT"
_ZN3cub18CUB_300001_SM_10006detail9transform16transform_kernelINS2_10policy_hubILb1EN4cuda3std3__45tupleIJN6thrust24THRUST_300001_SM_1000_NS6detail15normal_iteratorINSA_10device_ptrIfEEEESF_EEEE10policy1000Ei8count_fxNSC_INSD_IiEEEEJPfSM_EEEvT0_iT1_T2_DpNS2_10kernel_argIT3_EE:
.text._ZN3cub18CUB_300001_SM_10006detail9transform16transform_kernelINS2_10policy_hubILb1EN4cuda3std3__45tupleIJN6thrust24THRUST_300001_SM_1000_NS6detail15normal_iteratorINSA_10device_ptrIfEEEESF_EEEE10policy1000Ei8count_fxNSC_INSD_IiEEEEJPfSM_EEEvT0_iT1_T2_DpNS2_10kernel_argIT3_EE:
[----:B------:R-:W-:Y:S08]  /*0000*/  LDC R1, c[0x0][0x37c] ;  /* 0x0000df00ff017b82 */ /* 0x000ff00000000800 */
[----:B------:R-:W0:Y:S01]  /*0010*/  S2UR UR18, SR_CTAID.X ;  /* 0x00000000001279c3 */ /* 0x000e220000002500 */
[----:B------:R-:W1:Y:S01]  /*0020*/  LDCU.64 UR12, c[0x0][0x380] ;  /* 0x00007000ff0c77ac */ /* 0x000e620008000a00 */
[----:B------:R-:W2:Y:S01]  /*0030*/  S2R R0, SR_TID.X ;  /* 0x0000000000007919 */ /* 0x000ea20000002100 */
[----:B------:R-:W-:Y:S01]  /*0040*/  BSSY.RECONVERGENT B0, `(.L_x_264) ;  /* 0x0000020000007945 */ /* 0x000fe20003800200 */
[----:B-1----:R-:W-:-:S04]  /*0050*/  USHF.L.U32 UR11, UR13, 0x7, URZ ;  /* 0x000000070d0b7899 */ /* 0x002fc800080006ff */
[----:B0-----:R-:W-:-:S04]  /*0060*/  UIMAD UR8, UR11, UR18, URZ ;  /* 0x000000120b0872a4 */ /* 0x001fc8000f8e02ff */
[----:B------:R-:W-:-:S04]  /*0070*/  UIADD3 UR10, UPT, UPT, -UR8, UR12, URZ ;  /* 0x0000000c080a7290 */ /* 0x000fc8000fffe1ff */
[----:B------:R-:W-:Y:S01]  /*0080*/  UISETP.LT.AND UP0, UPT, UR11, UR10, UPT ;  /* 0x0000000a0b00728c */ /* 0x000fe2000bf01270 */
[----:B--2---:R-:W-:-:S03]  /*0090*/  IMAD.SHL.U32 R4, R0, 0x80, RZ ;  /* 0x0000008000047824 */ /* 0x004fc600078e00ff */
[----:B------:R-:W-:-:S04]  /*00a0*/  USEL UR12, UR11, UR10, UP0 ;  /* 0x0000000a0b0c7287 */ /* 0x000fc80008000000 */
[----:B------:R-:W-:-:S06]  /*00b0*/  USHF.L.U32 UR4, UR12, 0x2, URZ ;  /* 0x000000020c047899 */ /* 0x000fcc00080006ff */
[----:B------:R-:W-:-:S13]  /*00c0*/  ISETP.GE.AND P0, PT, R4, UR4, PT ;  /* 0x0000000404007c0c */ /* 0x000fda000bf06270 */
[----:B------:R-:W-:Y:S05]  /*00d0*/  @P0 BRA `(.L_x_265) ;  /* 0x0000000000580947 */ /* 0x000fea0003800000 */
[----:B------:R-:W0:Y:S01]  /*00e0*/  LDC.64 R2, c[0x0][0x398] ;  /* 0x0000e600ff027b82 */ /* 0x000e220000000a00 */
[----:B------:R-:W-:Y:S01]  /*00f0*/  IMAD.U32 R7, RZ, RZ, UR8 ;  /* 0x00000008ff077e24 */ /* 0x000fe2000f8e00ff */
[----:B------:R-:W-:Y:S01]  /*0100*/  BSSY.RECONVERGENT B1, `(.L_x_266) ;  /* 0x000000a000017945 */ /* 0x000fe20003800200 */
[----:B------:R-:W-:Y:S02]  /*0110*/  IMAD.MOV.U32 R5, RZ, RZ, R4 ;  /* 0x000000ffff057224 */ /* 0x000fe400078e0004 */
[----:B0-----:R-:W-:-:S04]  /*0120*/  IMAD.WIDE.U32 R2, R0, 0x80, R2 ;  /* 0x0000008000027825 */ /* 0x001fc800078e0002 */
[----:B------:R-:W-:-:S07]  /*0130*/  IMAD.WIDE R2, R7, 0x4, R2 ;  /* 0x0000000407027825 */ /* 0x000fce00078e0202 */
.L_x_267:
[----:B------:R-:W-:Y:S01]  /*0140*/  VIADD R5, R5, 0x4000 ;  /* 0x0000400005057836 */ /* 0x000fe20000000000 */
[----:B------:R0:W-:Y:S04]  /*0150*/  CCTL.E.PF2 [R2] ;  /* 0x000000000200798f */ /* 0x0001e80000800100 */
[----:B------:R-:W-:Y:S02]  /*0160*/  ISETP.GE.AND P0, PT, R5, UR4, PT ;  /* 0x0000000405007c0c */ /* 0x000fe4000bf06270 */
[----:B0-----:R-:W-:-:S05]  /*0170*/  IADD3 R2, P1, PT, R2, 0x4000, RZ ;  /* 0x0000400002027810 */ /* 0x001fca0007f3e0ff */
[----:B------:R-:W-:-:S06]  /*0180*/  IMAD.X R3, RZ, RZ, R3, P1 ;  /* 0x000000ffff037224 */ /* 0x000fcc00008e0603 */
[----:B------:R-:W-:Y:S05]  /*0190*/  @!P0 BRA `(.L_x_267) ;  /* 0xfffffffc00e88947 */ /* 0x000fea000383ffff */
[----:B------:R-:W-:Y:S05]  /*01a0*/  BSYNC.RECONVERGENT B1 ;  /* 0x0000000000017941 */ /* 0x000fea0003800200 */
.L_x_266:
[----:B------:R-:W0:Y:S02]  /*01b0*/  LDC.64 R2, c[0x0][0x3a8] ;  /* 0x0000ea00ff027b82 */ /* 0x000e240000000a00 */
[----:B0-----:R-:W-:-:S04]  /*01c0*/  IMAD.WIDE.U32 R2, R0, 0x80, R2 ;  /* 0x0000008000027825 */ /* 0x001fc800078e0002 */
[----:B------:R-:W-:-:S07]  /*01d0*/  IMAD.WIDE R2, R7, 0x4, R2 ;  /* 0x0000000407027825 */ /* 0x000fce00078e0202 */
.L_x_268:
[----:B------:R-:W-:Y:S01]  /*01e0*/  VIADD R4, R4, 0x4000 ;  /* 0x0000400004047836 */ /* 0x000fe20000000000 */
[----:B------:R0:W-:Y:S04]  /*01f0*/  CCTL.E.PF2 [R2] ;  /* 0x000000000200798f */ /* 0x0001e80000800100 */
[----:B------:R-:W-:Y:S02]  /*0200*/  ISETP.GE.AND P0, PT, R4, UR4, PT ;  /* 0x0000000404007c0c */ /* 0x000fe4000bf06270 */
[----:B0-----:R-:W-:-:S05]  /*0210*/  IADD3 R2, P1, PT, R2, 0x4000, RZ ;  /* 0x0000400002027810 */ /* 0x001fca0007f3e0ff */
[----:B------:R-:W-:-:S06]  /*0220*/  IMAD.X R3, RZ, RZ, R3, P1 ;  /* 0x000000ffff037224 */ /* 0x000fcc00008e0603 */
[----:B------:R-:W-:Y:S05]  /*0230*/  @!P0 BRA `(.L_x_268) ;  /* 0xfffffffc00e88947 */ /* 0x000fea000383ffff */
.L_x_265:
[----:B------:R-:W-:Y:S05]  /*0240*/  BSYNC.RECONVERGENT B0 ;  /* 0x0000000000007941 */ /* 0x000fea0003800200 */
.L_x_264:
[----:B------:R-:W0:Y:S01]  /*0250*/  LDCU.128 UR4, c[0x0][0x390] ;  /* 0x00007200ff0477ac */ /* 0x000e220008000c00 */
[----:B------:R-:W-:Y:S01]  /*0260*/  UIMAD.WIDE UR8, UR8, 0x4, URZ ;  /* 0x00000004080878a5 */ /* 0x000fe2000f8e02ff */
[----:B------:R-:W1:Y:S01]  /*0270*/  LDCU.64 UR20, c[0x0][0x358] ;  /* 0x00006b00ff1477ac */ /* 0x000e620008000a00 */
[----:B------:R-:W2:Y:S02]  /*0280*/  LDCU.64 UR14, c[0x0][0x3a8] ;  /* 0x00007500ff0e77ac */ /* 0x000ea40008000a00 */
[----:B0-----:R-:W-:-:S04]  /*0290*/  UIADD3 UR16, UP0, UPT, UR8, UR4, URZ ;  /* 0x0000000408107290 */ /* 0x001fc8000ff1e0ff */
[----:B------:R-:W-:Y:S02]  /*02a0*/  UIADD3.X UR17, UPT, UPT, UR9, UR5, URZ, UP0, !UPT ;  /* 0x0000000509117290 */ /* 0x000fe400087fe4ff */
[----:B------:R-:W-:-:S09]  /*02b0*/  UISETP.GT.AND UP0, UPT, UR11, UR10, UPT ;  /* 0x0000000a0b00728c */ /* 0x000fd2000bf04270 */
[----:B-12---:R-:W-:Y:S05]  /*02c0*/  BRA.U UP0, `(.L_x_269) ;  /* 0x0000000900907547 */ /* 0x006fea000b800000 */
[----:B------:R-:W-:-:S06]  /*02d0*/  UISETP.GE.AND UP0, UPT, UR13, 0x1, UPT ;  /* 0x000000010d00788c */ /* 0x000fcc000bf06270 */
[----:B------:R-:W-:-:S13]  /*02e0*/  PLOP3.LUT P0, PT, PT, PT, UP0, 0x80, 0x8 ;  /* 0x000000000008781c */ /* 0x000fda0003f0f008 */
[----:B------:R-:W-:Y:S05]  /*02f0*/  @!P0 EXIT ;  /* 0x000000000000894d */ /* 0x000fea0003800000 */
[----:B------:R-:W-:Y:S01]  /*0300*/  UISETP.GE.U32.AND UP0, UPT, UR13, 0x8, UPT ;  /* 0x000000080d00788c */ /* 0x000fe2000bf06070 */
[----:B------:R-:W-:-:S08]  /*0310*/  IMAD.MOV.U32 R10, RZ, RZ, RZ ;  /* 0x000000ffff0a7224 */ /* 0x000fd000078e00ff */
[----:B------:R-:W-:Y:S05]  /*0320*/  BRA.U !UP0, `(.L_x_270) ;  /* 0x0000000508447547 */ /* 0x000fea000b800000 */
[----:B------:R-:W0:Y:S01]  /*0330*/  LDC.64 R2, c[0x0][0x390] ;  /* 0x0000e400ff027b82 */ /* 0x000e220000000a00 */
[----:B------:R-:W-:Y:S01]  /*0340*/  UMOV UR11, UR8 ;  /* 0x00000008000b7c82 */ /* 0x000fe20008000000 */
[----:B------:R-:W-:Y:S02]  /*0350*/  ULOP3.LUT UR8, UR13, 0x7ffffff8, URZ, 0xc0, !UPT ;  /* 0x7ffffff80d087892 */ /* 0x000fe4000f8ec0ff */
[----:B------:R-:W-:Y:S02]  /*0360*/  UIADD3 UR10, UP2, UPT, UR11, 0x600, URZ ;  /* 0x000006000b0a7890 */ /* 0x000fe4000ff5e0ff */
[----:B------:R-:W-:Y:S02]  /*0370*/  UIADD3 UR8, UPT, UPT, -UR8, URZ, URZ ;  /* 0x000000ff08087290 */ /* 0x000fe4000fffe1ff */
[----:B------:R-:W1:Y:S01]  /*0380*/  LDC.64 R4, c[0x0][0x398] ;  /* 0x0000e600ff047b82 */ /* 0x000e620000000a00 */
[----:B------:R-:W-:Y:S02]  /*0390*/  UIADD3 UR12, UP0, UPT, UR10, UR4, URZ ;  /* 0x000000040a0c7290 */ /* 0x000fe4000ff1e0ff */
[----:B------:R-:W-:-:S02]  /*03a0*/  UIADD3.X UR4, UPT, UPT, URZ, UR9, URZ, UP2, !UPT ;  /* 0x00000009ff047290 */ /* 0x000fc400097fe4ff */
[----:B------:R-:W-:Y:S02]  /*03b0*/  UIADD3 UR6, UP1, UPT, UR10, UR6, URZ ;  /* 0x000000060a067290 */ /* 0x000fe4000ff3e0ff */
[----:B------:R-:W-:Y:S01]  /*03c0*/  UIADD3 UR14, UP2, UPT, UR10, UR14, URZ ;  /* 0x0000000e0a0e7290 */ /* 0x000fe2000ff5e0ff */
[----:B------:R-:W2:Y:S01]  /*03d0*/  LDC.64 R6, c[0x0][0x3a8] ;  /* 0x0000ea00ff067b82 */ /* 0x000ea20000000a00 */
[----:B------:R-:W-:Y:S02]  /*03e0*/  UIADD3.X UR7, UPT, UPT, UR4, UR7, URZ, UP1, !UPT ;  /* 0x0000000704077290 */ /* 0x000fe40008ffe4ff */
[----:B------:R-:W-:Y:S02]  /*03f0*/  UIADD3.X UR5, UPT, UPT, UR4, UR5, URZ, UP0, !UPT ;  /* 0x0000000504057290 */ /* 0x000fe400087fe4ff */
[----:B------:R-:W-:Y:S01]  /*0400*/  UIADD3.X UR15, UPT, UPT, UR4, UR15, URZ, UP2, !UPT ;  /* 0x0000000f040f7290 */ /* 0x000fe200097fe4ff */
[----:B0-----:R-:W-:-:S04]  /*0410*/  IMAD.WIDE.U32 R2, R0, 0x4, R2 ;  /* 0x0000000400027825 */ /* 0x001fc800078e0002 */
[----:B-1----:R-:W-:-:S04]  /*0420*/  IMAD.WIDE.U32 R4, R0, 0x4, R4 ;  /* 0x0000000400047825 */ /* 0x002fc800078e0004 */
[----:B--2---:R-:W-:-:S04]  /*0430*/  IMAD.WIDE.U32 R6, R0, 0x4, R6 ;  /* 0x0000000400067825 */ /* 0x004fc800078e0006 */
[----:B------:R-:W-:-:S07]  /*0440*/  VIADD R0, R0, 0x80 ;  /* 0x0000008000007836 */ /* 0x000fce0000000000 */
.L_x_271:
[----:B------:R-:W-:Y:S02]  /*0450*/  IADD3 R14, P1, PT, R6, UR11, RZ ;  /* 0x0000000b060e7c10 */ /* 0x000fe4000ff3e0ff */
[----:B0-----:R-:W-:Y:S02]  /*0460*/  IADD3 R12, P0, PT, R4, UR11, RZ ;  /* 0x0000000b040c7c10 */ /* 0x001fe4000ff1e0ff */
        /* <DEDUP_REMOVED lines=50> */
[----:B------:R-:W-:Y:S02]  /*0790*/  UIADD3 UR11, UP0, UPT, UR11, 0x1000, URZ ;  /* 0x000010000b0b7890 */ /* 0x000fe4000ff1e0ff */
[----:B------:R-:W-:-:S02]  /*07a0*/  UIADD3 UR8, UPT, UPT, UR8, 0x8, URZ ;  /* 0x0000000808087890 */ /* 0x000fc4000fffe0ff */
[----:B------:R-:W-:Y:S02]  /*07b0*/  UIADD3.X UR9, UPT, UPT, URZ, UR9, URZ, UP0, !UPT ;  /* 0x00000009ff097290 */ /* 0x000fe400087fe4ff */
[----:B------:R-:W-:Y:S01]  /*07c0*/  UISETP.NE.AND UP0, UPT, UR8, URZ, UPT ;  /* 0x000000ff0800728c */ /* 0x000fe2000bf05270 */
[----:B------:R-:W-:Y:S01]  /*07d0*/  VIADD R0, R0, 0x400 ;  /* 0x0000040000007836 */ /* 0x000fe20000000000 */
[----:B--2---:R-:W-:-:S04]  /*07e0*/  FSETP.GEU.AND P0, PT, R14, R15, PT ;  /* 0x0000000f0e00720b */ /* 0x004fc80003f0e000 */
[----:B------:R-:W-:-:S05]  /*07f0*/  SEL R15, RZ, 0x1, !P0 ;  /* 0x00000001ff0f7807 */ /* 0x000fca0004000000 */
[----:B------:R0:W-:Y:S01]  /*0800*/  STG.E desc[UR20][R12.64+0x600], R15 ;  /* 0x0006000f0c007986 */ /* 0x0001e2000c101914 */
[----:B------:R-:W-:Y:S05]  /*0810*/  BRA.U UP0, `(.L_x_271) ;  /* 0xfffffffd000c7547 */ /* 0x000fea000b83ffff */
[----:B------:R-:W1:Y:S02]  /*0820*/  LDC R10, c[0x0][0x384] ;  /* 0x0000e100ff0a7b82 */ /* 0x000e640000000800 */
[----:B-1----:R-:W-:-:S07]  /*0830*/  LOP3.LUT R10, R10, 0x7ffffff8, RZ, 0xc0, !PT ;  /* 0x7ffffff80a0a7812 */ /* 0x002fce00078ec0ff */
.L_x_270:
[----:B------:R-:W1:Y:S02]  /*0840*/  LDC R0, c[0x0][0x384] ;  /* 0x0000e100ff007b82 */ /* 0x000e640000000800 */
[----:B-1----:R-:W-:-:S04]  /*0850*/  LOP3.LUT R3, R0, 0x7, RZ, 0xc0, !PT ;  /* 0x0000000700037812 */ /* 0x002fc800078ec0ff */
[----:B------:R-:W-:-:S13]  /*0860*/  ISETP.NE.AND P0, PT, R3, RZ, PT ;  /* 0x000000ff0300720c */ /* 0x000fda0003f05270 */
[----:B------:R-:W-:Y:S05]  /*0870*/  @!P0 EXIT ;  /* 0x000000000000894d */ /* 0x000fea0003800000 */
[----:B------:R-:W1:Y:S01]  /*0880*/  LDCU.64 UR4, c[0x0][0x3a8] ;  /* 0x00007500ff0477ac */ /* 0x000e620008000a00 */
[----:B------:R-:W-:Y:S01]  /*0890*/  IMAD.SHL.U32 R2, R0, 0x80, RZ ;  /* 0x0000008000027824 */ /* 0x000fe200078e00ff */
[----:B------:R-:W2:Y:S01]  /*08a0*/  S2R R11, SR_TID.X ;  /* 0x00000000000b7919 */ /* 0x000ea20000002100 */
[----:B------:R-:W-:Y:S01]  /*08b0*/  ISETP.GE.U32.AND P1, PT, R3, 0x4, PT ;  /* 0x000000040300780c */ /* 0x000fe20003f26070 */
[----:B------:R-:W3:Y:S01]  /*08c0*/  LDCU.64 UR6, c[0x0][0x398] ;  /* 0x00007300ff0677ac */ /* 0x000ee20008000a00 */
[----:B------:R-:W-:Y:S01]  /*08d0*/  IMAD R2, R2, UR18, RZ ;  /* 0x0000001202027c24 */ /* 0x000fe2000f8e02ff */
[----:B------:R-:W-:-:S03]  /*08e0*/  LOP3.LUT R16, R0, 0x3, RZ, 0xc0, !PT ;  /* 0x0000000300107812 */ /* 0x000fc600078ec0ff */
[----:B------:R-:W-:Y:S01]  /*08f0*/  IMAD.WIDE R4, R2, 0x4, RZ ;  /* 0x0000000402047825 */ /* 0x000fe200078e02ff */
[----:B------:R-:W-:Y:S02]  /*0900*/  ISETP.NE.AND P0, PT, R16, RZ, PT ;  /* 0x000000ff1000720c */ /* 0x000fe40003f05270 */
[C---:B-1----:R-:W-:Y:S02]  /*0910*/  IADD3 R2, P2, PT, R4.reuse, UR4, RZ ;  /* 0x0000000404027c10 */ /* 0x042fe4000ff5e0ff */
[----:B---3--:R-:W-:Y:S02]  /*0920*/  IADD3 R4, P3, PT, R4, UR6, RZ ;  /* 0x0000000604047c10 */ /* 0x008fe4000ff7e0ff */
[C---:B------:R-:W-:Y:S02]  /*0930*/  IADD3.X R3, PT, PT, R5.reuse, UR5, RZ, P2, !PT ;  /* 0x0000000505037c10 */ /* 0x040fe400097fe4ff */
[----:B------:R-:W-:Y:S01]  /*0940*/  IADD3.X R5, PT, PT, R5, UR7, RZ, P3, !PT ;  /* 0x0000000705057c10 */ /* 0x000fe20009ffe4ff */
[----:B------:R-:W-:Y:S08]  /*0950*/  @!P1 BRA `(.L_x_272) ;  /* 0x0000000000689947 */ /* 0x000ff00003800000 */
[----:B0-2---:R-:W-:-:S04]  /*0960*/  IMAD R13, R10, 0x80, R11 ;  /* 0x000000800a0d7824 */ /* 0x005fc800078e020b */
[----:B------:R-:W-:-:S04]  /*0970*/  IMAD.WIDE R8, R13, 0x4, R4 ;  /* 0x000000040d087825 */ /* 0x000fc800078e0204 */
[----:B------:R-:W-:Y:S01]  /*0980*/  IMAD.WIDE R6, R13, 0x4, R2 ;  /* 0x000000040d067825 */ /* 0x000fe200078e0202 */
[----:B------:R-:W2:Y:S04]  /*0990*/  LDG.E R12, desc[UR20][R8.64] ;  /* 0x00000014080c7981 */ /* 0x000ea8000c1e1900 */
[----:B------:R-:W2:Y:S01]  /*09a0*/  LDG.E R15, desc[UR20][R6.64] ;  /* 0x00000014060f7981 */ /* 0x000ea2000c1e1900 */
[----:B------:R-:W-:Y:S01]  /*09b0*/  IMAD.MOV.U32 R14, RZ, RZ, 0x4 ;  /* 0x00000004ff0e7424 */ /* 0x000fe200078e00ff */
[----:B--2---:R-:W-:-:S03]  /*09c0*/  FSETP.GEU.AND P1, PT, R12, R15, PT ;  /* 0x0000000f0c00720b */ /* 0x004fc60003f2e000 */
[----:B------:R-:W-:Y:S01]  /*09d0*/  IMAD.WIDE R12, R13, R14, UR16 ;  /* 0x000000100d0c7e25 */ /* 0x000fe2000f8e020e */
[----:B------:R-:W-:-:S05]  /*09e0*/  SEL R15, RZ, 0x1, !P1 ;  /* 0x00000001ff0f7807 */ /* 0x000fca0004800000 */
[----:B------:R0:W-:Y:S04]  /*09f0*/  STG.E desc[UR20][R12.64], R15 ;  /* 0x0000000f0c007986 */ /* 0x0001e8000c101914 */
[----:B------:R-:W2:Y:S04]  /*0a00*/  LDG.E R14, desc[UR20][R8.64+0x200] ;  /* 0x00020014080e7981 */ /* 0x000ea8000c1e1900 */
[----:B------:R-:W2:Y:S02]  /*0a10*/  LDG.E R17, desc[UR20][R6.64+0x200] ;  /* 0x0002001406117981 */ /* 0x000ea4000c1e1900 */
[----:B--2---:R-:W-:-:S04]  /*0a20*/  FSETP.GEU.AND P1, PT, R14, R17, PT ;  /* 0x000000110e00720b */ /* 0x004fc80003f2e000 */
        /* <DEDUP_REMOVED lines=8> */
[----:B0-----:R-:W2:Y:S01]  /*0ab0*/  LDG.E R15, desc[UR20][R6.64+0x600] ;  /* 0x00060014060f7981 */ /* 0x001ea2000c1e1900 */
[----:B------:R-:W-:Y:S01]  /*0ac0*/  VIADD R10, R10, 0x4 ;  /* 0x000000040a0a7836 */ /* 0x000fe20000000000 */
[----:B--2---:R-:W-:-:S04]  /*0ad0*/  FSETP.GEU.AND P1, PT, R14, R15, PT ;  /* 0x0000000f0e00720b */ /* 0x004fc80003f2e000 */
[----:B------:R-:W-:-:S05]  /*0ae0*/  SEL R15, RZ, 0x1, !P1 ;  /* 0x00000001ff0f7807 */ /* 0x000fca0004800000 */
[----:B------:R1:W-:Y:S04]  /*0af0*/  STG.E desc[UR20][R12.64+0x600], R15 ;  /* 0x0006000f0c007986 */ /* 0x0003e8000c101914 */
.L_x_272:
[----:B------:R-:W-:Y:S05]  /*0b00*/  @!P0 EXIT ;  /* 0x000000000000894d */ /* 0x000fea0003800000 */
[----:B------:R-:W-:Y:S02]  /*0b10*/  ISETP.NE.AND P0, PT, R16, 0x1, PT ;  /* 0x000000011000780c */ /* 0x000fe40003f05270 */
[----:B------:R-:W-:-:S04]  /*0b20*/  LOP3.LUT R0, R0, 0x1, RZ, 0xc0, !PT ;  /* 0x0000000100007812 */ /* 0x000fc800078ec0ff */
[----:B------:R-:W-:-:S07]  /*0b30*/  ISETP.NE.U32.AND P1, PT, R0, 0x1, PT ;  /* 0x000000010000780c */ /* 0x000fce0003f25070 */
[----:B------:R-:W-:Y:S06]  /*0b40*/  @!P0 BRA `(.L_x_273) ;  /* 0x0000000000408947 */ /* 0x000fec0003800000 */
[----:B012---:R-:W-:-:S04]  /*0b50*/  IMAD R15, R10, 0x80, R11 ;  /* 0x000000800a0f7824 */ /* 0x007fc800078e020b */
        /* <DEDUP_REMOVED lines=15> */
.L_x_273:
[----:B------:R-:W-:Y:S05]  /*0c50*/  @P1 EXIT ;  /* 0x000000000000194d */ /* 0x000fea0003800000 */
[----:B--2---:R-:W-:-:S04]  /*0c60*/  IMAD R7, R10, 0x80, R11 ;  /* 0x000000800a077824 */ /* 0x004fc800078e020b */
[----:B------:R-:W-:-:S04]  /*0c70*/  IMAD.WIDE R4, R7, 0x4, R4 ;  /* 0x0000000407047825 */ /* 0x000fc800078e0204 */
[----:B------:R-:W-:Y:S02]  /*0c80*/  IMAD.WIDE R2, R7, 0x4, R2 ;  /* 0x0000000407027825 */ /* 0x000fe400078e0202 */
[----:B------:R-:W2:Y:S04]  /*0c90*/  LDG.E R4, desc[UR20][R4.64] ;  /* 0x0000001404047981 */ /* 0x000ea8000c1e1900 */
[----:B------:R-:W2:Y:S01]  /*0ca0*/  LDG.E R3, desc[UR20][R2.64] ;  /* 0x0000001402037981 */ /* 0x000ea2000c1e1900 */
[----:B------:R-:W-:-:S04]  /*0cb0*/  IMAD.MOV.U32 R6, RZ, RZ, 0x4 ;  /* 0x00000004ff067424 */ /* 0x000fc800078e00ff */
[----:B------:R-:W-:Y:S01]  /*0cc0*/  IMAD.WIDE R6, R7, R6, UR16 ;  /* 0x0000001007067e25 */ /* 0x000fe2000f8e0206 */
[----:B--2---:R-:W-:-:S04]  /*0cd0*/  FSETP.GEU.AND P0, PT, R4, R3, PT ;  /* 0x000000030400720b */ /* 0x004fc80003f0e000 */
[----:B------:R-:W-:-:S05]  /*0ce0*/  SEL R9, RZ, 0x1, !P0 ;  /* 0x00000001ff097807 */ /* 0x000fca0004000000 */
[----:B------:R-:W-:Y:S01]  /*0cf0*/  STG.E desc[UR20][R6.64], R9 ;  /* 0x0000000906007986 */ /* 0x000fe2000c101914 */
[----:B------:R-:W-:Y:S05]  /*0d00*/  EXIT ;  /* 0x000000000000794d */ /* 0x000fea0003800000 */
.L_x_269:
[----:B------:R-:W0:Y:S02]  /*0d10*/  LDC R6, c[0x0][0x384] ;  /* 0x0000e100ff067b82 */ /* 0x000e240000000800 */
[----:B0-----:R-:W-:-:S13]  /*0d20*/  ISETP.GE.AND P0, PT, R6, 0x1, PT ;  /* 0x000000010600780c */ /* 0x001fda0003f06270 */
[----:B------:R-:W-:Y:S05]  /*0d30*/  @!P0 EXIT ;  /* 0x000000000000894d */ /* 0x000fea0003800000 */
[----:B------:R-:W0:Y:S01]  /*0d40*/  LDCU.64 UR4, c[0x0][0x3a8] ;  /* 0x00007500ff0477ac */ /* 0x000e220008000a00 */
[C---:B------:R-:W-:Y:S01]  /*0d50*/  IMAD.SHL.U32 R2, R6.reuse, 0x80, RZ ;  /* 0x0000008006027824 */ /* 0x040fe200078e00ff */
[----:B------:R-:W1:Y:S01]  /*0d60*/  S2R R0, SR_TID.X ;  /* 0x0000000000007919 */ /* 0x000e620000002100 */
[----:B------:R-:W-:Y:S01]  /*0d70*/  LOP3.LUT R20, R6, 0x7, RZ, 0xc0, !PT ;  /* 0x0000000706147812 */ /* 0x000fe200078ec0ff */
[----:B------:R-:W2:Y:S01]  /*0d80*/  LDCU.64 UR6, c[0x0][0x398] ;  /* 0x00007300ff0677ac */ /* 0x000ea20008000a00 */
[----:B------:R-:W-:Y:S02]  /*0d90*/  IMAD R2, R2, UR18, RZ ;  /* 0x0000001202027c24 */ /* 0x000fe4000f8e02ff */
[----:B------:R-:W-:Y:S02]  /*0da0*/  IMAD.MOV.U32 R7, RZ, RZ, RZ ;  /* 0x000000ffff077224 */ /* 0x000fe400078e00ff */
[----:B------:R-:W-:-:S03]  /*0db0*/  IMAD.WIDE R4, R2, 0x4, RZ ;  /* 0x0000000402047825 */ /* 0x000fc600078e02ff */
[----:B0-----:R-:W-:-:S04]  /*0dc0*/  IADD3 R2, P0, PT, R4, UR4, RZ ;  /* 0x0000000404027c10 */ /* 0x001fc8000ff1e0ff */
[----:B------:R-:W-:Y:S02]  /*0dd0*/  IADD3.X R3, PT, PT, R5, UR5, RZ, P0, !PT ;  /* 0x0000000505037c10 */ /* 0x000fe400087fe4ff */
[----:B------:R-:W-:Y:S02]  /*0de0*/  ISETP.GE.U32.AND P0, PT, R6, 0x8, PT ;  /* 0x000000080600780c */ /* 0x000fe40003f06070 */
[----:B--2---:R-:W-:-:S04]  /*0df0*/  IADD3 R4, P1, PT, R4, UR6, RZ ;  /* 0x0000000604047c10 */ /* 0x004fc8000ff3e0ff */
[----:B------:R-:W-:-:S07]  /*0e00*/  IADD3.X R5, PT, PT, R5, UR7, RZ, P1, !PT ;  /* 0x0000000705057c10 */ /* 0x000fce0008ffe4ff */
[----:B-1----:R-:W-:Y:S05]  /*0e10*/  @!P0 BRA `(.L_x_274) ;  /* 0x0000000400208947 */ /* 0x002fea0003800000 */
[----:B------:R-:W-:Y:S01]  /*0e20*/  LOP3.LUT R7, R6, 0x7ffffff8, RZ, 0xc0, !PT ;  /* 0x7ffffff806077812 */ /* 0x000fe200078ec0ff */
[----:B------:R-:W-:-:S07]  /*0e30*/  IMAD.MOV.U32 R6, RZ, RZ, RZ ;  /* 0x000000ffff067224 */ /* 0x000fce00078e00ff */
.L_x_277:
[----:B0-----:R-:W-:-:S05]  /*0e40*/  IMAD R13, R6, 0x80, R0 ;  /* 0x00000080060d7824 */ /* 0x001fca00078e0200 */
[----:B------:R-:W-:-:S13]  /*0e50*/  ISETP.GE.AND P2, PT, R13, UR12, PT ;  /* 0x0000000c0d007c0c */ /* 0x000fda000bf46270 */
[----:B-1----:R-:W-:-:S04]  /*0e60*/  @!P2 IMAD.WIDE.U32 R14, R13, 0x4, R4 ;  /* 0x000000040d0ea825 */ /* 0x002fc800078e0004 */
[C---:B------:R-:W-:Y:S02]  /*0e70*/  @!P2 IMAD.WIDE.U32 R16, R13.reuse, 0x4, R2 ;  /* 0x000000040d10a825 */ /* 0x040fe400078e0002 */
[----:B------:R-:W2:Y:S04]  /*0e80*/  @!P2 LDG.E R14, desc[UR20][R14.64] ;  /* 0x000000140e0ea981 */ /* 0x000ea8000c1e1900 */
[----:B------:R-:W2:Y:S01]  /*0e90*/  @!P2 LDG.E R17, desc[UR20][R16.64] ;  /* 0x000000141011a981 */ /* 0x000ea2000c1e1900 */
[----:B------:R-:W-:Y:S02]  /*0ea0*/  VIADD R23, R13, 0x80 ;  /* 0x000000800d177836 */ /* 0x000fe40000000000 */
[----:B------:R-:W-:Y:S02]  /*0eb0*/  IMAD.MOV.U32 R18, RZ, RZ, 0x4 ;  /* 0x00000004ff127424 */ /* 0x000fe400078e00ff */
[C---:B------:R-:W-:Y:S01]  /*0ec0*/  IMAD.WIDE R8, R23.reuse, 0x4, R4 ;  /* 0x0000000417087825 */ /* 0x040fe200078e0204 */
[----:B------:R-:W-:-:S03]  /*0ed0*/  ISETP.GE.AND P1, PT, R23, UR12, PT ;  /* 0x0000000c17007c0c */ /* 0x000fc6000bf26270 */
[----:B------:R-:W-:-:S04]  /*0ee0*/  @!P2 IMAD.WIDE.U32 R18, R13, R18, UR16 ;  /* 0x000000100d12ae25 */ /* 0x000fc8000f8e0012 */
[----:B------:R-:W-:Y:S01]  /*0ef0*/  IMAD.WIDE R10, R23, 0x4, R2 ;  /* 0x00000004170a7825 */ /* 0x000fe200078e0202 */
[----:B--2---:R-:W-:-:S04]  /*0f00*/  @!P2 FSETP.GEU.AND P0, PT, R14, R17, PT ;  /* 0x000000110e00a20b */ /* 0x004fc80003f0e000 */
[----:B------:R-:W-:-:S05]  /*0f10*/  @!P2 SEL R21, RZ, 0x1, !P0 ;  /* 0x00000001ff15a807 */ /* 0x000fca0004000000 */
[----:B------:R0:W-:Y:S04]  /*0f20*/  @!P2 STG.E desc[UR20][R18.64], R21 ;  /* 0x000000151200a986 */ /* 0x0001e8000c101914 */
[----:B------:R-:W2:Y:S04]  /*0f30*/  @!P1 LDG.E R12, desc[UR20][R8.64] ;  /* 0x00000014080c9981 */ /* 0x000ea8000c1e1900 */
[----:B------:R-:W2:Y:S01]  /*0f40*/  @!P1 LDG.E R15, desc[UR20][R10.64] ;  /* 0x000000140a0f9981 */ /* 0x000ea2000c1e1900 */
[----:B------:R-:W-:-:S05]  /*0f50*/  VIADD R14, R13, 0x100 ;  /* 0x000001000d0e7836 */ /* 0x000fca0000000000 */
[----:B------:R-:W-:Y:S01]  /*0f60*/  ISETP.GE.AND P0, PT, R14, UR12, PT ;  /* 0x0000000c0e007c0c */ /* 0x000fe2000bf06270 */
[----:B------:R-:W-:Y:S01]  /*0f70*/  IMAD.MOV.U32 R14, RZ, RZ, 0x4 ;  /* 0x00000004ff0e7424 */ /* 0x000fe200078e00ff */
[----:B--2---:R-:W-:-:S03]  /*0f80*/  @!P1 FSETP.GEU.AND P2, PT, R12, R15, PT ;  /* 0x0000000f0c00920b */ /* 0x004fc60003f4e000 */
[----:B------:R-:W-:Y:S01]  /*0f90*/  IMAD.WIDE R14, R23, R14, UR16 ;  /* 0x00000010170e7e25 */ /* 0x000fe2000f8e020e */
[----:B------:R-:W-:-:S05]  /*0fa0*/  @!P1 SEL R17, RZ, 0x1, !P2 ;  /* 0x00000001ff119807 */ /* 0x000fca0005000000 */
[----:B------:R1:W-:Y:S04]  /*0fb0*/  @!P1 STG.E desc[UR20][R14.64], R17 ;  /* 0x000000110e009986 */ /* 0x0003e8000c101914 */
[----:B------:R-:W2:Y:S04]  /*0fc0*/  @!P0 LDG.E R12, desc[UR20][R8.64+0x200] ;  /* 0x00020014080c8981 */ /* 0x000ea8000c1e1900 */
[----:B0-----:R-:W2:Y:S01]  /*0fd0*/  @!P0 LDG.E R19, desc[UR20][R10.64+0x200] ;  /* 0x000200140a138981 */ /* 0x001ea2000c1e1900 */
[----:B------:R-:W-:-:S05]  /*0fe0*/  VIADD R16, R13, 0x180 ;  /* 0x000001800d107836 */ /* 0x000fca0000000000 */
[----:B------:R-:W-:Y:S02]  /*0ff0*/  ISETP.GE.AND P1, PT, R16, UR12, PT ;  /* 0x0000000c10007c0c */ /* 0x000fe4000bf26270 */
[----:B--2---:R-:W-:-:S04]  /*1000*/  @!P0 FSETP.GEU.AND P2, PT, R12, R19, PT ;  /* 0x000000130c00820b */ /* 0x004fc80003f4e000 */
[----:B------:R-:W-:-:S05]  /*1010*/  @!P0 SEL R19, RZ, 0x1, !P2 ;  /* 0x00000001ff138807 */ /* 0x000fca0005000000 */
[----:B------:R0:W-:Y:S04]  /*1020*/  @!P0 STG.E desc[UR20][R14.64+0x200], R19 ;  /* 0x000200130e008986 */ /* 0x0001e8000c101914 */
[----:B------:R-:W2:Y:S04]  /*1030*/  @!P1 LDG.E R12, desc[UR20][R8.64+0x400] ;  /* 0x00040014080c9981 */ /* 0x000ea8000c1e1900 */
[----:B------:R-:W2:Y:S01]  /*1040*/  @!P1 LDG.E R21, desc[UR20][R10.64+0x400] ;  /* 0x000400140a159981 */ /* 0x000ea2000c1e1900 */
[----:B------:R-:W-:-:S05]  /*1050*/  VIADD R16, R13, 0x200 ;  /* 0x000002000d107836 */ /* 0x000fca0000000000 */
[----:B------:R-:W-:Y:S02]  /*1060*/  ISETP.GE.AND P0, PT, R16, UR12, PT ;  /* 0x0000000c10007c0c */ /* 0x000fe4000bf06270 */
[----:B--2---:R-:W-:-:S04]  /*1070*/  @!P1 FSETP.GEU.AND P2, PT, R12, R21, PT ;  /* 0x000000150c00920b */ /* 0x004fc80003f4e000 */
[----:B-1----:R-:W-:-:S05]  /*1080*/  @!P1 SEL R17, RZ, 0x1, !P2 ;  /* 0x00000001ff119807 */ /* 0x002fca0005000000 */
[----:B------:R1:W-:Y:S04]  /*1090*/  @!P1 STG.E desc[UR20][R14.64+0x400], R17 ;  /* 0x000400110e009986 */ /* 0x0003e8000c101914 */
[----:B------:R-:W2:Y:S04]  /*10a0*/  @!P0 LDG.E R12, desc[UR20][R8.64+0x600] ;  /* 0x00060014080c8981 */ /* 0x000ea8000c1e1900 */
[----:B------:R-:W2:Y:S01]  /*10b0*/  @!P0 LDG.E R21, desc[UR20][R10.64+0x600] ;  /* 0x000600140a158981 */ /* 0x000ea2000c1e1900 */
[----:B------:R-:W-:-:S05]  /*10c0*/  VIADD R16, R13, 0x280 ;  /* 0x000002800d107836 */ /* 0x000fca0000000000 */
[----:B------:R-:W-:Y:S02]  /*10d0*/  ISETP.GE.AND P1, PT, R16, UR12, PT ;  /* 0x0000000c10007c0c */ /* 0x000fe4000bf26270 */
[----:B--2---:R-:W-:-:S04]  /*10e0*/  @!P0 FSETP.GEU.AND P2, PT, R12, R21, PT ;  /* 0x000000150c00820b */ /* 0x004fc80003f4e000 */
[----:B0-----:R-:W-:-:S05]  /*10f0*/  @!P0 SEL R19, RZ, 0x1, !P2 ;  /* 0x00000001ff138807 */ /* 0x001fca0005000000 */
        /* <DEDUP_REMOVED lines=10> */
[----:B------:R-:W-:Y:S01]  /*11a0*/  VIADD R13, R13, 0x380 ;  /* 0x000003800d0d7836 */ /* 0x000fe20000000000 */
[----:B------:R-:W-:Y:S01]  /*11b0*/  BSSY.RECONVERGENT B0, `(.L_x_275) ;  /* 0x000000d000007945 */ /* 0x000fe20003800200 */
[----:B------:R-:W-:-:S05]  /*11c0*/  VIADD R6, R6, 0x8 ;  /* 0x0000000806067836 */ /* 0x000fca0000000000 */
[----:B------:R-:W-:Y:S02]  /*11d0*/  ISETP.NE.AND P1, PT, R6, R7, PT ;  /* 0x000000070600720c */ /* 0x000fe40003f25270 */
[----:B--2---:R-:W-:-:S04]  /*11e0*/  @!P2 FSETP.GEU.AND P0, PT, R12, R21, PT ;  /* 0x000000150c00a20b */ /* 0x004fc80003f0e000 */
[----:B0-----:R-:W-:Y:S02]  /*11f0*/  @!P2 SEL R19, RZ, 0x1, !P0 ;  /* 0x00000001ff13a807 */ /* 0x001fe40004000000 */
[----:B------:R-:W-:-:S03]  /*1200*/  ISETP.GE.AND P0, PT, R13, UR12, PT ;  /* 0x0000000c0d007c0c */ /* 0x000fc6000bf06270 */
[----:B------:R1:W-:Y:S10]  /*1210*/  @!P2 STG.E desc[UR20][R14.64+0xa00], R19 ;  /* 0x000a00130e00a986 */ /* 0x0003f4000c101914 */
[----:B------:R-:W-:Y:S05]  /*1220*/  @P0 BRA `(.L_x_276) ;  /* 0x0000000000140947 */ /* 0x000fea0003800000 */
[----:B------:R-:W2:Y:S04]  /*1230*/  LDG.E R8, desc[UR20][R8.64+0xc00] ;  /* 0x000c001408087981 */ /* 0x000ea8000c1e1900 */
[----:B------:R-:W2:Y:S02]  /*1240*/  LDG.E R11, desc[UR20][R10.64+0xc00] ;  /* 0x000c00140a0b7981 */ /* 0x000ea4000c1e1900 */
[----:B--2---:R-:W-:-:S04]  /*1250*/  FSETP.GEU.AND P0, PT, R8, R11, PT ;  /* 0x0000000b0800720b */ /* 0x004fc80003f0e000 */
[----:B------:R-:W-:-:S05]  /*1260*/  SEL R13, RZ, 0x1, !P0 ;  /* 0x00000001ff0d7807 */ /* 0x000fca0004000000 */
[----:B------:R0:W-:Y:S04]  /*1270*/  STG.E desc[UR20][R14.64+0xc00], R13 ;  /* 0x000c000d0e007986 */ /* 0x0001e8000c101914 */
.L_x_276:
[----:B------:R-:W-:Y:S05]  /*1280*/  BSYNC.RECONVERGENT B0 ;  /* 0x0000000000007941 */ /* 0x000fea0003800200 */
.L_x_275:
[----:B------:R-:W-:Y:S05]  /*1290*/  @P1 BRA `(.L_x_277) ;  /* 0xfffffff800e81947 */ /* 0x000fea000383ffff */
.L_x_274:
[----:B------:R-:W-:-:S13]  /*12a0*/  ISETP.NE.AND P0, PT, R20, RZ, PT ;  /* 0x000000ff1400720c */ /* 0x000fda0003f05270 */
[----:B------:R-:W-:Y:S05]  /*12b0*/  @!P0 EXIT ;  /* 0x000000000000894d */ /* 0x000fea0003800000 */
[----:B------:R-:W2:Y:S01]  /*12c0*/  LDC R6, c[0x0][0x384] ;  /* 0x0000e100ff067b82 */ /* 0x000ea20000000800 */
[----:B------:R-:W-:Y:S02]  /*12d0*/  ISETP.GE.U32.AND P1, PT, R20, 0x4, PT ;  /* 0x000000041400780c */ /* 0x000fe40003f26070 */
[----:B--2---:R-:W-:-:S04]  /*12e0*/  LOP3.LUT R22, R6, 0x3, RZ, 0xc0, !PT ;  /* 0x0000000306167812 */ /* 0x004fc800078ec0ff */
[----:B------:R-:W-:-:S07]  /*12f0*/  ISETP.NE.AND P0, PT, R22, RZ, PT ;  /* 0x000000ff1600720c */ /* 0x000fce0003f05270 */
[----:B------:R-:W-:Y:S06]  /*1300*/  @!P1 BRA `(.L_x_278) ;  /* 0x0000000000b49947 */ /* 0x000fec0003800000 */
[----:B------:R-:W-:-:S05]  /*1310*/  IMAD R9, R7, 0x80, R0 ;  /* 0x0000008007097824 */ /* 0x000fca00078e0200 */
[----:B------:R-:W-:-:S13]  /*1320*/  ISETP.GE.AND P3, PT, R9, UR12, PT ;  /* 0x0000000c09007c0c */ /* 0x000fda000bf66270 */
[----:B------:R-:W-:-:S04]  /*1330*/  @!P3 IMAD.WIDE R10, R9, 0x4, R4 ;  /* 0x00000004090ab825 */ /* 0x000fc800078e0204 */
[C---:B0-----:R-:W-:Y:S02]  /*1340*/  @!P3 IMAD.WIDE R12, R9.reuse, 0x4, R2 ;  /* 0x00000004090cb825 */ /* 0x041fe400078e0202 */
[----:B------:R-:W2:Y:S04]  /*1350*/  @!P3 LDG.E R10, desc[UR20][R10.64] ;  /* 0x000000140a0ab981 */ /* 0x000ea8000c1e1900 */
[----:B------:R-:W2:Y:S01]  /*1360*/  @!P3 LDG.E R13, desc[UR20][R12.64] ;  /* 0x000000140c0db981 */ /* 0x000ea2000c1e1900 */
[----:B------:R-:W-:Y:S02]  /*1370*/  VIADD R21, R9, 0x80 ;  /* 0x0000008009157836 */ /* 0x000fe40000000000 */
[----:B-1----:R-:W-:-:S03]  /*1380*/  IMAD.MOV.U32 R14, RZ, RZ, 0x4 ;  /* 0x00000004ff0e7424 */ /* 0x002fc600078e00ff */
[----:B------:R-:W-:Y:S01]  /*1390*/  ISETP.GE.AND P2, PT, R21, UR12, PT ;  /* 0x0000000c15007c0c */ /* 0x000fe2000bf46270 */
[----:B------:R-:W-:-:S12]  /*13a0*/  @!P3 IMAD.WIDE R14, R9, R14, UR16 ;  /* 0x00000010090ebe25 */ /* 0x000fd8000f8e020e */
        /* <DEDUP_REMOVED lines=8> */
[----:B------:R-:W-:-:S03]  /*1430*/  IMAD.MOV.U32 R10, RZ, RZ, 0x4 ;  /* 0x00000004ff0a7424 */ /* 0x000fc600078e00ff */
        /* <DEDUP_REMOVED lines=18> */
[----:B------:R-:W3:Y:S04]  /*1560*/  @!P2 LDG.E R14, desc[UR20][R14.64] ;  /* 0x000000140e0ea981 */ /* 0x000ee8000c1e1900 */
[----:B------:R-:W3:Y:S01]  /*1570*/  @!P2 LDG.E R17, desc[UR20][R16.64] ;  /* 0x000000141011a981 */ /* 0x000ee2000c1e1900 */
[----:B-1----:R-:W-:Y:S02]  /*1580*/  IMAD.MOV.U32 R10, RZ, RZ, 0x4 ;  /* 0x00000004ff0a7424 */ /* 0x002fe400078e00ff */
[----:B------:R-:W-:-:S02]  /*1590*/  VIADD R7, R7, 0x4 ;  /* 0x0000000407077836 */ /* 0x000fc40000000000 */
[----:B------:R-:W-:Y:S01]  /*15a0*/  @!P2 IMAD.WIDE R10, R23, R10, UR16 ;  /* 0x00000010170aae25 */ /* 0x000fe2000f8e020a */
[----:B---3--:R-:W-:-:S04]  /*15b0*/  @!P2 FSETP.GEU.AND P1, PT, R14, R17, PT ;  /* 0x000000110e00a20b */ /* 0x008fc80003f2e000 */
[----:B------:R-:W-:-:S05]  /*15c0*/  @!P2 SEL R13, RZ, 0x1, !P1 ;  /* 0x00000001ff0da807 */ /* 0x000fca0004800000 */
[----:B------:R2:W-:Y:S04]  /*15d0*/  @!P2 STG.E desc[UR20][R10.64], R13 ;  /* 0x0000000d0a00a986 */ /* 0x0005e8000c101914 */
.L_x_278:
[----:B------:R-:W-:Y:S05]  /*15e0*/  @!P0 EXIT ;  /* 0x000000000000894d */ /* 0x000fea0003800000 */
[----:B------:R-:W-:Y:S02]  /*15f0*/  ISETP.NE.AND P1, PT, R22, 0x1, PT ;  /* 0x000000011600780c */ /* 0x000fe40003f25270 */
[----:B------:R-:W-:-:S04]  /*1600*/  LOP3.LUT R6, R6, 0x1, RZ, 0xc0, !PT ;  /* 0x0000000106067812 */ /* 0x000fc800078ec0ff */
[----:B------:R-:W-:-:S07]  /*1610*/  ISETP.NE.U32.AND P0, PT, R6, 0x1, PT ;  /* 0x000000010600780c */ /* 0x000fce0003f05070 */
[----:B------:R-:W-:Y:S06]  /*1620*/  @!P1 BRA `(.L_x_279) ;  /* 0x00000000005c9947 */ /* 0x000fec0003800000 */
[----:B0-2---:R-:W-:-:S05]  /*1630*/  IMAD R13, R7, 0x80, R0 ;  /* 0x00000080070d7824 */ /* 0x005fca00078e0200 */
[----:B------:R-:W-:-:S13]  /*1640*/  ISETP.GE.AND P3, PT, R13, UR12, PT ;  /* 0x0000000c0d007c0c */ /* 0x000fda000bf66270 */
[----:B------:R-:W-:-:S04]  /*1650*/  @!P3 IMAD.WIDE R8, R13, 0x4, R4 ;  /* 0x000000040d08b825 */ /* 0x000fc800078e0204 */
[C---:B------:R-:W-:Y:S02]  /*1660*/  @!P3 IMAD.WIDE R10, R13.reuse, 0x4, R2 ;  /* 0x000000040d0ab825 */ /* 0x040fe400078e0202 */
[----:B------:R-:W2:Y:S04]  /*1670*/  @!P3 LDG.E R8, desc[UR20][R8.64] ;  /* 0x000000140808b981 */ /* 0x000ea8000c1e1900 */
[----:B------:R-:W2:Y:S01]  /*1680*/  @!P3 LDG.E R11, desc[UR20][R10.64] ;  /* 0x000000140a0bb981 */ /* 0x000ea2000c1e1900 */
[----:B------:R-:W-:Y:S02]  /*1690*/  VIADD R21, R13, 0x80 ;  /* 0x000000800d157836 */ /* 0x000fe40000000000 */
[----:B------:R-:W-:-:S03]  /*16a0*/  IMAD.MOV.U32 R12, RZ, RZ, 0x4 ;  /* 0x00000004ff0c7424 */ /* 0x000fc600078e00ff */
[----:B------:R-:W-:Y:S01]  /*16b0*/  ISETP.GE.AND P1, PT, R21, UR12, PT ;  /* 0x0000000c15007c0c */ /* 0x000fe2000bf26270 */
[----:B------:R-:W-:-:S12]  /*16c0*/  @!P3 IMAD.WIDE R12, R13, R12, UR16 ;  /* 0x000000100d0cbe25 */ /* 0x000fd8000f8e020c */
[----:B-1----:R-:W-:-:S04]  /*16d0*/  @!P1 IMAD.WIDE R14, R21, 0x4, R4 ;  /* 0x00000004150e9825 */ /* 0x002fc800078e0204 */
[----:B------:R-:W-:Y:S01]  /*16e0*/  @!P1 IMAD.WIDE R16, R21, 0x4, R2 ;  /* 0x0000000415109825 */ /* 0x000fe200078e0202 */
[----:B--2---:R-:W-:-:S04]  /*16f0*/  @!P3 FSETP.GEU.AND P2, PT, R8, R11, PT ;  /* 0x0000000b0800b20b */ /* 0x004fc80003f4e000 */
[----:B------:R-:W-:-:S05]  /*1700*/  @!P3 SEL R19, RZ, 0x1, !P2 ;  /* 0x00000001ff13b807 */ /* 0x000fca0005000000 */
[----:B------:R3:W-:Y:S04]  /*1710*/  @!P3 STG.E desc[UR20][R12.64], R19 ;  /* 0x000000130c00b986 */ /* 0x0007e8000c101914 */
[----:B------:R-:W2:Y:S04]  /*1720*/  @!P1 LDG.E R14, desc[UR20][R14.64] ;  /* 0x000000140e0e9981 */ /* 0x000ea8000c1e1900 */
[----:B------:R-:W2:Y:S01]  /*1730*/  @!P1 LDG.E R17, desc[UR20][R16.64] ;  /* 0x0000001410119981 */ /* 0x000ea2000c1e1900 */
[----:B------:R-:W-:Y:S02]  /*1740*/  IMAD.MOV.U32 R8, RZ, RZ, 0x4 ;  /* 0x00000004ff087424 */ /* 0x000fe400078e00ff */
[----:B------:R-:W-:-:S02]  /*1750*/  VIADD R7, R7, 0x2 ;  /* 0x0000000207077836 */ /* 0x000fc40000000000 */
[----:B------:R-:W-:Y:S01]  /*1760*/  @!P1 IMAD.WIDE R8, R21, R8, UR16 ;  /* 0x0000001015089e25 */ /* 0x000fe2000f8e0208 */
[----:B--2---:R-:W-:-:S04]  /*1770*/  @!P1 FSETP.GEU.AND P2, PT, R14, R17, PT ;  /* 0x000000110e00920b */ /* 0x004fc80003f4e000 */
[----:B------:R-:W-:-:S05]  /*1780*/  @!P1 SEL R11, RZ, 0x1, !P2 ;  /* 0x00000001ff0b9807 */ /* 0x000fca0005000000 */
[----:B------:R3:W-:Y:S04]  /*1790*/  @!P1 STG.E desc[UR20][R8.64], R11 ;  /* 0x0000000b08009986 */ /* 0x0007e8000c101914 */
.L_x_279:
[----:B------:R-:W-:Y:S05]  /*17a0*/  @P0 EXIT ;  /* 0x000000000000094d */ /* 0x000fea0003800000 */
[----:B------:R-:W-:-:S05]  /*17b0*/  IMAD R7, R7, 0x80, R0 ;  /* 0x0000008007077824 */ /* 0x000fca00078e0200 */
[----:B------:R-:W-:-:S13]  /*17c0*/  ISETP.GE.AND P0, PT, R7, UR12, PT ;  /* 0x0000000c07007c0c */ /* 0x000fda000bf06270 */
[----:B------:R-:W-:Y:S05]  /*17d0*/  @P0 EXIT ;  /* 0x000000000000094d */ /* 0x000fea0003800000 */
[----:B------:R-:W-:-:S04]  /*17e0*/  IMAD.WIDE R4, R7, 0x4, R4 ;  /* 0x0000000407047825 */ /* 0x000fc800078e0204 */
[----:B------:R-:W-:Y:S02]  /*17f0*/  IMAD.WIDE R2, R7, 0x4, R2 ;  /* 0x0000000407027825 */ /* 0x000fe400078e0202 */
[----:B------:R-:W4:Y:S04]  /*1800*/  LDG.E R4, desc[UR20][R4.64] ;  /* 0x0000001404047981 */ /* 0x000f28000c1e1900 */
[----:B------:R-:W4:Y:S01]  /*1810*/  LDG.E R3, desc[UR20][R2.64] ;  /* 0x0000001402037981 */ /* 0x000f22000c1e1900 */
[----:B------:R-:W-:-:S04]  /*1820*/  IMAD.MOV.U32 R6, RZ, RZ, 0x4 ;  /* 0x00000004ff067424 */ /* 0x000fc800078e00ff */
[----:B------:R-:W-:Y:S01]  /*1830*/  IMAD.WIDE R6, R7, R6, UR16 ;  /* 0x0000001007067e25 */ /* 0x000fe2000f8e0206 */
[----:B----4-:R-:W-:-:S04]  /*1840*/  FSETP.GEU.AND P0, PT, R4, R3, PT ;  /* 0x000000030400720b */ /* 0x010fc80003f0e000 */
[----:B--23--:R-:W-:-:S05]  /*1850*/  SEL R9, RZ, 0x1, !P0 ;  /* 0x00000001ff097807 */ /* 0x00cfca0004000000 */
[----:B------:R-:W-:Y:S01]  /*1860*/  STG.E desc[UR20][R6.64], R9 ;  /* 0x0000000906007986 */ /* 0x000fe2000c101914 */
[----:B------:R-:W-:Y:S05]  /*1870*/  EXIT ;  /* 0x000000000000794d */ /* 0x000fea0003800000 */
.L_x_280:
        /* <DEDUP_REMOVED lines=16> */
.L_x_765:


//--------------------- .text._ZN3cub18CUB_300001_SM_10006detail9transform16transform_kernelINS2_10policy_hubILb1EN4cuda3std3__45tupleIJN6thrust24THRUST_300001_SM_1000_NS6detail15normal_iteratorINSA_10device_ptrIfEEEEEEEE10policy1000El2trSF_JPfEEEvT0_iT1_T2_DpNS2_10kernel_argIT3_EE --------------------------
	.section	.text._ZN3cub18CUB_300001_SM_10006detail9transform16transform_kernelINS2_10policy_hubILb1EN4cuda3std3__45tupleIJN6thrust24THRUST_300001_SM_1000_NS6detail15normal_iteratorINSA_10device_ptrIfEEEEEEEE10policy1000El2trSF_JPfEEEvT0_iT1_T2_DpNS2_10kernel_argIT3_EE,"ax",@progbits
	.align	128
        .global         _ZN3cub18CUB_300001_SM_10006detail9transform16transform_kernelINS2_10policy_hubILb1EN4cuda3std3__45tupleIJN6thrust24THRUST_300001_SM_1000_NS6detail15normal_iteratorINSA_10device_ptrIfEEEEEEEE10policy1000El2trSF_JPfEEEvT0_iT1_T2_DpNS2_10kernel_argIT3_EE
        .type           _ZN3cub18CUB_300001_SM_10006detail9transform16transform_kernelINS2_10policy_hubILb1EN4cuda3std3__45tupleIJN6thrust24THRUST_300001_SM_1000_NS6detail15normal_iteratorINSA_10device_ptrIfEEEEEEEE10policy1000El2trSF_JPfEEEvT0_iT1_T2_DpNS2_10kernel_argIT3_EE,@function
        .size           _ZN3cub18CUB_300001_SM_10006detail9transform16transform_kernelINS2_10policy_hubILb1EN4cuda3std3__45tupleIJN6thrust24THRUST_300001_SM_1000_NS6detail15normal_iteratorINSA_10device_ptrIfEEEEEEEE10policy1000El2trSF_JPfEEEvT0_iT1_T2_DpNS2_10kernel_argIT3_EE,(.L_x_755 - _ZN3cub18CUB_300001_SM_10006detail9transform16transform_kernelINS2_10policy_hubILb1EN4cuda3std3__45tupleIJN6thrust24THRUST_300001_SM_1000_NS6detail15normal_iteratorINSA_10device_ptrIfEEEEEEEE10policy1000El2trSF_JPfEEEvT0_iT1_T2_DpNS2_10kernel_argIT3_EE)
        .other          _ZN3cub18CUB_300001_SM_10006detail9transform16transform_kernelINS2_10policy_hubILb1EN4cuda3std3__45tupleIJN6thrust24THRUST_300001_SM_1000_NS6detail15normal_iteratorINSA_10device_ptrIfEEEEEEEE10policy1000El2trSF_JPfEEEvT0_iT1_T2_DpNS2_10kernel_argIT3_EE,@"STO_CUDA_ENTRY STV_DEFAULT"
_ZN3cub18CUB_300001_SM_10006detail9transform16transform_kernelINS2_10policy_hubILb1EN4cuda3std3__45tupleIJN6thrust24THRUST_300001_SM_1000_NS6detail15normal_iteratorINSA_10device_ptrIfEEEEEEEE10policy1000El2trSF_JPfEEEvT0_iT1_T2_DpNS2_10kernel_argIT3_EE:
.text._ZN3cub18CUB_300001_SM_10006detail9transform16transform_kernelINS2_10policy_hubILb1EN4cuda3std3__45tupleIJN6thrust24THRUST_300001_SM_1000_NS6detail15normal_iteratorINSA_10device_ptrIfEEEEEEEE10policy1000El2trSF_JPfEEEvT0_iT1_T2_DpNS2_10kernel_argIT3_EE:
[----:B------:R-:W-:Y:S08]  /*0000*/  LDC R1, c[0x0][0x37c] ;  /* 0x0000df00ff017b82 */ /* 0x000ff00000000800 */
[----:B------:R-:W0:Y:S01]  /*0010*/  LDC R0, c[0x0][0x388] ;  /* 0x0000e200ff007b82 */ /* 0x000e220000000800 */
[----:B------:R-:W1:Y:S01]  /*0020*/  LDCU.64 UR6, c[0x0][0x380] ;  /* 0x00007000ff0677ac */ /* 0x000e620008000a00 */
[----:B------:R-:W2:Y:S01]  /*0030*/  S2R R9, SR_TID.X ;  /* 0x0000000000097919 */ /* 0x000ea20000002100 */
[----:B------:R-:W-:Y:S05]  /*0040*/  BSSY.RECONVERGENT B0, `(.L_x_281) ;  /* 0x000001a000007945 */ /* 0x000fea0003800200 */
[----:B------:R-:W3:Y:S01]  /*0050*/  S2UR UR4, SR_CTAID.X ;  /* 0x00000000000479c3 */ /* 0x000ee20000002500 */
[----:B0-----:R-:W-:-:S04]  /*0060*/  SHF.L.U32 R2, R0, 0x7, RZ ;  /* 0x0000000700027819 */ /* 0x001fc800000006ff */
[----:B------:R-:W-:Y:S01]  /*0070*/  SHF.R.S32.HI R3, RZ, 0x1f, R2 ;  /* 0x0000001fff037819 */ /* 0x000fe20000011402 */
[----:B---3--:R-:W-:Y:S01]  /*0080*/  IMAD.WIDE.U32 R4, R2, UR4, RZ ;  /* 0x0000000402047c25 */ /* 0x008fe2000f8e00ff */
[----:B--2---:R-:W-:-:S03]  /*0090*/  SHF.L.U32 R11, R9, 0x7, RZ ;  /* 0x00000007090b7819 */ /* 0x004fc600000006ff */
[----:B------:R-:W-:Y:S01]  /*00a0*/  IMAD R13, R3, UR4, RZ ;  /* 0x00000004030d7c24 */ /* 0x000fe2000f8e02ff */
[----:B-1----:R-:W-:-:S04]  /*00b0*/  IADD3 R7, P1, PT, -R4, UR6, RZ ;  /* 0x0000000604077c10 */ /* 0x002fc8000ff3e1ff */
[----:B------:R-:W-:Y:S02]  /*00c0*/  IADD3 R13, PT, PT, R5, R13, RZ ;  /* 0x0000000d050d7210 */ /* 0x000fe40007ffe0ff */
[----:B------:R-:W-:Y:S02]  /*00d0*/  ISETP.LT.U32.AND P0, PT, R7, R2, PT ;  /* 0x000000020700720c */ /* 0x000fe40003f01070 */
[----:B------:R-:W-:-:S04]  /*00e0*/  IADD3.X R6, PT, PT, ~R13, UR7, RZ, P1, !PT ;  /* 0x000000070d067c10 */ /* 0x000fc80008ffe5ff */
[----:B------:R-:W-:-:S04]  /*00f0*/  ISETP.LT.AND.EX P0, PT, R6, R3, PT, P0 ;  /* 0x000000030600720c */ /* 0x000fc80003f01300 */
[----:B------:R-:W-:-:S04]  /*0100*/  SEL R3, R7, R2, P0 ;  /* 0x0000000207037207 */ /* 0x000fc80000000000 */
[----:B------:R-:W-:-:S04]  /*0110*/  SHF.L.U32 R8, R3, 0x2, RZ ;  /* 0x0000000203087819 */ /* 0x000fc800000006ff */
[----:B------:R-:W-:-:S13]  /*0120*/  ISETP.GE.AND P0, PT, R11, R8, PT ;  /* 0x000000080b00720c */ /* 0x000fda0003f06270 */
[----:B------:R-:W-:Y:S05]  /*0130*/  @P0 BRA `(.L_x_282) ;  /* 0x0000000000280947 */ /* 0x000fea0003800000 */
[----:B------:R-:W0:Y:S02]  /*0140*/  LDC.64 R6, c[0x0][0x398] ;  /* 0x0000e600ff067b82 */ /* 0x000e240000000a00 */
[----:B0-----:R-:W-:-:S04]  /*0150*/  LEA R6, P0, R4, R6, 0x2 ;  /* 0x0000000604067211 */ /* 0x001fc800078010ff */
[----:B------:R-:W-:-:S03]  /*0160*/  LEA.HI.X R7, R4, R7, R13, 0x2, P0 ;  /* 0x0000000704077211 */ /* 0x000fc600000f140d */
[----:B------:R-:W-:-:S07]  /*0170*/  IMAD.WIDE.U32 R6, R9, 0x80, R6 ;  /* 0x0000008009067825 */ /* 0x000fce00078e0006 */
.L_x_283:
[----:B------:R-:W-:Y:S01]  /*0180*/  IADD3 R11, PT, PT, R11, 0x4000, RZ ;  /* 0x000040000b0b7810 */ /* 0x000fe20007ffe0ff */
[----:B------:R0:W-:Y:S03]  /*0190*/  CCTL.E.PF2 [R6] ;  /* 0x000000000600798f */ /* 0x0001e60000800100 */
[----:B------:R-:W-:Y:S02]  /*01a0*/  ISETP.GE.AND P0, PT, R11, R8, PT ;  /* 0x000000080b00720c */ /* 0x000fe40003f06270 */
[----:B0-----:R-:W-:-:S04]  /*01b0*/  IADD3 R6, P1, PT, R6, 0x4000, RZ ;  /* 0x0000400006067810 */ /* 0x001fc80007f3e0ff */
[----:B------:R-:W-:-:S07]  /*01c0*/  IADD3.X R7, PT, PT, RZ, R7, RZ, P1, !PT ;  /* 0x00000007ff077210 */ /* 0x000fce0000ffe4ff */
[----:B------:R-:W-:Y:S05]  /*01d0*/  @!P0 BRA `(.L_x_283) ;  /* 0xfffffffc00e88947 */ /* 0x000fea000383ffff */
.L_x_282:
[----:B------:R-:W-:Y:S05]  /*01e0*/  BSYNC.RECONVERGENT B0 ;  /* 0x0000000000007941 */ /* 0x000fea0003800200 */
.L_x_281:
[----:B------:R-:W0:Y:S01]  /*01f0*/  LDCU.128 UR8, c[0x0][0x390] ;  /* 0x00007200ff0877ac */ /* 0x000e220008000c00 */
[----:B------:R-:W-:Y:S02]  /*0200*/  ISETP.NE.AND P0, PT, R2, R3, PT ;  /* 0x000000030200720c */ /* 0x000fe40003f05270 */
[C---:B------:R-:W-:Y:S01]  /*0210*/  SHF.L.U32 R10, R4.reuse, 0x2, RZ ;  /* 0x00000002040a7819 */ /* 0x040fe200000006ff */
[----:B------:R-:W1:Y:S01]  /*0220*/  LDCU.64 UR6, c[0x0][0x358] ;  /* 0x00006b00ff0677ac */ /* 0x000e620008000a00 */
[----:B------:R-:W-:Y:S02]  /*0230*/  SHF.L.U64.HI R11, R4, 0x2, R13 ;  /* 0x00000002040b7819 */ /* 0x000fe4000001020d */
[C---:B0-----:R-:W-:Y:S02]  /*0240*/  IADD3 R12, P1, PT, R10.reuse, UR10, RZ ;  /* 0x0000000a0a0c7c10 */ /* 0x041fe4000ff3e0ff */
[----:B------:R-:W-:Y:S02]  /*0250*/  IADD3 R14, P2, PT, R10, UR8, RZ ;  /* 0x000000080a0e7c10 */ /* 0x000fe4000ff5e0ff */
[----:B------:R-:W-:-:S02]  /*0260*/  IADD3.X R13, PT, PT, R11, UR11, RZ, P1, !PT ;  /* 0x0000000b0b0d7c10 */ /* 0x000fc40008ffe4ff */
[----:B------:R-:W-:Y:S01]  /*0270*/  IADD3.X R15, PT, PT, R11, UR9, RZ, P2, !PT ;  /* 0x000000090b0f7c10 */ /* 0x000fe200097fe4ff */
[----:B-1----:R-:W-:Y:S08]  /*0280*/  @!P0 BRA `(.L_x_284) ;  /* 0x00000024005c8947 */ /* 0x002ff00003800000 */
[----:B------:R-:W-:-:S13]  /*0290*/  ISETP.GE.AND P0, PT, R0, 0x1, PT ;  /* 0x000000010000780c */ /* 0x000fda0003f06270 */
[----:B------:R-:W-:Y:S05]  /*02a0*/  @!P0 EXIT ;  /* 0x000000000000894d */ /* 0x000fea0003800000 */
[C---:B------:R-:W-:Y:S01]  /*02b0*/  ISETP.GE.U32.AND P0, PT, R0.reuse, 0x8, PT ;  /* 0x000000080000780c */ /* 0x040fe20003f06070 */
[----:B------:R-:W-:Y:S01]  /*02c0*/  HFMA2 R7, -RZ, RZ, 0, 0 ;  /* 0x00000000ff077431 */ /* 0x000fe200000001ff */
[----:B------:R-:W-:-:S11]  /*02d0*/  LOP3.LUT R8, R0, 0x7, RZ, 0xc0, !PT ;  /* 0x0000000700087812 */ /* 0x000fd600078ec0ff */
[----:B------:R-:W-:Y:S05]  /*02e0*/  @!P0 BRA `(.L_x_285) ;  /* 0x0000001000c48947 */ /* 0x000fea0003800000 */
[----:B------:R-:W-:Y:S01]  /*02f0*/  LOP3.LUT R7, R0, 0x7ffffff8, RZ, 0xc0, !PT ;  /* 0x7ffffff800077812 */ /* 0x000fe200078ec0ff */
[----:B------:R-:W-:-:S07]  /*0300*/  IMAD.MOV.U32 R6, RZ, RZ, RZ ;  /* 0x000000ffff067224 */ /* 0x000fce00078e00ff */
.L_x_342:
[----:B------:R-:W-:Y:S01]  /*0310*/  LEA R5, R6, R9, 0x7 ;  /* 0x0000000906057211 */ /* 0x000fe200078e38ff */
[----:B------:R-:W-:Y:S03]  /*0320*/  BSSY.RECONVERGENT B2, `(.L_x_286) ;  /* 0x0000025000027945 */ /* 0x000fe60003800200 */
[----:B------:R-:W-:-:S13]  /*0330*/  ISETP.GE.AND P0, PT, R5, R3, PT ;  /* 0x000000030500720c */ /* 0x000fda0003f06270 */
[----:B01234-:R-:W-:Y:S05]  /*0340*/  @P0 BRA `(.L_x_287) ;  /* 0x0000000000880947 */ /* 0x01ffea0003800000 */
[----:B------:R-:W-:-:S05]  /*0350*/  IMAD.WIDE.U32 R16, R5, 0x4, R12 ;  /* 0x0000000405107825 */ /* 0x000fca00078e000c */
[----:B------:R-:W2:Y:S01]  /*0360*/  LDG.E R4, desc[UR6][R16.64] ;  /* 0x0000000610047981 */ /* 0x000ea2000c1e1900 */
[----:B------:R-:W-:Y:S01]  /*0370*/  BSSY.RECONVERGENT B3, `(.L_x_288) ;  /* 0x000000e000037945 */ /* 0x000fe20003800200 */
[C---:B--2---:R-:W-:Y:S01]  /*0380*/  FADD R25, R4.reuse, 1 ;  /* 0x3f80000004197421 */ /* 0x044fe20000000000 */
[----:B------:R-:W-:-:S03]  /*0390*/  FMUL R0, R4, R4 ;  /* 0x0000000404007220 */ /* 0x000fc60000400000 */
[----:B------:R-:W0:Y:S08]  /*03a0*/  MUFU.RCP R2, R25 ;  /* 0x0000001900027308 */ /* 0x000e300000001000 */
[----:B------:R-:W1:Y:S01]  /*03b0*/  FCHK P0, R0, R25 ;  /* 0x0000001900007302 */ /* 0x000e620000000000 */
[----:B0-----:R-:W-:-:S04]  /*03c0*/  FFMA R11, -R25, R2, 1 ;  /* 0x3f800000190b7423 */ /* 0x001fc80000000102 */
[----:B------:R-:W-:-:S04]  /*03d0*/  FFMA R11, R2, R11, R2 ;  /* 0x0000000b020b7223 */ /* 0x000fc80000000002 */
[----:B------:R-:W-:-:S04]  /*03e0*/  FFMA R10, R0, R11, RZ ;  /* 0x0000000b000a7223 */ /* 0x000fc800000000ff */
[----:B------:R-:W-:-:S04]  /*03f0*/  FFMA R2, -R25, R10, R0 ;  /* 0x0000000a19027223 */ /* 0x000fc80000000100 */
[----:B------:R-:W-:Y:S01]  /*0400*/  FFMA R10, R11, R2, R10 ;  /* 0x000000020b0a7223 */ /* 0x000fe2000000000a */
[----:B-1----:R-:W-:Y:S06]  /*0410*/  @!P0 BRA `(.L_x_289) ;  /* 0x00000000000c8947 */ /* 0x002fec0003800000 */
[----:B------:R-:W-:-:S07]  /*0420*/  MOV R20, 0x440 ;  /* 0x0000044000147802 */ /* 0x000fce0000000f00 */
[----:B------:R-:W-:Y:S05]  /*0430*/  CALL.REL.NOINC `($__internal_1_$__cuda_sm3x_div_rn_noftz_f32_slowpath) ;  /* 0x0000004800447944 */ /* 0x000fea0003c00000 */
[----:B------:R-:W-:-:S07]  /*0440*/  MOV R10, R0 ;  /* 0x00000000000a7202 */ /* 0x000fce0000000f00 */
.L_x_289:
[----:B------:R-:W-:Y:S05]  /*0450*/  BSYNC.RECONVERGENT B3 ;  /* 0x0000000000037941 */ /* 0x000fea0003800200 */
.L_x_288:
[----:B------:R-:W-:Y:S01]  /*0460*/  IADD3 R0, PT, PT, R4, 0x1800000, RZ ;  /* 0x0180000004007810 */ /* 0x000fe20007ffe0ff */
[----:B------:R-:W-:Y:S03]  /*0470*/  BSSY.RECONVERGENT B1, `(.L_x_290) ;  /* 0x000000c000017945 */ /* 0x000fe60003800200 */
[----:B------:R-:W-:-:S04]  /*0480*/  LOP3.LUT R0, R0, 0x7f800000, RZ, 0xc0, !PT ;  /* 0x7f80000000007812 */ /* 0x000fc800078ec0ff */
[----:B------:R-:W-:-:S13]  /*0490*/  ISETP.GT.U32.AND P0, PT, R0, 0x1ffffff, PT ;  /* 0x01ffffff0000780c */ /* 0x000fda0003f04070 */
[----:B------:R-:W-:Y:S05]  /*04a0*/  @P0 BRA `(.L_x_291) ;  /* 0x0000000000100947 */ /* 0x000fea0003800000 */
[----:B------:R-:W-:Y:S02]  /*04b0*/  MOV R27, R4 ;  /* 0x00000004001b7202 */ /* 0x000fe40000000f00 */
[----:B------:R-:W-:-:S07]  /*04c0*/  MOV R21, 0x4e0 ;  /* 0x000004e000157802 */ /* 0x000fce0000000f00 */
[----:B------:R-:W-:Y:S05]  /*04d0*/  CALL.REL.NOINC `($__internal_0_$__cuda_sm20_rcp_rn_f32_slowpath) ;  /* 0x0000004400487944 */ /* 0x000fea0003c00000 */
[----:B------:R-:W-:Y:S05]  /*04e0*/  BRA `(.L_x_292) ;  /* 0x0000000000107947 */ /* 0x000fea0003800000 */
.L_x_291:
[----:B------:R-:W0:Y:S02]  /*04f0*/  MUFU.RCP R27, R4 ;  /* 0x00000004001b7308 */ /* 0x000e240000001000 */
[----:B0-----:R-:W-:-:S04]  /*0500*/  FFMA R0, R4, R27, -1 ;  /* 0xbf80000004007423 */ /* 0x001fc8000000001b */
[----:B------:R-:W-:-:S04]  /*0510*/  FADD.FTZ R0, -R0, -RZ ;  /* 0x800000ff00007221 */ /* 0x000fc80000010100 */
[----:B------:R-:W-:-:S07]  /*0520*/  FFMA R27, R27, R0, R27 ;  /* 0x000000001b1b7223 */ /* 0x000fce000000001b */
.L_x_292:
[----:B------:R-:W-:Y:S05]  /*0530*/  BSYNC.RECONVERGENT B1 ;  /* 0x0000000000017941 */ /* 0x000fea0003800200 */
.L_x_290:
[----:B------:R-:W-:Y:S01]  /*0540*/  FADD R27, R27, R10 ;  /* 0x0000000a1b1b7221 */ /* 0x000fe20000000000 */
[----:B------:R-:W-:-:S05]  /*0550*/  IMAD.WIDE.U32 R10, R5, 0x4, R14 ;  /* 0x00000004050a7825 */ /* 0x000fca00078e000e */
[----:B------:R0:W-:Y:S02]  /*0560*/  STG.E desc[UR6][R10.64], R27 ;  /* 0x0000001b0a007986 */ /* 0x0001e4000c101906 */
.L_x_287:
[----:B------:R-:W-:Y:S05]  /*0570*/  BSYNC.RECONVERGENT B2 ;  /* 0x0000000000027941 */ /* 0x000fea0003800200 */
.L_x_286:
[----:B0-----:R-:W-:Y:S01]  /*0580*/  IADD3 R11, PT, PT, R5, 0x80, RZ ;  /* 0x00000080050b7810 */ /* 0x001fe20007ffe0ff */
[----:B------:R-:W-:Y:S03]  /*0590*/  BSSY.RECONVERGENT B2, `(.L_x_293) ;  /* 0x0000025000027945 */ /* 0x000fe60003800200 */
[C---:B------:R-:W-:Y:S01]  /*05a0*/  ISETP.GE.AND P0, PT, R11.reuse, R3, PT ;  /* 0x000000030b00720c */ /* 0x040fe20003f06270 */
[----:B------:R-:W-:-:S04]  /*05b0*/  IMAD.WIDE R16, R11, 0x4, R12 ;  /* 0x000000040b107825 */ /* 0x000fc800078e020c */
[----:B------:R-:W-:-:S08]  /*05c0*/  IMAD.WIDE R10, R11, 0x4, R14 ;  /* 0x000000040b0a7825 */ /* 0x000fd000078e020e */
[----:B------:R-:W-:Y:S05]  /*05d0*/  @P0 BRA `(.L_x_294) ;  /* 0x0000000000800947 */ /* 0x000fea0003800000 */
        /* <DEDUP_REMOVED lines=15> */
.L_x_296:
[----:B------:R-:W-:Y:S05]  /*06d0*/  BSYNC.RECONVERGENT B3 ;  /* 0x0000000000037941 */ /* 0x000fea0003800200 */
.L_x_295:
        /* <DEDUP_REMOVED lines=9> */
.L_x_298:
[----:B------:R-:W0:Y:S02]  /*0770*/  MUFU.RCP R27, R4 ;  /* 0x00000004001b7308 */ /* 0x000e240000001000 */
[----:B0-----:R-:W-:-:S04]  /*0780*/  FFMA R0, R4, R27, -1 ;  /* 0xbf80000004007423 */ /* 0x001fc8000000001b */
[----:B------:R-:W-:-:S04]  /*0790*/  FADD.FTZ R0, -R0, -RZ ;  /* 0x800000ff00007221 */ /* 0x000fc80000010100 */
[----:B------:R-:W-:-:S07]  /*07a0*/  FFMA R27, R27, R0, R27 ;  /* 0x000000001b1b7223 */ /* 0x000fce000000001b */
.L_x_299:
[----:B------:R-:W-:Y:S05]  /*07b0*/  BSYNC.RECONVERGENT B1 ;  /* 0x0000000000017941 */ /* 0x000fea0003800200 */
.L_x_297:
[----:B------:R-:W-:-:S05]  /*07c0*/  FADD R27, R27, R18 ;  /* 0x000000121b1b7221 */ /* 0x000fca0000000000 */
[----:B------:R0:W-:Y:S02]  /*07d0*/  STG.E desc[UR6][R10.64], R27 ;  /* 0x0000001b0a007986 */ /* 0x0001e4000c101906 */
.L_x_294:
[----:B------:R-:W-:Y:S05]  /*07e0*/  BSYNC.RECONVERGENT B2 ;  /* 0x0000000000027941 */ /* 0x000fea0003800200 */
.L_x_293:
[----:B------:R-:W-:Y:S01]  /*07f0*/  VIADD R0, R5, 0x100 ;  /* 0x0000010005007836 */ /* 0x000fe20000000000 */
[----:B------:R-:W-:Y:S04]  /*0800*/  BSSY.RECONVERGENT B2, `(.L_x_300) ;  /* 0x0000023000027945 */ /* 0x000fe80003800200 */
[----:B------:R-:W-:-:S13]  /*0810*/  ISETP.GE.AND P0, PT, R0, R3, PT ;  /* 0x000000030000720c */ /* 0x000fda0003f06270 */
[----:B------:R-:W-:Y:S05]  /*0820*/  @P0 BRA `(.L_x_301) ;  /* 0x0000000000800947 */ /* 0x000fea0003800000 */
[----:B------:R-:W2:Y:S01]  /*0830*/  LDG.E R4, desc[UR6][R16.64+0x200] ;  /* 0x0002000610047981 */ /* 0x000ea2000c1e1900 */
[----:B------:R-:W-:Y:S01]  /*0840*/  BSSY.RECONVERGENT B3, `(.L_x_302) ;  /* 0x000000e000037945 */ /* 0x000fe20003800200 */
[C---:B--2---:R-:W-:Y:S01]  /*0850*/  FADD R25, R4.reuse, 1 ;  /* 0x3f80000004197421 */ /* 0x044fe20000000000 */
[----:B------:R-:W-:-:S03]  /*0860*/  FMUL R0, R4, R4 ;  /* 0x0000000404007220 */ /* 0x000fc60000400000 */
[----:B------:R-:W1:Y:S08]  /*0870*/  MUFU.RCP R2, R25 ;  /* 0x0000001900027308 */ /* 0x000e700000001000 */
[----:B------:R-:W2:Y:S01]  /*0880*/  FCHK P0, R0, R25 ;  /* 0x0000001900007302 */ /* 0x000ea20000000000 */
[----:B-1----:R-:W-:-:S04]  /*0890*/  FFMA R19, -R25, R2, 1 ;  /* 0x3f80000019137423 */ /* 0x002fc80000000102 */
[----:B------:R-:W-:-:S04]  /*08a0*/  FFMA R19, R2, R19, R2 ;  /* 0x0000001302137223 */ /* 0x000fc80000000002 */
[----:B------:R-:W-:-:S04]  /*08b0*/  FFMA R18, R0, R19, RZ ;  /* 0x0000001300127223 */ /* 0x000fc800000000ff */
[----:B------:R-:W-:-:S04]  /*08c0*/  FFMA R2, -R25, R18, R0 ;  /* 0x0000001219027223 */ /* 0x000fc80000000100 */
[----:B------:R-:W-:Y:S01]  /*08d0*/  FFMA R18, R19, R2, R18 ;  /* 0x0000000213127223 */ /* 0x000fe20000000012 */
[----:B--2---:R-:W-:Y:S06]  /*08e0*/  @!P0 BRA `(.L_x_303) ;  /* 0x00000000000c8947 */ /* 0x004fec0003800000 */
[----:B------:R-:W-:-:S07]  /*08f0*/  MOV R20, 0x910 ;  /* 0x0000091000147802 */ /* 0x000fce0000000f00 */
[----:B0-----:R-:W-:Y:S05]  /*0900*/  CALL.REL.NOINC `($__internal_1_$__cuda_sm3x_div_rn_noftz_f32_slowpath) ;  /* 0x0000004400107944 */ /* 0x001fea0003c00000 */
[----:B------:R-:W-:-:S07]  /*0910*/  MOV R18, R0 ;  /* 0x0000000000127202 */ /* 0x000fce0000000f00 */
.L_x_303:
[----:B------:R-:W-:Y:S05]  /*0920*/  BSYNC.RECONVERGENT B3 ;  /* 0x0000000000037941 */ /* 0x000fea0003800200 */
.L_x_302:
[----:B------:R-:W-:Y:S01]  /*0930*/  IADD3 R0, PT, PT, R4, 0x1800000, RZ ;  /* 0x0180000004007810 */ /* 0x000fe20007ffe0ff */
[----:B------:R-:W-:Y:S03]  /*0940*/  BSSY.RECONVERGENT B1, `(.L_x_304) ;  /* 0x000000c000017945 */ /* 0x000fe60003800200 */
[----:B------:R-:W-:-:S04]  /*0950*/  LOP3.LUT R0, R0, 0x7f800000, RZ, 0xc0, !PT ;  /* 0x7f80000000007812 */ /* 0x000fc800078ec0ff */
[----:B------:R-:W-:-:S13]  /*0960*/  ISETP.GT.U32.AND P0, PT, R0, 0x1ffffff, PT ;  /* 0x01ffffff0000780c */ /* 0x000fda0003f04070 */
[----:B------:R-:W-:Y:S05]  /*0970*/  @P0 BRA `(.L_x_305) ;  /* 0x0000000000100947 */ /* 0x000fea0003800000 */
[----:B0-----:R-:W-:Y:S02]  /*0980*/  MOV R27, R4 ;  /* 0x00000004001b7202 */ /* 0x001fe40000000f00 */
[----:B------:R-:W-:-:S07]  /*0990*/  MOV R21, 0x9b0 ;  /* 0x000009b000157802 */ /* 0x000fce0000000f00 */
[----:B------:R-:W-:Y:S05]  /*09a0*/  CALL.REL.NOINC `($__internal_0_$__cuda_sm20_rcp_rn_f32_slowpath) ;  /* 0x0000004000147944 */ /* 0x000fea0003c00000 */
[----:B------:R-:W-:Y:S05]  /*09b0*/  BRA `(.L_x_306) ;  /* 0x0000000000107947 */ /* 0x000fea0003800000 */
.L_x_305:
[----:B0-----:R-:W0:Y:S02]  /*09c0*/  MUFU.RCP R27, R4 ;  /* 0x00000004001b7308 */ /* 0x001e240000001000 */
[----:B0-----:R-:W-:-:S04]  /*09d0*/  FFMA R0, R4, R27, -1 ;  /* 0xbf80000004007423 */ /* 0x001fc8000000001b */
[----:B------:R-:W-:-:S04]  /*09e0*/  FADD.FTZ R0, -R0, -RZ ;  /* 0x800000ff00007221 */ /* 0x000fc80000010100 */
[----:B------:R-:W-:-:S07]  /*09f0*/  FFMA R27, R27, R0, R27 ;  /* 0x000000001b1b7223 */ /* 0x000fce000000001b */
.L_x_306:
[----:B------:R-:W-:Y:S05]  /*0a00*/  BSYNC.RECONVERGENT B1 ;  /* 0x0000000000017941 */ /* 0x000fea0003800200 */
.L_x_304:
[----:B------:R-:W-:-:S05]  /*0a10*/  FADD R27, R27, R18 ;  /* 0x000000121b1b7221 */ /* 0x000fca0000000000 */
[----:B------:R1:W-:Y:S02]  /*0a20*/  STG.E desc[UR6][R10.64+0x200], R27 ;  /* 0x0002001b0a007986 */ /* 0x0003e4000c101906 */
.L_x_301:
[----:B------:R-:W-:Y:S05]  /*0a30*/  BSYNC.RECONVERGENT B2 ;  /* 0x0000000000027941 */ /* 0x000fea0003800200 */
.L_x_300:
[----:B------:R-:W-:Y:S01]  /*0a40*/  IADD3 R0, PT, PT, R5, 0x180, RZ ;  /* 0x0000018005007810 */ /* 0x000fe20007ffe0ff */
[----:B------:R-:W-:Y:S03]  /*0a50*/  BSSY.RECONVERGENT B2, `(.L_x_307) ;  /* 0x0000023000027945 */ /* 0x000fe60003800200 */
[----:B------:R-:W-:-:S13]  /*0a60*/  ISETP.GE.AND P0, PT, R0, R3, PT ;  /* 0x000000030000720c */ /* 0x000fda0003f06270 */
[----:B------:R-:W-:Y:S05]  /*0a70*/  @P0 BRA `(.L_x_308) ;  /* 0x0000000000800947 */ /* 0x000fea0003800000 */
[----:B------:R-:W2:Y:S01]  /*0a80*/  LDG.E R4, desc[UR6][R16.64+0x400] ;  /* 0x0004000610047981 */ /* 0x000ea2000c1e1900 */
[----:B------:R-:W-:Y:S01]  /*0a90*/  BSSY.RECONVERGENT B3, `(.L_x_309) ;  /* 0x000000e000037945 */ /* 0x000fe20003800200 */
[C---:B--2---:R-:W-:Y:S01]  /*0aa0*/  FADD R25, R4.reuse, 1 ;  /* 0x3f80000004197421 */ /* 0x044fe20000000000 */
[----:B------:R-:W-:-:S03]  /*0ab0*/  FMUL R0, R4, R4 ;  /* 0x0000000404007220 */ /* 0x000fc60000400000 */
[----:B------:R-:W2:Y:S08]  /*0ac0*/  MUFU.RCP R2, R25 ;  /* 0x0000001900027308 */ /* 0x000eb00000001000 */
[----:B------:R-:W3:Y:S01]  /*0ad0*/  FCHK P0, R0, R25 ;  /* 0x0000001900007302 */ /* 0x000ee20000000000 */
[----:B--2---:R-:W-:-:S04]  /*0ae0*/  FFMA R19, -R25, R2, 1 ;  /* 0x3f80000019137423 */ /* 0x004fc80000000102 */
[----:B------:R-:W-:-:S04]  /*0af0*/  FFMA R19, R2, R19, R2 ;  /* 0x0000001302137223 */ /* 0x000fc80000000002 */
[----:B------:R-:W-:-:S04]  /*0b00*/  FFMA R18, R0, R19, RZ ;  /* 0x0000001300127223 */ /* 0x000fc800000000ff */
[----:B------:R-:W-:-:S04]  /*0b10*/  FFMA R2, -R25, R18, R0 ;  /* 0x0000001219027223 */ /* 0x000fc80000000100 */
[----:B------:R-:W-:Y:S01]  /*0b20*/  FFMA R18, R19, R2, R18 ;  /* 0x0000000213127223 */ /* 0x000fe20000000012 */
[----:B---3--:R-:W-:Y:S06]  /*0b30*/  @!P0 BRA `(.L_x_310) ;  /* 0x00000000000c8947 */ /* 0x008fec0003800000 */
[----:B------:R-:W-:-:S07]  /*0b40*/  MOV R20, 0xb60 ;  /* 0x00000b6000147802 */ /* 0x000fce0000000f00 */
[----:B01----:R-:W-:Y:S05]  /*0b50*/  CALL.REL.NOINC `($__internal_1_$__cuda_sm3x_div_rn_noftz_f32_slowpath) ;  /* 0x00000040007c7944 */ /* 0x003fea0003c00000 */
[----:B------:R-:W-:-:S07]  /*0b60*/  MOV R18, R0 ;  /* 0x0000000000127202 */ /* 0x000fce0000000f00 */
.L_x_310:
[----:B------:R-:W-:Y:S05]  /*0b70*/  BSYNC.RECONVERGENT B3 ;  /* 0x0000000000037941 */ /* 0x000fea0003800200 */
.L_x_309:
[----:B------:R-:W-:Y:S01]  /*0b80*/  IADD3 R0, PT, PT, R4, 0x1800000, RZ ;  /* 0x0180000004007810 */ /* 0x000fe20007ffe0ff */
[----:B------:R-:W-:Y:S03]  /*0b90*/  BSSY.RECONVERGENT B1, `(.L_x_311) ;  /* 0x000000c000017945 */ /* 0x000fe60003800200 */
[----:B------:R-:W-:-:S04]  /*0ba0*/  LOP3.LUT R0, R0, 0x7f800000, RZ, 0xc0, !PT ;  /* 0x7f80000000007812 */ /* 0x000fc800078ec0ff */
[----:B------:R-:W-:-:S13]  /*0bb0*/  ISETP.GT.U32.AND P0, PT, R0, 0x1ffffff, PT ;  /* 0x01ffffff0000780c */ /* 0x000fda0003f04070 */
[----:B------:R-:W-:Y:S05]  /*0bc0*/  @P0 BRA `(.L_x_312) ;  /* 0x0000000000100947 */ /* 0x000fea0003800000 */
[----:B01----:R-:W-:Y:S02]  /*0bd0*/  MOV R27, R4 ;  /* 0x00000004001b7202 */ /* 0x003fe40000000f00 */
[----:B------:R-:W-:-:S07]  /*0be0*/  MOV R21, 0xc00 ;  /* 0x00000c0000157802 */ /* 0x000fce0000000f00 */
[----:B------:R-:W-:Y:S05]  /*0bf0*/  CALL.REL.NOINC `($__internal_0_$__cuda_sm20_rcp_rn_f32_slowpath) ;  /* 0x0000003c00807944 */ /* 0x000fea0003c00000 */
[----:B------:R-:W-:Y:S05]  /*0c00*/  BRA `(.L_x_313) ;  /* 0x0000000000107947 */ /* 0x000fea0003800000 */
.L_x_312:
[----:B01----:R-:W0:Y:S02]  /*0c10*/  MUFU.RCP R27, R4 ;  /* 0x00000004001b7308 */ /* 0x003e240000001000 */
[----:B0-----:R-:W-:-:S04]  /*0c20*/  FFMA R0, R4, R27, -1 ;  /* 0xbf80000004007423 */ /* 0x001fc8000000001b */
[----:B------:R-:W-:-:S04]  /*0c30*/  FADD.FTZ R0, -R0, -RZ ;  /* 0x800000ff00007221 */ /* 0x000fc80000010100 */
[----:B------:R-:W-:-:S07]  /*0c40*/  FFMA R27, R27, R0, R27 ;  /* 0x000000001b1b7223 */ /* 0x000fce000000001b */
.L_x_313:
[----:B------:R-:W-:Y:S05]  /*0c50*/  BSYNC.RECONVERGENT B1 ;  /* 0x0000000000017941 */ /* 0x000fea0003800200 */
.L_x_311:
[----:B------:R-:W-:-:S05]  /*0c60*/  FADD R27, R27, R18 ;  /* 0x000000121b1b7221 */ /* 0x000fca0000000000 */
[----:B------:R2:W-:Y:S02]  /*0c70*/  STG.E desc[UR6][R10.64+0x400], R27 ;  /* 0x0004001b0a007986 */ /* 0x0005e4000c101906 */
.L_x_308:
[----:B------:R-:W-:Y:S05]  /*0c80*/  BSYNC.RECONVERGENT B2 ;  /* 0x0000000000027941 */ /* 0x000fea0003800200 */
.L_x_307:
[----:B------:R-:W-:Y:S01]  /*0c90*/  IADD3 R0, PT, PT, R5, 0x200, RZ ;  /* 0x0000020005007810 */ /* 0x000fe20007ffe0ff */
[----:B------:R-:W-:Y:S03]  /*0ca0*/  BSSY.RECONVERGENT B2, `(.L_x_314) ;  /* 0x0000023000027945 */ /* 0x000fe60003800200 */
[----:B------:R-:W-:-:S13]  /*0cb0*/  ISETP.GE.AND P0, PT, R0, R3, PT ;  /* 0x000000030000720c */ /* 0x000fda0003f06270 */
[----:B------:R-:W-:Y:S05]  /*0cc0*/  @P0 BRA `(.L_x_315) ;  /* 0x0000000000800947 */ /* 0x000fea0003800000 */
[----:B------:R-:W3:Y:S01]  /*0cd0*/  LDG.E R4, desc[UR6][R16.64+0x600] ;  /* 0x0006000610047981 */ /* 0x000ee2000c1e1900 */
[----:B------:R-:W-:Y:S01]  /*0ce0*/  BSSY.RECONVERGENT B3, `(.L_x_316) ;  /* 0x000000e000037945 */ /* 0x000fe20003800200 */
[C---:B---3--:R-:W-:Y:S01]  /*0cf0*/  FADD R25, R4.reuse, 1 ;  /* 0x3f80000004197421 */ /* 0x048fe20000000000 */
[----:B------:R-:W-:-:S03]  /*0d00*/  FMUL R0, R4, R4 ;  /* 0x0000000404007220 */ /* 0x000fc60000400000 */
[----:B------:R-:W3:Y:S08]  /*0d10*/  MUFU.RCP R2, R25 ;  /* 0x0000001900027308 */ /* 0x000ef00000001000 */
[----:B------:R-:W4:Y:S01]  /*0d20*/  FCHK P0, R0, R25 ;  /* 0x0000001900007302 */ /* 0x000f220000000000 */
[----:B---3--:R-:W-:-:S04]  /*0d30*/  FFMA R19, -R25, R2, 1 ;  /* 0x3f80000019137423 */ /* 0x008fc80000000102 */
[----:B------:R-:W-:-:S04]  /*0d40*/  FFMA R19, R2, R19, R2 ;  /* 0x0000001302137223 */ /* 0x000fc80000000002 */
[----:B------:R-:W-:-:S04]  /*0d50*/  FFMA R18, R0, R19, RZ ;  /* 0x0000001300127223 */ /* 0x000fc800000000ff */
[----:B------:R-:W-:-:S04]  /*0d60*/  FFMA R2, -R25, R18, R0 ;  /* 0x0000001219027223 */ /* 0x000fc80000000100 */
[----:B------:R-:W-:Y:S01]  /*0d70*/  FFMA R18, R19, R2, R18 ;  /* 0x0000000213127223 */ /* 0x000fe20000000012 */
[----:B----4-:R-:W-:Y:S06]  /*0d80*/  @!P0 BRA `(.L_x_317) ;  /* 0x00000000000c8947 */ /* 0x010fec0003800000 */
[----:B------:R-:W-:-:S07]  /*0d90*/  MOV R20, 0xdb0 ;  /* 0x00000db000147802 */ /* 0x000fce0000000f00 */
[----:B012---:R-:W-:Y:S05]  /*0da0*/  CALL.REL.NOINC `($__internal_1_$__cuda_sm3x_div_rn_noftz_f32_slowpath) ;  /* 0x0000003c00e87944 */ /* 0x007fea0003c00000 */
[----:B------:R-:W-:-:S07]  /*0db0*/  IMAD.MOV.U32 R18, RZ, RZ, R0 ;  /* 0x000000ffff127224 */ /* 0x000fce00078e0000 */
.L_x_317:
[----:B------:R-:W-:Y:S05]  /*0dc0*/  BSYNC.RECONVERGENT B3 ;  /* 0x0000000000037941 */ /* 0x000fea0003800200 */
.L_x_316:
[----:B------:R-:W-:Y:S01]  /*0dd0*/  IADD3 R0, PT, PT, R4, 0x1800000, RZ ;  /* 0x0180000004007810 */ /* 0x000fe20007ffe0ff */
[----:B------:R-:W-:Y:S03]  /*0de0*/  BSSY.RECONVERGENT B1, `(.L_x_318) ;  /* 0x000000c000017945 */ /* 0x000fe60003800200 */
[----:B------:R-:W-:-:S04]  /*0df0*/  LOP3.LUT R0, R0, 0x7f800000, RZ, 0xc0, !PT ;  /* 0x7f80000000007812 */ /* 0x000fc800078ec0ff */
[----:B------:R-:W-:-:S13]  /*0e00*/  ISETP.GT.U32.AND P0, PT, R0, 0x1ffffff, PT ;  /* 0x01ffffff0000780c */ /* 0x000fda0003f04070 */
[----:B------:R-:W-:Y:S05]  /*0e10*/  @P0 BRA `(.L_x_319) ;  /* 0x0000000000100947 */ /* 0x000fea0003800000 */
[----:B012---:R-:W-:Y:S02]  /*0e20*/  MOV R27, R4 ;  /* 0x00000004001b7202 */ /* 0x007fe40000000f00 */
[----:B------:R-:W-:-:S07]  /*0e30*/  MOV R21, 0xe50 ;  /* 0x00000e5000157802 */ /* 0x000fce0000000f00 */
[----:B------:R-:W-:Y:S05]  /*0e40*/  CALL.REL.NOINC `($__internal_0_$__cuda_sm20_rcp_rn_f32_slowpath) ;  /* 0x0000003800ec7944 */ /* 0x000fea0003c00000 */
[----:B------:R-:W-:Y:S05]  /*0e50*/  BRA `(.L_x_320) ;  /* 0x0000000000107947 */ /* 0x000fea0003800000 */
.L_x_319:
[----:B012---:R-:W0:Y:S02]  /*0e60*/  MUFU.RCP R27, R4 ;  /* 0x00000004001b7308 */ /* 0x007e240000001000 */
[----:B0-----:R-:W-:-:S04]  /*0e70*/  FFMA R0, R4, R27, -1 ;  /* 0xbf80000004007423 */ /* 0x001fc8000000001b */
[----:B------:R-:W-:-:S04]  /*0e80*/  FADD.FTZ R0, -R0, -RZ ;  /* 0x800000ff00007221 */ /* 0x000fc80000010100 */
[----:B------:R-:W-:-:S07]  /*0e90*/  FFMA R27, R27, R0, R27 ;  /* 0x000000001b1b7223 */ /* 0x000fce000000001b */
.L_x_320:
[----:B------:R-:W-:Y:S05]  /*0ea0*/  BSYNC.RECONVERGENT B1 ;  /* 0x0000000000017941 */ /* 0x000fea0003800200 */
.L_x_318:
[----:B------:R-:W-:-:S05]  /*0eb0*/  FADD R27, R27, R18 ;  /* 0x000000121b1b7221 */ /* 0x000fca0000000000 */
[----:B------:R3:W-:Y:S02]  /*0ec0*/  STG.E desc[UR6][R10.64+0x600], R27 ;  /* 0x0006001b0a007986 */ /* 0x0007e4000c101906 */
.L_x_315:
[----:B------:R-:W-:Y:S05]  /*0ed0*/  BSYNC.RECONVERGENT B2 ;  /* 0x0000000000027941 */ /* 0x000fea0003800200 */
.L_x_314:
[----:B------:R-:W-:Y:S01]  /*0ee0*/  IADD3 R0, PT, PT, R5, 0x280, RZ ;  /* 0x0000028005007810 */ /* 0x000fe20007ffe0ff */
[----:B------:R-:W-:Y:S03]  /*0ef0*/  BSSY.RECONVERGENT B2, `(.L_x_321) ;  /* 0x0000023000027945 */ /* 0x000fe60003800200 */
[----:B------:R-:W-:-:S13]  /*0f00*/  ISETP.GE.AND P0, PT, R0, R3, PT ;  /* 0x000000030000720c */ /* 0x000fda0003f06270 */
[----:B------:R-:W-:Y:S05]  /*0f10*/  @P0 BRA `(.L_x_322) ;  /* 0x0000000000800947 */ /* 0x000fea0003800000 */
[----:B------:R-:W4:Y:S01]  /*0f20*/  LDG.E R4, desc[UR6][R16.64+0x800] ;  /* 0x0008000610047981 */ /* 0x000f22000c1e1900 */
[----:B------:R-:W-:Y:S01]  /*0f30*/  BSSY.RECONVERGENT B3, `(.L_x_323) ;  /* 0x000000e000037945 */ /* 0x000fe20003800200 */
[C---:B----4-:R-:W-:Y:S01]  /*0f40*/  FADD R25, R4.reuse, 1 ;  /* 0x3f80000004197421 */ /* 0x050fe20000000000 */
[----:B------:R-:W-:-:S03]  /*0f50*/  FMUL R0, R4, R4 ;  /* 0x0000000404007220 */ /* 0x000fc60000400000 */
[----:B------:R-:W4:Y:S08]  /*0f60*/  MUFU.RCP R2, R25 ;  /* 0x0000001900027308 */ /* 0x000f300000001000 */
[----:B------:R-:W5:Y:S01]  /*0f70*/  FCHK P0, R0, R25 ;  /* 0x0000001900007302 */ /* 0x000f620000000000 */
[----:B----4-:R-:W-:-:S04]  /*0f80*/  FFMA R19, -R25, R2, 1 ;  /* 0x3f80000019137423 */ /* 0x010fc80000000102 */
[----:B------:R-:W-:-:S04]  /*0f90*/  FFMA R19, R2, R19, R2 ;  /* 0x0000001302137223 */ /* 0x000fc80000000002 */
[----:B------:R-:W-:-:S04]  /*0fa0*/  FFMA R18, R0, R19, RZ ;  /* 0x0000001300127223 */ /* 0x000fc800000000ff */
[----:B------:R-:W-:-:S04]  /*0fb0*/  FFMA R2, -R25, R18, R0 ;  /* 0x0000001219027223 */ /* 0x000fc80000000100 */
[----:B------:R-:W-:Y:S01]  /*0fc0*/  FFMA R18, R19, R2, R18 ;  /* 0x0000000213127223 */ /* 0x000fe20000000012 */
[----:B-----5:R-:W-:Y:S06]  /*0fd0*/  @!P0 BRA `(.L_x_324) ;  /* 0x00000000000c8947 */ /* 0x020fec0003800000 */
[----:B------:R-:W-:-:S07]  /*0fe0*/  MOV R20, 0x1000 ;  /* 0x0000100000147802 */ /* 0x000fce0000000f00 */
[----:B0123--:R-:W-:Y:S05]  /*0ff0*/  CALL.REL.NOINC `($__internal_1_$__cuda_sm3x_div_rn_noftz_f32_slowpath) ;  /* 0x0000003c00547944 */ /* 0x00ffea0003c00000 */
[----:B------:R-:W-:-:S07]  /*1000*/  MOV R18, R0 ;  /* 0x0000000000127202 */ /* 0x000fce0000000f00 */
.L_x_324:
[----:B------:R-:W-:Y:S05]  /*1010*/  BSYNC.RECONVERGENT B3 ;  /* 0x0000000000037941 */ /* 0x000fea0003800200 */
.L_x_323:
[----:B------:R-:W-:Y:S01]  /*1020*/  IADD3 R0, PT, PT, R4, 0x1800000, RZ ;  /* 0x0180000004007810 */ /* 0x000fe20007ffe0ff */
[----:B------:R-:W-:Y:S03]  /*1030*/  BSSY.RECONVERGENT B1, `(.L_x_325) ;  /* 0x000000c000017945 */ /* 0x000fe60003800200 */
[----:B------:R-:W-:-:S04]  /*1040*/  LOP3.LUT R0, R0, 0x7f800000, RZ, 0xc0, !PT ;  /* 0x7f80000000007812 */ /* 0x000fc800078ec0ff */
[----:B------:R-:W-:-:S13]  /*1050*/  ISETP.GT.U32.AND P0, PT, R0, 0x1ffffff, PT ;  /* 0x01ffffff0000780c */ /* 0x000fda0003f04070 */
[----:B------:R-:W-:Y:S05]  /*1060*/  @P0 BRA `(.L_x_326) ;  /* 0x0000000000100947 */ /* 0x000fea0003800000 */
[----:B0123--:R-:W-:Y:S02]  /*1070*/  MOV R27, R4 ;  /* 0x00000004001b7202 */ /* 0x00ffe40000000f00 */
[----:B------:R-:W-:-:S07]  /*1080*/  MOV R21, 0x10a0 ;  /* 0x000010a000157802 */ /* 0x000fce0000000f00 */
[----:B------:R-:W-:Y:S05]  /*1090*/  CALL.REL.NOINC `($__internal_0_$__cuda_sm20_rcp_rn_f32_slowpath) ;  /* 0x0000003800587944 */ /* 0x000fea0003c00000 */
[----:B------:R-:W-:Y:S05]  /*10a0*/  BRA `(.L_x_327) ;  /* 0x0000000000107947 */ /* 0x000fea0003800000 */
.L_x_326:
[----:B0123--:R-:W0:Y:S02]  /*10b0*/  MUFU.RCP R27, R4 ;  /* 0x00000004001b7308 */ /* 0x00fe240000001000 */
[----:B0-----:R-:W-:-:S04]  /*10c0*/  FFMA R0, R4, R27, -1 ;  /* 0xbf80000004007423 */ /* 0x001fc8000000001b */
[----:B------:R-:W-:-:S04]  /*10d0*/  FADD.FTZ R0, -R0, -RZ ;  /* 0x800000ff00007221 */ /* 0x000fc80000010100 */
[----:B------:R-:W-:-:S07]  /*10e0*/  FFMA R27, R27, R0, R27 ;  /* 0x000000001b1b7223 */ /* 0x000fce000000001b */
.L_x_327:
[----:B------:R-:W-:Y:S05]  /*10f0*/  BSYNC.RECONVERGENT B1 ;  /* 0x0000000000017941 */ /* 0x000fea0003800200 */
.L_x_325:
[----:B------:R-:W-:-:S05]  /*1100*/  FADD R27, R27, R18 ;  /* 0x000000121b1b7221 */ /* 0x000fca0000000000 */
[----:B------:R4:W-:Y:S02]  /*1110*/  STG.E desc[UR6][R10.64+0x800], R27 ;  /* 0x0008001b0a007986 */ /* 0x0009e4000c101906 */
.L_x_322:
[----:B------:R-:W-:Y:S05]  /*1120*/  BSYNC.RECONVERGENT B2 ;  /* 0x0000000000027941 */ /* 0x000fea0003800200 */
.L_x_321:
[----:B------:R-:W-:Y:S01]  /*1130*/  IADD3 R0, PT, PT, R5, 0x300, RZ ;  /* 0x0000030005007810 */ /* 0x000fe20007ffe0ff */
[----:B------:R-:W-:Y:S03]  /*1140*/  BSSY.RECONVERGENT B2, `(.L_x_328) ;  /* 0x0000023000027945 */ /* 0x000fe60003800200 */
[----:B------:R-:W-:-:S13]  /*1150*/  ISETP.GE.AND P0, PT, R0, R3, PT ;  /* 0x000000030000720c */ /* 0x000fda0003f06270 */
[----:B------:R-:W-:Y:S05]  /*1160*/  @P0 BRA `(.L_x_329) ;  /* 0x0000000000800947 */ /* 0x000fea0003800000 */
[----:B------:R-:W5:Y:S01]  /*1170*/  LDG.E R4, desc[UR6][R16.64+0xa00] ;  /* 0x000a000610047981 */ /* 0x000f62000c1e1900 */
[----:B------:R-:W-:Y:S01]  /*1180*/  BSSY.RECONVERGENT B3, `(.L_x_330) ;  /* 0x000000e000037945 */ /* 0x000fe20003800200 */
[C---:B-----5:R-:W-:Y:S01]  /*1190*/  FADD R25, R4.reuse, 1 ;  /* 0x3f80000004197421 */ /* 0x060fe20000000000 */
[----:B------:R-:W-:-:S03]  /*11a0*/  FMUL R0, R4, R4 ;  /* 0x0000000404007220 */ /* 0x000fc60000400000 */
[----:B------:R-:W5:Y:S08]  /*11b0*/  MUFU.RCP R2, R25 ;  /* 0x0000001900027308 */ /* 0x000f700000001000 */
[----:B------:R-:W0:Y:S01]  /*11c0*/  FCHK P0, R0, R25 ;  /* 0x0000001900007302 */ /* 0x000e220000000000 */
[----:B-----5:R-:W-:-:S04]  /*11d0*/  FFMA R19, -R25, R2, 1 ;  /* 0x3f80000019137423 */ /* 0x020fc80000000102 */
[----:B------:R-:W-:-:S04]  /*11e0*/  FFMA R19, R2, R19, R2 ;  /* 0x0000001302137223 */ /* 0x000fc80000000002 */
[----:B------:R-:W-:-:S04]  /*11f0*/  FFMA R18, R0, R19, RZ ;  /* 0x0000001300127223 */ /* 0x000fc800000000ff */
[----:B------:R-:W-:-:S04]  /*1200*/  FFMA R2, -R25, R18, R0 ;  /* 0x0000001219027223 */ /* 0x000fc80000000100 */
[----:B------:R-:W-:Y:S01]  /*1210*/  FFMA R18, R19, R2, R18 ;  /* 0x0000000213127223 */ /* 0x000fe20000000012 */
[----:B0-----:R-:W-:Y:S06]  /*1220*/  @!P0 BRA `(.L_x_331) ;  /* 0x00000000000c8947 */ /* 0x001fec0003800000 */
[----:B------:R-:W-:-:S07]  /*1230*/  MOV R20, 0x1250 ;  /* 0x0000125000147802 */ /* 0x000fce0000000f00 */
[----:B-1234-:R-:W-:Y:S05]  /*1240*/  CALL.REL.NOINC `($__internal_1_$__cuda_sm3x_div_rn_noftz_f32_slowpath) ;  /* 0x0000003800c07944 */ /* 0x01efea0003c00000 */
[----:B------:R-:W-:-:S07]  /*1250*/  MOV R18, R0 ;  /* 0x0000000000127202 */ /* 0x000fce0000000f00 */
.L_x_331:
[----:B------:R-:W-:Y:S05]  /*1260*/  BSYNC.RECONVERGENT B3 ;  /* 0x0000000000037941 */ /* 0x000fea0003800200 */
.L_x_330:
[----:B------:R-:W-:Y:S01]  /*1270*/  VIADD R0, R4, 0x1800000 ;  /* 0x0180000004007836 */ /* 0x000fe20000000000 */
[----:B------:R-:W-:Y:S04]  /*1280*/  BSSY.RECONVERGENT B1, `(.L_x_332) ;  /* 0x000000c000017945 */ /* 0x000fe80003800200 */
[----:B------:R-:W-:-:S04]  /*1290*/  LOP3.LUT R0, R0, 0x7f800000, RZ, 0xc0, !PT ;  /* 0x7f80000000007812 */ /* 0x000fc800078ec0ff */
[----:B------:R-:W-:-:S13]  /*12a0*/  ISETP.GT.U32.AND P0, PT, R0, 0x1ffffff, PT ;  /* 0x01ffffff0000780c */ /* 0x000fda0003f04070 */
[----:B------:R-:W-:Y:S05]  /*12b0*/  @P0 BRA `(.L_x_333) ;  /* 0x0000000000100947 */ /* 0x000fea0003800000 */
[----:B-1234-:R-:W-:Y:S02]  /*12c0*/  MOV R27, R4 ;  /* 0x00000004001b7202 */ /* 0x01efe40000000f00 */
[----:B------:R-:W-:-:S07]  /*12d0*/  MOV R21, 0x12f0 ;  /* 0x000012f000157802 */ /* 0x000fce0000000f00 */
[----:B------:R-:W-:Y:S05]  /*12e0*/  CALL.REL.NOINC `($__internal_0_$__cuda_sm20_rcp_rn_f32_slowpath) ;  /* 0x0000003400c47944 */ /* 0x000fea0003c00000 */
[----:B------:R-:W-:Y:S05]  /*12f0*/  BRA `(.L_x_334) ;  /* 0x0000000000107947 */ /* 0x000fea0003800000 */
.L_x_333:
[----:B-1234-:R-:W0:Y:S02]  /*1300*/  MUFU.RCP R27, R4 ;  /* 0x00000004001b7308 */ /* 0x01ee240000001000 */
[----:B0-----:R-:W-:-:S04]  /*1310*/  FFMA R0, R4, R27, -1 ;  /* 0xbf80000004007423 */ /* 0x001fc8000000001b */
[----:B------:R-:W-:-:S04]  /*1320*/  FADD.FTZ R0, -R0, -RZ ;  /* 0x800000ff00007221 */ /* 0x000fc80000010100 */
[----:B------:R-:W-:-:S07]  /*1330*/  FFMA R27, R27, R0, R27 ;  /* 0x000000001b1b7223 */ /* 0x000fce000000001b */
.L_x_334:
[----:B------:R-:W-:Y:S05]  /*1340*/  BSYNC.RECONVERGENT B1 ;  /* 0x0000000000017941 */ /* 0x000fea0003800200 */
.L_x_332:
[----:B------:R-:W-:-:S05]  /*1350*/  FADD R27, R27, R18 ;  /* 0x000000121b1b7221 */ /* 0x000fca0000000000 */
[----:B------:R0:W-:Y:S02]  /*1360*/  STG.E desc[UR6][R10.64+0xa00], R27 ;  /* 0x000a001b0a007986 */ /* 0x0001e4000c101906 */
.L_x_329:
[----:B------:R-:W-:Y:S05]  /*1370*/  BSYNC.RECONVERGENT B2 ;  /* 0x0000000000027941 */ /* 0x000fea0003800200 */
.L_x_328:
        /* <DEDUP_REMOVED lines=19> */
.L_x_338:
[----:B------:R-:W-:Y:S05]  /*14b0*/  BSYNC.RECONVERGENT B3 ;  /* 0x0000000000037941 */ /* 0x000fea0003800200 */
.L_x_337:
[----:B------:R-:W-:Y:S01]  /*14c0*/  IADD3 R0, PT, PT, R16, 0x1800000, RZ ;  /* 0x0180000010007810 */ /* 0x000fe20007ffe0ff */
[----:B------:R-:W-:Y:S03]  /*14d0*/  BSSY.RECONVERGENT B1, `(.L_x_339) ;  /* 0x000000c000017945 */ /* 0x000fe60003800200 */
[----:B------:R-:W-:-:S04]  /*14e0*/  LOP3.LUT R0, R0, 0x7f800000, RZ, 0xc0, !PT ;  /* 0x7f80000000007812 */ /* 0x000fc800078ec0ff */
[----:B------:R-:W-:-:S13]  /*14f0*/  ISETP.GT.U32.AND P0, PT, R0, 0x1ffffff, PT ;  /* 0x01ffffff0000780c */ /* 0x000fda0003f04070 */
[----:B------:R-:W-:Y:S05]  /*1500*/  @P0 BRA `(.L_x_340) ;  /* 0x0000000000100947 */ /* 0x000fea0003800000 */
[----:B-1234-:R-:W-:Y:S02]  /*1510*/  MOV R27, R16 ;  /* 0x00000010001b7202 */ /* 0x01efe40000000f00 */
[----:B------:R-:W-:-:S07]  /*1520*/  MOV R21, 0x1540 ;  /* 0x0000154000157802 */ /* 0x000fce0000000f00 */
[----:B------:R-:W-:Y:S05]  /*1530*/  CALL.REL.NOINC `($__internal_0_$__cuda_sm20_rcp_rn_f32_slowpath) ;  /* 0x0000003400307944 */ /* 0x000fea0003c00000 */
[----:B------:R-:W-:Y:S05]  /*1540*/  BRA `(.L_x_341) ;  /* 0x0000000000107947 */ /* 0x000fea0003800000 */
.L_x_340:
[----:B-1234-:R-:W0:Y:S02]  /*1550*/  MUFU.RCP R27, R16 ;  /* 0x00000010001b7308 */ /* 0x01ee240000001000 */
[----:B0-----:R-:W-:-:S04]  /*1560*/  FFMA R0, R16, R27, -1 ;  /* 0xbf80000010007423 */ /* 0x001fc8000000001b */
[----:B------:R-:W-:-:S04]  /*1570*/  FADD.FTZ R0, -R0, -RZ ;  /* 0x800000ff00007221 */ /* 0x000fc80000010100 */
[----:B------:R-:W-:-:S07]  /*1580*/  FFMA R27, R27, R0, R27 ;  /* 0x000000001b1b7223 */ /* 0x000fce000000001b */
.L_x_341:
[----:B------:R-:W-:Y:S05]  /*1590*/  BSYNC.RECONVERGENT B1 ;  /* 0x0000000000017941 */ /* 0x000fea0003800200 */
.L_x_339:
[----:B------:R-:W-:-:S05]  /*15a0*/  FADD R27, R27, R4 ;  /* 0x000000041b1b7221 */ /* 0x000fca0000000000 */
[----:B------:R0:W-:Y:S02]  /*15b0*/  STG.E desc[UR6][R10.64+0xc00], R27 ;  /* 0x000c001b0a007986 */ /* 0x0001e4000c101906 */
.L_x_336:
[----:B------:R-:W-:Y:S05]  /*15c0*/  BSYNC.RECONVERGENT B2 ;  /* 0x0000000000027941 */ /* 0x000fea0003800200 */
.L_x_335:
[----:B------:R-:W-:-:S04]  /*15d0*/  IADD3 R6, PT, PT, R6, 0x8, RZ ;  /* 0x0000000806067810 */ /* 0x000fc80007ffe0ff */
[----:B------:R-:W-:-:S13]  /*15e0*/  ISETP.NE.AND P0, PT, R6, R7, PT ;  /* 0x000000070600720c */ /* 0x000fda0003f05270 */
[----:B------:R-:W-:Y:S05]  /*15f0*/  @P0 BRA `(.L_x_342) ;  /* 0xffffffec00440947 */ /* 0x000fea000383ffff */
.L_x_285:
[----:B------:R-:W-:-:S13]  /*1600*/  ISETP.NE.AND P0, PT, R8, RZ, PT ;  /* 0x000000ff0800720c */ /* 0x000fda0003f05270 */
[----:B------:R-:W-:Y:S05]  /*1610*/  @!P0 EXIT ;  /* 0x000000000000894d */ /* 0x000fea0003800000 */
[----:B------:R-:W5:Y:S01]  /*1620*/  LDCU UR4, c[0x0][0x388] ;  /* 0x00007100ff0477ac */ /* 0x000f620008000800 */
[----:B------:R-:W-:Y:S01]  /*1630*/  ISETP.GE.U32.AND P0, PT, R8, 0x4, PT ;  /* 0x000000040800780c */ /* 0x000fe20003f06070 */
[----:B-----5:R-:W-:-:S12]  /*1640*/  ULOP3.LUT UR4, UR4, 0x3, URZ, 0xc0, !UPT ;  /* 0x0000000304047892 */ /* 0x020fd8000f8ec0ff */
[----:B------:R-:W-:Y:S05]  /*1650*/  @!P0 BRA `(.L_x_343) ;  /* 0x0000000800748947 */ /* 0x000fea0003800000 */
[----:B------:R-:W-:Y:S01]  /*1660*/  LEA R6, R7, R9, 0x7 ;  /* 0x0000000907067211 */ /* 0x000fe200078e38ff */
[----:B------:R-:W-:Y:S03]  /*1670*/  BSSY.RECONVERGENT B2, `(.L_x_344) ;  /* 0x0000025000027945 */ /* 0x000fe60003800200 */
[----:B------:R-:W-:-:S13]  /*1680*/  ISETP.GE.AND P0, PT, R6, R3, PT ;  /* 0x000000030600720c */ /* 0x000fda0003f06270 */
[----:B------:R-:W-:Y:S05]  /*1690*/  @P0 BRA `(.L_x_345) ;  /* 0x0000000000880947 */ /* 0x000fea0003800000 */
[----:B01234-:R-:W-:-:S05]  /*16a0*/  IMAD.WIDE R10, R6, 0x4, R12 ;  /* 0x00000004060a7825 */ /* 0x01ffca00078e020c */
        /* <DEDUP_REMOVED lines=15> */
.L_x_347:
[----:B------:R-:W-:Y:S05]  /*17a0*/  BSYNC.RECONVERGENT B3 ;  /* 0x0000000000037941 */ /* 0x000fea0003800200 */
.L_x_346:
[----:B------:R-:W-:Y:S01]  /*17b0*/  VIADD R0, R4, 0x1800000 ;  /* 0x0180000004007836 */ /* 0x000fe20000000000 */
[----:B------:R-:W-:Y:S04]  /*17c0*/  BSSY.RECONVERGENT B1, `(.L_x_348) ;  /* 0x000000c000017945 */ /* 0x000fe80003800200 */
[----:B------:R-:W-:-:S04]  /*17d0*/  LOP3.LUT R0, R0, 0x7f800000, RZ, 0xc0, !PT ;  /* 0x7f80000000007812 */ /* 0x000fc800078ec0ff */
[----:B------:R-:W-:-:S13]  /*17e0*/  ISETP.GT.U32.AND P0, PT, R0, 0x1ffffff, PT ;  /* 0x01ffffff0000780c */ /* 0x000fda0003f04070 */
[----:B------:R-:W-:Y:S05]  /*17f0*/  @P0 BRA `(.L_x_349) ;  /* 0x0000000000100947 */ /* 0x000fea0003800000 */
[----:B------:R-:W-:Y:S02]  /*1800*/  MOV R27, R4 ;  /* 0x00000004001b7202 */ /* 0x000fe40000000f00 */
[----:B------:R-:W-:-:S07]  /*1810*/  MOV R21, 0x1830 ;  /* 0x0000183000157802 */ /* 0x000fce0000000f00 */
[----:B------:R-:W-:Y:S05]  /*1820*/  CALL.REL.NOINC `($__internal_0_$__cuda_sm20_rcp_rn_f32_slowpath) ;  /* 0x0000003000747944 */ /* 0x000fea0003c00000 */
[----:B------:R-:W-:Y:S05]  /*1830*/  BRA `(.L_x_350) ;  /* 0x0000000000107947 */ /* 0x000fea0003800000 */
.L_x_349:
[----:B------:R-:W0:Y:S02]  /*1840*/  MUFU.RCP R27, R4 ;  /* 0x00000004001b7308 */ /* 0x000e240000001000 */
[----:B0-----:R-:W-:-:S04]  /*1850*/  FFMA R0, R4, R27, -1 ;  /* 0xbf80000004007423 */ /* 0x001fc8000000001b */
[----:B------:R-:W-:-:S04]  /*1860*/  FADD.FTZ R0, -R0, -RZ ;  /* 0x800000ff00007221 */ /* 0x000fc80000010100 */
[----:B------:R-:W-:-:S07]  /*1870*/  FFMA R27, R27, R0, R27 ;  /* 0x000000001b1b7223 */ /* 0x000fce000000001b */
.L_x_350:
[----:B------:R-:W-:Y:S05]  /*1880*/  BSYNC.RECONVERGENT B1 ;  /* 0x0000000000017941 */ /* 0x000fea0003800200 */
.L_x_348:
[----:B------:R-:W-:Y:S01]  /*1890*/  FADD R27, R27, R5 ;  /* 0x000000051b1b7221 */ /* 0x000fe20000000000 */
[----:B------:R-:W-:-:S05]  /*18a0*/  IMAD.WIDE R4, R6, 0x4, R14 ;  /* 0x0000000406047825 */ /* 0x000fca00078e020e */
[----:B------:R0:W-:Y:S02]  /*18b0*/  STG.E desc[UR6][R4.64], R27 ;  /* 0x0000001b04007986 */ /* 0x0001e4000c101906 */
.L_x_345:
[----:B------:R-:W-:Y:S05]  /*18c0*/  BSYNC.RECONVERGENT B2 ;  /* 0x0000000000027941 */ /* 0x000fea0003800200 */
.L_x_344:
[----:B0-----:R-:W-:Y:S01]  /*18d0*/  IADD3 R5, PT, PT, R6, 0x80, RZ ;  /* 0x0000008006057810 */ /* 0x001fe20007ffe0ff */
[----:B------:R-:W-:Y:S03]  /*18e0*/  BSSY.RECONVERGENT B2, `(.L_x_351) ;  /* 0x0000025000027945 */ /* 0x000fe60003800200 */
[----:B------:R-:W-:-:S13]  /*18f0*/  ISETP.GE.AND P0, PT, R5, R3, PT ;  /* 0x000000030500720c */ /* 0x000fda0003f06270 */
[----:B------:R-:W-:Y:S05]  /*1900*/  @P0 BRA `(.L_x_352) ;  /* 0x0000000000880947 */ /* 0x000fea0003800000 */
[----:B-1234-:R-:W-:-:S05]  /*1910*/  IMAD.WIDE R10, R5, 0x4, R12 ;  /* 0x00000004050a7825 */ /* 0x01efca00078e020c */
        /* <DEDUP_REMOVED lines=15> */
.L_x_354:
[----:B------:R-:W-:Y:S05]  /*1a10*/  BSYNC.RECONVERGENT B3 ;  /* 0x0000000000037941 */ /* 0x000fea0003800200 */
.L_x_353:
        /* <DEDUP_REMOVED lines=9> */
.L_x_356:
[----:B------:R-:W0:Y:S02]  /*1ab0*/  MUFU.RCP R27, R4 ;  /* 0x00000004001b7308 */ /* 0x000e240000001000 */
[----:B0-----:R-:W-:-:S04]  /*1ac0*/  FFMA R0, R4, R27, -1 ;  /* 0xbf80000004007423 */ /* 0x001fc8000000001b */
[----:B------:R-:W-:-:S04]  /*1ad0*/  FADD.FTZ R0, -R0, -RZ ;  /* 0x800000ff00007221 */ /* 0x000fc80000010100 */
[----:B------:R-:W-:-:S07]  /*1ae0*/  FFMA R27, R27, R0, R27 ;  /* 0x000000001b1b7223 */ /* 0x000fce000000001b */
.L_x_357:
[----:B------:R-:W-:Y:S05]  /*1af0*/  BSYNC.RECONVERGENT B1 ;  /* 0x0000000000017941 */ /* 0x000fea0003800200 */
.L_x_355:
[----:B------:R-:W-:Y:S01]  /*1b00*/  FADD R27, R27, R8 ;  /* 0x000000081b1b7221 */ /* 0x000fe20000000000 */
[----:B------:R-:W-:-:S05]  /*1b10*/  IMAD.WIDE R4, R5, 0x4, R14 ;  /* 0x0000000405047825 */ /* 0x000fca00078e020e */
[----:B------:R0:W-:Y:S02]  /*1b20*/  STG.E desc[UR6][R4.64], R27 ;  /* 0x0000001b04007986 */ /* 0x0001e4000c101906 */
.L_x_352:
[----:B------:R-:W-:Y:S05]  /*1b30*/  BSYNC.RECONVERGENT B2 ;  /* 0x0000000000027941 */ /* 0x000fea0003800200 */
.L_x_351:
        /* <DEDUP_REMOVED lines=20> */
.L_x_361:
[----:B------:R-:W-:Y:S05]  /*1c80*/  BSYNC.RECONVERGENT B3 ;  /* 0x0000000000037941 */ /* 0x000fea0003800200 */
.L_x_360:
[----:B------:R-:W-:Y:S01]  /*1c90*/  IADD3 R0, PT, PT, R4, 0x1800000, RZ ;  /* 0x0180000004007810 */ /* 0x000fe20007ffe0ff */
[----:B------:R-:W-:Y:S03]  /*1ca0*/  BSSY.RECONVERGENT B1, `(.L_x_362) ;  /* 0x000000c000017945 */ /* 0x000fe60003800200 */
[----:B------:R-:W-:-:S04]  /*1cb0*/  LOP3.LUT R0, R0, 0x7f800000, RZ, 0xc0, !PT ;  /* 0x7f80000000007812 */ /* 0x000fc800078ec0ff */
[----:B------:R-:W-:-:S13]  /*1cc0*/  ISETP.GT.U32.AND P0, PT, R0, 0x1ffffff, PT ;  /* 0x01ffffff0000780c */ /* 0x000fda0003f04070 */
[----:B------:R-:W-:Y:S05]  /*1cd0*/  @P0 BRA `(.L_x_363) ;  /* 0x0000000000100947 */ /* 0x000fea0003800000 */
[----:B------:R-:W-:Y:S01]  /*1ce0*/  IMAD.MOV.U32 R27, RZ, RZ, R4 ;  /* 0x000000ffff1b7224 */ /* 0x000fe200078e0004 */
[----:B------:R-:W-:-:S07]  /*1cf0*/  MOV R21, 0x1d10 ;  /* 0x00001d1000157802 */ /* 0x000fce0000000f00 */
[----:B------:R-:W-:Y:S05]  /*1d00*/  CALL.REL.NOINC `($__internal_0_$__cuda_sm20_rcp_rn_f32_slowpath) ;  /* 0x0000002c003c7944 */ /* 0x000fea0003c00000 */
[----:B------:R-:W-:Y:S05]  /*1d10*/  BRA `(.L_x_364) ;  /* 0x0000000000107947 */ /* 0x000fea0003800000 */
.L_x_363:
[----:B------:R-:W0:Y:S02]  /*1d20*/  MUFU.RCP R27, R4 ;  /* 0x00000004001b7308 */ /* 0x000e240000001000 */
[----:B0-----:R-:W-:-:S04]  /*1d30*/  FFMA R0, R4, R27, -1 ;  /* 0xbf80000004007423 */ /* 0x001fc8000000001b */
[----:B------:R-:W-:-:S04]  /*1d40*/  FADD.FTZ R0, -R0, -RZ ;  /* 0x800000ff00007221 */ /* 0x000fc80000010100 */
[----:B------:R-:W-:-:S07]  /*1d50*/  FFMA R27, R27, R0, R27 ;  /* 0x000000001b1b7223 */ /* 0x000fce000000001b */
.L_x_364:
[----:B------:R-:W-:Y:S05]  /*1d60*/  BSYNC.RECONVERGENT B1 ;  /* 0x0000000000017941 */ /* 0x000fea0003800200 */
.L_x_362:
[----:B------:R-:W-:Y:S01]  /*1d70*/  FADD R27, R27, R8 ;  /* 0x000000081b1b7221 */ /* 0x000fe20000000000 */
[----:B------:R-:W-:-:S05]  /*1d80*/  IMAD.WIDE R4, R5, 0x4, R14 ;  /* 0x0000000405047825 */ /* 0x000fca00078e020e */
[----:B------:R0:W-:Y:S02]  /*1d90*/  STG.E desc[UR6][R4.64], R27 ;  /* 0x0000001b04007986 */ /* 0x0001e4000c101906 */
.L_x_359:
[----:B------:R-:W-:Y:S05]  /*1da0*/  BSYNC.RECONVERGENT B2 ;  /* 0x0000000000027941 */ /* 0x000fea0003800200 */
.L_x_358:
[----:B------:R-:W-:Y:S01]  /*1db0*/  IADD3 R6, PT, PT, R6, 0x180, RZ ;  /* 0x0000018006067810 */ /* 0x000fe20007ffe0ff */
[----:B------:R-:W-:Y:S03]  /*1dc0*/  BSSY.RECONVERGENT B2, `(.L_x_365) ;  /* 0x0000025000027945 */ /* 0x000fe60003800200 */
[----:B------:R-:W-:-:S13]  /*1dd0*/  ISETP.GE.AND P0, PT, R6, R3, PT ;  /* 0x000000030600720c */ /* 0x000fda0003f06270 */
[----:B------:R-:W-:Y:S05]  /*1de0*/  @P0 BRA `(.L_x_366) ;  /* 0x0000000000880947 */ /* 0x000fea0003800000 */
[----:B-1234-:R-:W-:-:S05]  /*1df0*/  IMAD.WIDE R10, R6, 0x4, R12 ;  /* 0x00000004060a7825 */ /* 0x01efca00078e020c */
[----:B0-----:R-:W2:Y:S01]  /*1e00*/  LDG.E R4, desc[UR6][R10.64] ;  /* 0x000000060a047981 */ /* 0x001ea2000c1e1900 */
        /* <DEDUP_REMOVED lines=14> */
.L_x_368:
[----:B------:R-:W-:Y:S05]  /*1ef0*/  BSYNC.RECONVERGENT B3 ;  /* 0x0000000000037941 */ /* 0x000fea0003800200 */
.L_x_367:
        /* <DEDUP_REMOVED lines=9> */
.L_x_370:
[----:B------:R-:W0:Y:S02]  /*1f90*/  MUFU.RCP R27, R4 ;  /* 0x00000004001b7308 */ /* 0x000e240000001000 */
[----:B0-----:R-:W-:-:S04]  /*1fa0*/  FFMA R0, R4, R27, -1 ;  /* 0xbf80000004007423 */ /* 0x001fc8000000001b */
[----:B------:R-:W-:-:S04]  /*1fb0*/  FADD.FTZ R0, -R0, -RZ ;  /* 0x800000ff00007221 */ /* 0x000fc80000010100 */
[----:B------:R-:W-:-:S07]  /*1fc0*/  FFMA R27, R27, R0, R27 ;  /* 0x000000001b1b7223 */ /* 0x000fce000000001b */
.L_x_371:
[----:B------:R-:W-:Y:S05]  /*1fd0*/  BSYNC.RECONVERGENT B1 ;  /* 0x0000000000017941 */ /* 0x000fea0003800200 */
.L_x_369:
[----:B------:R-:W-:Y:S01]  /*1fe0*/  FADD R27, R27, R5 ;  /* 0x000000051b1b7221 */ /* 0x000fe20000000000 */
[----:B------:R-:W-:-:S05]  /*1ff0*/  IMAD.WIDE R4, R6, 0x4, R14 ;  /* 0x0000000406047825 */ /* 0x000fca00078e020e */
[----:B------:R0:W-:Y:S02]  /*2000*/  STG.E desc[UR6][R4.64], R27 ;  /* 0x0000001b04007986 */ /* 0x0001e4000c101906 */
.L_x_366:
[----:B------:R-:W-:Y:S05]  /*2010*/  BSYNC.RECONVERGENT B2 ;  /* 0x0000000000027941 */ /* 0x000fea0003800200 */
.L_x_365:
[----:B------:R-:W-:-:S07]  /*2020*/  IADD3 R7, PT, PT, R7, 0x4, RZ ;  /* 0x0000000407077810 */ /* 0x000fce0007ffe0ff */
.L_x_343:
[----:B------:R-:W-:-:S13]  /*2030*/  ISETP.NE.AND P0, PT, RZ, UR4, PT ;  /* 0x00000004ff007c0c */ /* 0x000fda000bf05270 */
[----:B------:R-:W-:Y:S05]  /*2040*/  @!P0 EXIT ;  /* 0x000000000000894d */ /* 0x000fea0003800000 */
[----:B------:R-:W-:-:S09]  /*2050*/  UISETP.NE.AND UP0, UPT, UR4, 0x1, UPT ;  /* 0x000000010400788c */ /* 0x000fd2000bf05270 */
[----:B------:R-:W-:Y:S05]  /*2060*/  BRA.U !UP0, `(.L_x_372) ;  /* 0x00000005083c7547 */ /* 0x000fea000b800000 */
[----:B0-----:R-:W-:Y:S01]  /*2070*/  LEA R5, R7, R9, 0x7 ;  /* 0x0000000907057211 */ /* 0x001fe200078e38ff */
        /* <DEDUP_REMOVED lines=19> */
.L_x_376:
[----:B------:R-:W-:Y:S05]  /*21b0*/  BSYNC.RECONVERGENT B3 ;  /* 0x0000000000037941 */ /* 0x000fea0003800200 */
.L_x_375:
        /* <DEDUP_REMOVED lines=9> */
.L_x_378:
[----:B------:R-:W0:Y:S02]  /*2250*/  MUFU.RCP R27, R4 ;  /* 0x00000004001b7308 */ /* 0x000e240000001000 */
[----:B0-----:R-:W-:-:S04]  /*2260*/  FFMA R0, R4, R27, -1 ;  /* 0xbf80000004007423 */ /* 0x001fc8000000001b */
[----:B------:R-:W-:-:S04]  /*2270*/  FADD.FTZ R0, -R0, -RZ ;  /* 0x800000ff00007221 */ /* 0x000fc80000010100 */
[----:B------:R-:W-:-:S07]  /*2280*/  FFMA R27, R27, R0, R27 ;  /* 0x000000001b1b7223 */ /* 0x000fce000000001b */
.L_x_379:
[----:B------:R-:W-:Y:S05]  /*2290*/  BSYNC.RECONVERGENT B1 ;  /* 0x0000000000017941 */ /* 0x000fea0003800200 */
.L_x_377:
[----:B------:R-:W-:Y:S01]  /*22a0*/  FADD R27, R27, R6 ;  /* 0x000000061b1b7221 */ /* 0x000fe20000000000 */
[----:B------:R-:W-:-:S05]  /*22b0*/  IMAD.WIDE R10, R5, 0x4, R14 ;  /* 0x00000004050a7825 */ /* 0x000fca00078e020e */
[----:B------:R0:W-:Y:S02]  /*22c0*/  STG.E desc[UR6][R10.64], R27 ;  /* 0x0000001b0a007986 */ /* 0x0001e4000c101906 */
.L_x_374:
[----:B------:R-:W-:Y:S05]  /*22d0*/  BSYNC.RECONVERGENT B2 ;  /* 0x0000000000027941 */ /* 0x000fea0003800200 */
.L_x_373:
[----:B------:R-:W-:Y:S01]  /*22e0*/  IADD3 R5, PT, PT, R5, 0x80, RZ ;  /* 0x0000008005057810 */ /* 0x000fe20007ffe0ff */
        /* <DEDUP_REMOVED lines=19> */
.L_x_383:
[----:B------:R-:W-:Y:S05]  /*2420*/  BSYNC.RECONVERGENT B3 ;  /* 0x0000000000037941 */ /* 0x000fea0003800200 */
.L_x_382:
        /* <DEDUP_REMOVED lines=9> */
.L_x_385:
[----:B------:R-:W0:Y:S02]  /*24c0*/  MUFU.RCP R27, R4 ;  /* 0x00000004001b7308 */ /* 0x000e240000001000 */
[----:B0-----:R-:W-:-:S04]  /*24d0*/  FFMA R0, R4, R27, -1 ;  /* 0xbf80000004007423 */ /* 0x001fc8000000001b */
[----:B------:R-:W-:-:S04]  /*24e0*/  FADD.FTZ R0, -R0, -RZ ;  /* 0x800000ff00007221 */ /* 0x000fc80000010100 */
[----:B------:R-:W-:-:S07]  /*24f0*/  FFMA R27, R27, R0, R27 ;  /* 0x000000001b1b7223 */ /* 0x000fce000000001b */
.L_x_386:
[----:B------:R-:W-:Y:S05]  /*2500*/  BSYNC.RECONVERGENT B1 ;  /* 0x0000000000017941 */ /* 0x000fea0003800200 */
.L_x_384:
[----:B------:R-:W-:Y:S01]  /*2510*/  FADD R27, R27, R6 ;  /* 0x000000061b1b7221 */ /* 0x000fe20000000000 */
[----:B------:R-:W-:-:S05]  /*2520*/  IMAD.WIDE R4, R5, 0x4, R14 ;  /* 0x0000000405047825 */ /* 0x000fca00078e020e */
[----:B------:R0:W-:Y:S02]  /*2530*/  STG.E desc[UR6][R4.64], R27 ;  /* 0x0000001b04007986 */ /* 0x0001e4000c101906 */
.L_x_381:
[----:B------:R-:W-:Y:S05]  /*2540*/  BSYNC.RECONVERGENT B2 ;  /* 0x0000000000027941 */ /* 0x000fea0003800200 */
.L_x_380:
[----:B------:R-:W-:-:S07]  /*2550*/  IADD3 R7, PT, PT, R7, 0x2, RZ ;  /* 0x0000000207077810 */ /* 0x000fce0007ffe0ff */
.L_x_372:
[----:B------:R-:W5:Y:S02]  /*2560*/  LDC R0, c[0x0][0x388] ;  /* 0x0000e200ff007b82 */ /* 0x000f640000000800 */
[----:B-----5:R-:W-:-:S04]  /*2570*/  LOP3.LUT R0, R0, 0x1, RZ, 0xc0, !PT ;  /* 0x0000000100007812 */ /* 0x020fc800078ec0ff */
[----:B------:R-:W-:-:S13]  /*2580*/  ISETP.NE.U32.AND P0, PT, R0, 0x1, PT ;  /* 0x000000010000780c */ /* 0x000fda0003f05070 */
[----:B------:R-:W-:Y:S05]  /*2590*/  @P0 EXIT ;  /* 0x000000000000094d */ /* 0x000fea0003800000 */
[----:B------:R-:W-:-:S04]  /*25a0*/  LEA R7, R7, R9, 0x7 ;  /* 0x0000000907077211 */ /* 0x000fc800078e38ff */
[----:B------:R-:W-:-:S13]  /*25b0*/  ISETP.GE.AND P0, PT, R7, R3, PT ;  /* 0x000000030700720c */ /* 0x000fda0003f06270 */
[----:B------:R-:W-:Y:S05]  /*25c0*/  @P0 EXIT ;  /* 0x000000000000094d */ /* 0x000fea0003800000 */
[----:B------:R-:W-:-:S05]  /*25d0*/  IMAD.WIDE R12, R7, 0x4, R12 ;  /* 0x00000004070c7825 */ /* 0x000fca00078e020c */
[----:B------:R-:W5:Y:S01]  /*25e0*/  LDG.E R3, desc[UR6][R12.64] ;  /* 0x000000060c037981 */ /* 0x000f62000c1e1900 */
[----:B------:R-:W-:Y:S01]  /*25f0*/  BSSY.RECONVERGENT B2, `(.L_x_387) ;  /* 0x000000e000027945 */ /* 0x000fe20003800200 */
[C---:B-----5:R-:W-:Y:S01]  /*2600*/  FADD R25, R3.reuse, 1 ;  /* 0x3f80000003197421 */ /* 0x060fe20000000000 */
[----:B------:R-:W-:-:S03]  /*2610*/  FMUL R0, R3, R3 ;  /* 0x0000000303007220 */ /* 0x000fc60000400000 */
[----:B------:R-:W0:Y:S08]  /*2620*/  MUFU.RCP R2, R25 ;  /* 0x0000001900027308 */ /* 0x000e300000001000 */
[----:B------:R-:W5:Y:S01]  /*2630*/  FCHK P0, R0, R25 ;  /* 0x0000001900007302 */ /* 0x000f620000000000 */
[----:B0-----:R-:W-:-:S04]  /*2640*/  FFMA R5, -R25, R2, 1 ;  /* 0x3f80000019057423 */ /* 0x001fc80000000102 */
[----:B------:R-:W-:-:S04]  /*2650*/  FFMA R5, R2, R5, R2 ;  /* 0x0000000502057223 */ /* 0x000fc80000000002 */
[----:B------:R-:W-:-:S04]  /*2660*/  FFMA R4, R0, R5, RZ ;  /* 0x0000000500047223 */ /* 0x000fc800000000ff */
[----:B------:R-:W-:-:S04]  /*2670*/  FFMA R2, -R25, R4, R0 ;  /* 0x0000000419027223 */ /* 0x000fc80000000100 */
[----:B------:R-:W-:Y:S01]  /*2680*/  FFMA R4, R5, R2, R4 ;  /* 0x0000000205047223 */ /* 0x000fe20000000004 */
[----:B-----5:R-:W-:Y:S06]  /*2690*/  @!P0 BRA `(.L_x_388) ;  /* 0x00000000000c8947 */ /* 0x020fec0003800000 */
[----:B------:R-:W-:-:S07]  /*26a0*/  MOV R20, 0x26c0 ;  /* 0x000026c000147802 */ /* 0x000fce0000000f00 */
[----:B-1234-:R-:W-:Y:S05]  /*26b0*/  CALL.REL.NOINC `($__internal_1_$__cuda_sm3x_div_rn_noftz_f32_slowpath) ;  /* 0x0000002400a47944 */ /* 0x01efea0003c00000 */
[----:B------:R-:W-:-:S07]  /*26c0*/  MOV R4, R0 ;  /* 0x0000000000047202 */ /* 0x000fce0000000f00 */
.L_x_388:
[----:B------:R-:W-:Y:S05]  /*26d0*/  BSYNC.RECONVERGENT B2 ;  /* 0x0000000000027941 */ /* 0x000fea0003800200 */
.L_x_387:
[----:B------:R-:W-:Y:S01]  /*26e0*/  IADD3 R0, PT, PT, R3, 0x1800000, RZ ;  /* 0x0180000003007810 */ /* 0x000fe20007ffe0ff */
[----:B------:R-:W-:Y:S03]  /*26f0*/  BSSY.RECONVERGENT B1, `(.L_x_389) ;  /* 0x000000c000017945 */ /* 0x000fe60003800200 */
[----:B------:R-:W-:-:S04]  /*2700*/  LOP3.LUT R0, R0, 0x7f800000, RZ, 0xc0, !PT ;  /* 0x7f80000000007812 */ /* 0x000fc800078ec0ff */
[----:B------:R-:W-:-:S13]  /*2710*/  ISETP.GT.U32.AND P0, PT, R0, 0x1ffffff, PT ;  /* 0x01ffffff0000780c */ /* 0x000fda0003f04070 */
[----:B------:R-:W-:Y:S05]  /*2720*/  @P0 BRA `(.L_x_390) ;  /* 0x0000000000100947 */ /* 0x000fea0003800000 */
[----:B-1234-:R-:W-:Y:S01]  /*2730*/  IMAD.MOV.U32 R27, RZ, RZ, R3 ;  /* 0x000000ffff1b7224 */ /* 0x01efe200078e0003 */
[----:B------:R-:W-:-:S07]  /*2740*/  MOV R21, 0x2760 ;  /* 0x0000276000157802 */ /* 0x000fce0000000f00 */
[----:B------:R-:W-:Y:S05]  /*2750*/  CALL.REL.NOINC `($__internal_0_$__cuda_sm20_rcp_rn_f32_slowpath) ;  /* 0x0000002000a87944 */ /* 0x000fea0003c00000 */
[----:B------:R-:W-:Y:S05]  /*2760*/  BRA `(.L_x_391) ;  /* 0x0000000000107947 */ /* 0x000fea0003800000 */
.L_x_390:
[----:B------:R-:W0:Y:S02]  /*2770*/  MUFU.RCP R0, R3 ;  /* 0x0000000300007308 */ /* 0x000e240000001000 */
[----:B0-----:R-:W-:-:S04]  /*2780*/  FFMA R2, R3, R0, -1 ;  /* 0xbf80000003027423 */ /* 0x001fc80000000000 */
[----:B-1234-:R-:W-:-:S04]  /*2790*/  FADD.FTZ R27, -R2, -RZ ;  /* 0x800000ff021b7221 */ /* 0x01efc80000010100 */
[----:B------:R-:W-:-:S07]  /*27a0*/  FFMA R27, R0, R27, R0 ;  /* 0x0000001b001b7223 */ /* 0x000fce0000000000 */
.L_x_391:
[----:B------:R-:W-:Y:S05]  /*27b0*/  BSYNC.RECONVERGENT B1 ;  /* 0x0000000000017941 */ /* 0x000fea0003800200 */
.L_x_389:
[----:B------:R-:W-:Y:S01]  /*27c0*/  FADD R27, R27, R4 ;  /* 0x000000041b1b7221 */ /* 0x000fe20000000000 */
[----:B------:R-:W-:-:S05]  /*27d0*/  IMAD.WIDE R14, R7, 0x4, R14 ;  /* 0x00000004070e7825 */ /* 0x000fca00078e020e */
[----:B------:R-:W-:Y:S01]  /*27e0*/  STG.E desc[UR6][R14.64], R27 ;  /* 0x0000001b0e007986 */ /* 0x000fe2000c101906 */
[----:B------:R-:W-:Y:S05]  /*27f0*/  EXIT ;  /* 0x000000000000794d */ /* 0x000fea0003800000 */
.L_x_284:
[----:B------:R-:W-:-:S13]  /*2800*/  ISETP.GE.AND P0, PT, R0, 0x1, PT ;  /* 0x000000010000780c */ /* 0x000fda0003f06270 */
[----:B------:R-:W-:Y:S05]  /*2810*/  @!P0 EXIT ;  /* 0x000000000000894d */ /* 0x000fea0003800000 */
[C---:B------:R-:W-:Y:S01]  /*2820*/  ISETP.GE.U32.AND P0, PT, R0.reuse, 0x8, PT ;  /* 0x000000080000780c */ /* 0x040fe20003f06070 */
[----:B------:R-:W-:Y:S01]  /*2830*/  HFMA2 R7, -RZ, RZ, 0, 0 ;  /* 0x00000000ff077431 */ /* 0x000fe200000001ff */
[----:B------:R-:W-:-:S11]  /*2840*/  LOP3.LUT R8, R0, 0x7, RZ, 0xc0, !PT ;  /* 0x0000000700087812 */ /* 0x000fd600078ec0ff */
[----:B------:R-:W-:Y:S05]  /*2850*/  @!P0 BRA `(.L_x_392) ;  /* 0x0000001000808947 */ /* 0x000fea0003800000 */
[C---:B------:R-:W-:Y:S01]  /*2860*/  IMAD.WIDE.U32 R4, R9.reuse, 0x4, R10 ;  /* 0x0000000409047825 */ /* 0x040fe200078e000a */
[----:B------:R-:W-:Y:S01]  /*2870*/  LOP3.LUT R7, R0, 0x7ffffff8, RZ, 0xc0, !PT ;  /* 0x7ffffff800077812 */ /* 0x000fe200078ec0ff */
[----:B------:R-:W0:Y:S01]  /*2880*/  LDCU.64 UR4, c[0x0][0x398] ;  /* 0x00007300ff0477ac */ /* 0x000e220008000a00 */
[----:B------:R-:W-:Y:S01]  /*2890*/  MOV R6, R4 ;  /* 0x0000000400067202 */ /* 0x000fe20000000f00 */
[----:B------:R-:W1:Y:S01]  /*28a0*/  LDCU.64 UR12, c[0x0][0x390] ;  /* 0x00007200ff0c77ac */ /* 0x000e620008000a00 */
[----:B------:R-:W-:Y:S02]  /*28b0*/  IADD3 R4, PT, PT, R9, 0x80, RZ ;  /* 0x0000008009047810 */ /* 0x000fe40007ffe0ff */
[----:B------:R-:W-:Y:S01]  /*28c0*/  IADD3 R3, PT, PT, -R7, RZ, RZ ;  /* 0x000000ff07037210 */ /* 0x000fe20007ffe1ff */
[----:B------:R-:W2:Y:S06]  /*28d0*/  LDCU.128 UR8, c[0x0][0x390] ;  /* 0x00007200ff0877ac */ /* 0x000eac0008000c00 */
.L_x_433:
[----:B0-----:R-:W-:-:S04]  /*28e0*/  IADD3 R16, P0, PT, R6, UR4, RZ ;  /* 0x0000000406107c10 */ /* 0x001fc8000ff1e0ff */
[----:B------:R-:W-:-:S05]  /*28f0*/  IADD3.X R17, PT, PT, R5, UR5, RZ, P0, !PT ;  /* 0x0000000505117c10 */ /* 0x000fca00087fe4ff */
[----:B------:R-:W3:Y:S01]  /*2900*/  LDG.E R16, desc[UR6][R16.64] ;  /* 0x0000000610107981 */ /* 0x000ee2000c1e1900 */
[----:B------:R-:W-:Y:S01]  /*2910*/  MOV R28, R10 ;  /* 0x0000000a001c7202 */ /* 0x000fe20000000f00 */
[----:B------:R-:W-:Y:S01]  /*2920*/  BSSY.RECONVERGENT B2, `(.L_x_393) ;  /* 0x0000010000027945 */ /* 0x000fe20003800200 */
[----:B------:R-:W-:-:S03]  /*2930*/  MOV R29, R11 ;  /* 0x0000000b001d7202 */ /* 0x000fc60000000f00 */
[----:B------:R-:W-:-:S04]  /*2940*/  IMAD.WIDE R28, R4, 0x4, R28 ;  /* 0x00000004041c7825 */ /* 0x000fc800078e021c */
[C---:B---3--:R-:W-:Y:S01]  /*2950*/  FADD R25, R16.reuse, 1 ;  /* 0x3f80000010197421 */ /* 0x048fe20000000000 */
[----:B------:R-:W-:-:S03]  /*2960*/  FMUL R0, R16, R16 ;  /* 0x0000001010007220 */ /* 0x000fc60000400000 */
[----:B------:R-:W0:Y:S08]  /*2970*/  MUFU.RCP R2, R25 ;  /* 0x0000001900027308 */ /* 0x000e300000001000 */
[----:B------:R-:W3:Y:S01]  /*2980*/  FCHK P0, R0, R25 ;  /* 0x0000001900007302 */ /* 0x000ee20000000000 */
[----:B0-----:R-:W-:-:S04]  /*2990*/  FFMA R19, -R25, R2, 1 ;  /* 0x3f80000019137423 */ /* 0x001fc80000000102 */
[----:B------:R-:W-:-:S04]  /*29a0*/  FFMA R19, R2, R19, R2 ;  /* 0x0000001302137223 */ /* 0x000fc80000000002 */
[----:B------:R-:W-:-:S04]  /*29b0*/  FFMA R18, R0, R19, RZ ;  /* 0x0000001300127223 */ /* 0x000fc800000000ff */
[----:B------:R-:W-:-:S04]  /*29c0*/  FFMA R2, -R25, R18, R0 ;  /* 0x0000001219027223 */ /* 0x000fc80000000100 */
[----:B------:R-:W-:Y:S01]  /*29d0*/  FFMA R18, R19, R2, R18 ;  /* 0x0000000213127223 */ /* 0x000fe20000000012 */
[----:B---3--:R-:W-:Y:S06]  /*29e0*/  @!P0 BRA `(.L_x_394) ;  /* 0x00000000000c8947 */ /* 0x008fec0003800000 */
[----:B------:R-:W-:-:S07]  /*29f0*/  MOV R20, 0x2a10 ;  /* 0x00002a1000147802 */ /* 0x000fce0000000f00 */
[----:B-12---:R-:W-:Y:S05]  /*2a00*/  CALL.REL.NOINC `($__internal_1_$__cuda_sm3x_div_rn_noftz_f32_slowpath) ;  /* 0x0000002000d07944 */ /* 0x006fea0003c00000 */
[----:B------:R-:W-:-:S07]  /*2a10*/  MOV R18, R0 ;  /* 0x0000000000127202 */ /* 0x000fce0000000f00 */
.L_x_394:
[----:B-12---:R-:W-:Y:S05]  /*2a20*/  BSYNC.RECONVERGENT B2 ;  /* 0x0000000000027941 */ /* 0x006fea0003800200 */
.L_x_393:
        /* <DEDUP_REMOVED lines=9> */
.L_x_396:
[----:B------:R-:W0:Y:S02]  /*2ac0*/  MUFU.RCP R27, R16 ;  /* 0x00000010001b7308 */ /* 0x000e240000001000 */
[----:B0-----:R-:W-:-:S04]  /*2ad0*/  FFMA R0, R16, R27, -1 ;  /* 0xbf80000010007423 */ /* 0x001fc8000000001b */
[----:B------:R-:W-:-:S04]  /*2ae0*/  FADD.FTZ R0, -R0, -RZ ;  /* 0x800000ff00007221 */ /* 0x000fc80000010100 */
[----:B------:R-:W-:-:S07]  /*2af0*/  FFMA R27, R27, R0, R27 ;  /* 0x000000001b1b7223 */ /* 0x000fce000000001b */
.L_x_397:
[----:B------:R-:W-:Y:S05]  /*2b00*/  BSYNC.RECONVERGENT B1 ;  /* 0x0000000000017941 */ /* 0x000fea0003800200 */
.L_x_395:
[----:B------:R-:W-:Y:S01]  /*2b10*/  IADD3 R20, P0, PT, R6, UR8, RZ ;  /* 0x0000000806147c10 */ /* 0x000fe2000ff1e0ff */
[----:B------:R-:W-:Y:S01]  /*2b20*/  FADD R27, R27, R18 ;  /* 0x000000121b1b7221 */ /* 0x000fe20000000000 */
[----:B------:R-:W-:Y:S02]  /*2b30*/  IADD3 R16, P1, PT, R28, UR10, RZ ;  /* 0x0000000a1c107c10 */ /* 0x000fe4000ff3e0ff */
[----:B------:R-:W-:Y:S02]  /*2b40*/  IADD3.X R21, PT, PT, R5, UR9, RZ, P0, !PT ;  /* 0x0000000905157c10 */ /* 0x000fe400087fe4ff */
[----:B------:R-:W-:-:S03]  /*2b50*/  IADD3.X R17, PT, PT, R29, UR11, RZ, P1, !PT ;  /* 0x0000000b1d117c10 */ /* 0x000fc60008ffe4ff */
[----:B------:R0:W-:Y:S04]  /*2b60*/  STG.E desc[UR6][R20.64], R27 ;  /* 0x0000001b14007986 */ /* 0x0001e8000c101906 */
        /* <DEDUP_REMOVED lines=11> */
[----:B0-2---:R-:W-:Y:S06]  /*2c20*/  @!P0 BRA `(.L_x_399) ;  /* 0x0000000000108947 */ /* 0x005fec0003800000 */
[----:B------:R-:W-:Y:S02]  /*2c30*/  MOV R25, R23 ;  /* 0x0000001700197202 */ /* 0x000fe40000000f00 */
[----:B------:R-:W-:-:S07]  /*2c40*/  MOV R20, 0x2c60 ;  /* 0x00002c6000147802 */ /* 0x000fce0000000f00 */
[----:B------:R-:W-:Y:S05]  /*2c50*/  CALL.REL.NOINC `($__internal_1_$__cuda_sm3x_div_rn_noftz_f32_slowpath) ;  /* 0x00000020003c7944 */ /* 0x000fea0003c00000 */
[----:B------:R-:W-:-:S07]  /*2c60*/  MOV R25, R0 ;  /* 0x0000000000197202 */ /* 0x000fce0000000f00 */
.L_x_399:
[----:B------:R-:W-:Y:S05]  /*2c70*/  BSYNC.RECONVERGENT B2 ;  /* 0x0000000000027941 */ /* 0x000fea0003800200 */
.L_x_398:
        /* <DEDUP_REMOVED lines=9> */
.L_x_401:
[----:B------:R-:W0:Y:S02]  /*2d10*/  MUFU.RCP R27, R18 ;  /* 0x00000012001b7308 */ /* 0x000e240000001000 */
[----:B0-----:R-:W-:-:S04]  /*2d20*/  FFMA R0, R18, R27, -1 ;  /* 0xbf80000012007423 */ /* 0x001fc8000000001b */
[----:B------:R-:W-:-:S04]  /*2d30*/  FADD.FTZ R0, -R0, -RZ ;  /* 0x800000ff00007221 */ /* 0x000fc80000010100 */
[----:B------:R-:W-:-:S07]  /*2d40*/  FFMA R27, R27, R0, R27 ;  /* 0x000000001b1b7223 */ /* 0x000fce000000001b */
.L_x_402:
[----:B------:R-:W-:Y:S05]  /*2d50*/  BSYNC.RECONVERGENT B1 ;  /* 0x0000000000017941 */ /* 0x000fea0003800200 */
.L_x_400:
[----:B------:R-:W-:Y:S01]  /*2d60*/  IADD3 R18, P0, PT, R28, UR12, RZ ;  /* 0x0000000c1c127c10 */ /* 0x000fe2000ff1e0ff */
[----:B------:R-:W-:-:S03]  /*2d70*/  FADD R21, R27, R25 ;  /* 0x000000191b157221 */ /* 0x000fc60000000000 */
[----:B------:R-:W-:-:S05]  /*2d80*/  IADD3.X R19, PT, PT, R29, UR13, RZ, P0, !PT ;  /* 0x0000000d1d137c10 */ /* 0x000fca00087fe4ff */
        /* <DEDUP_REMOVED lines=17> */
.L_x_404:
[----:B------:R-:W-:Y:S05]  /*2ea0*/  BSYNC.RECONVERGENT B2 ;  /* 0x0000000000027941 */ /* 0x000fea0003800200 */
.L_x_403:
[----:B------:R-:W-:Y:S01]  /*2eb0*/  IADD3 R0, PT, PT, R27, 0x1800000, RZ ;  /* 0x018000001b007810 */ /* 0x000fe20007ffe0ff */
[----:B------:R-:W-:Y:S03]  /*2ec0*/  BSSY.RECONVERGENT B1, `(.L_x_405) ;  /* 0x000000c000017945 */ /* 0x000fe60003800200 */
[----:B------:R-:W-:-:S04]  /*2ed0*/  LOP3.LUT R0, R0, 0x7f800000, RZ, 0xc0, !PT ;  /* 0x7f80000000007812 */ /* 0x000fc800078ec0ff */
[----:B------:R-:W-:-:S13]  /*2ee0*/  ISETP.GT.U32.AND P0, PT, R0, 0x1ffffff, PT ;  /* 0x01ffffff0000780c */ /* 0x000fda0003f04070 */
[----:B------:R-:W-:Y:S05]  /*2ef0*/  @P0 BRA `(.L_x_406) ;  /* 0x0000000000100947 */ /* 0x000fea0003800000 */
[----:B------:R-:W-:-:S07]  /*2f00*/  MOV R21, 0x2f20 ;  /* 0x00002f2000157802 */ /* 0x000fce0000000f00 */
[----:B------:R-:W-:Y:S05]  /*2f10*/  CALL.REL.NOINC `($__internal_0_$__cuda_sm20_rcp_rn_f32_slowpath) ;  /* 0x0000001800b87944 */ /* 0x000fea0003c00000 */
[----:B------:R-:W-:Y:S01]  /*2f20*/  MOV R0, R27 ;  /* 0x0000001b00007202 */ /* 0x000fe20000000f00 */
[----:B------:R-:W-:Y:S06]  /*2f30*/  BRA `(.L_x_407) ;  /* 0x0000000000107947 */ /* 0x000fec0003800000 */
.L_x_406:
[----:B------:R-:W0:Y:S02]  /*2f40*/  MUFU.RCP R0, R27 ;  /* 0x0000001b00007308 */ /* 0x000e240000001000 */
[----:B0-----:R-:W-:-:S04]  /*2f50*/  FFMA R2, R27, R0, -1 ;  /* 0xbf8000001b027423 */ /* 0x001fc80000000000 */
[----:B------:R-:W-:-:S04]  /*2f60*/  FADD.FTZ R21, -R2, -RZ ;  /* 0x800000ff02157221 */ /* 0x000fc80000010100 */
[----:B------:R-:W-:-:S07]  /*2f70*/  FFMA R0, R0, R21, R0 ;  /* 0x0000001500007223 */ /* 0x000fce0000000000 */
.L_x_407:
[----:B------:R-:W-:Y:S05]  /*2f80*/  BSYNC.RECONVERGENT B1 ;  /* 0x0000000000017941 */ /* 0x000fea0003800200 */
.L_x_405:
[----:B------:R-:W-:-:S05]  /*2f90*/  FADD R21, R0, R25 ;  /* 0x0000001900157221 */ /* 0x000fca0000000000 */
        /* <DEDUP_REMOVED lines=13> */
[----:B------:R-:W-:Y:S01]  /*3070*/  IMAD.MOV.U32 R25, RZ, RZ, R29 ;  /* 0x000000ffff197224 */ /* 0x000fe200078e001d */
[----:B------:R-:W-:-:S07]  /*3080*/  MOV R20, 0x30a0 ;  /* 0x000030a000147802 */ /* 0x000fce0000000f00 */
[----:B------:R-:W-:Y:S05]  /*3090*/  CALL.REL.NOINC `($__internal_1_$__cuda_sm3x_div_rn_noftz_f32_slowpath) ;  /* 0x0000001c002c7944 */ /* 0x000fea0003c00000 */
[----:B------:R-:W-:-:S07]  /*30a0*/  MOV R25, R0 ;  /* 0x0000000000197202 */ /* 0x000fce0000000f00 */
.L_x_409:
[----:B------:R-:W-:Y:S05]  /*30b0*/  BSYNC.RECONVERGENT B2 ;  /* 0x0000000000027941 */ /* 0x000fea0003800200 */
.L_x_408:
        /* <DEDUP_REMOVED lines=9> */
.L_x_411:
[----:B------:R-:W0:Y:S02]  /*3150*/  MUFU.RCP R0, R27 ;  /* 0x0000001b00007308 */ /* 0x000e240000001000 */
[----:B0-----:R-:W-:-:S04]  /*3160*/  FFMA R2, R27, R0, -1 ;  /* 0xbf8000001b027423 */ /* 0x001fc80000000000 */
[----:B------:R-:W-:-:S04]  /*3170*/  FADD.FTZ R21, -R2, -RZ ;  /* 0x800000ff02157221 */ /* 0x000fc80000010100 */
[----:B------:R-:W-:-:S07]  /*3180*/  FFMA R0, R0, R21, R0 ;  /* 0x0000001500007223 */ /* 0x000fce0000000000 */
.L_x_412:
[----:B------:R-:W-:Y:S05]  /*3190*/  BSYNC.RECONVERGENT B1 ;  /* 0x0000000000017941 */ /* 0x000fea0003800200 */
.L_x_410:
        /* <DEDUP_REMOVED lines=18> */
.L_x_414:
[----:B------:R-:W-:Y:S05]  /*32c0*/  BSYNC.RECONVERGENT B2 ;  /* 0x0000000000027941 */ /* 0x000fea0003800200 */
.L_x_413:
        /* <DEDUP_REMOVED lines=9> */
.L_x_416:
[----:B------:R-:W0:Y:S02]  /*3360*/  MUFU.RCP R0, R27 ;  /* 0x0000001b00007308 */ /* 0x000e240000001000 */
[----:B0-----:R-:W-:-:S04]  /*3370*/  FFMA R2, R27, R0, -1 ;  /* 0xbf8000001b027423 */ /* 0x001fc80000000000 */
[----:B------:R-:W-:-:S04]  /*3380*/  FADD.FTZ R21, -R2, -RZ ;  /* 0x800000ff02157221 */ /* 0x000fc80000010100 */
[----:B------:R-:W-:-:S07]  /*3390*/  FFMA R0, R0, R21, R0 ;  /* 0x0000001500007223 */ /* 0x000fce0000000000 */
.L_x_417:
[----:B------:R-:W-:Y:S05]  /*33a0*/  BSYNC.RECONVERGENT B1 ;  /* 0x0000000000017941 */ /* 0x000fea0003800200 */
.L_x_415:
        /* <DEDUP_REMOVED lines=17> */
[----:B------:R-:W-:-:S07]  /*34c0*/  IMAD.MOV.U32 R25, RZ, RZ, R0 ;  /* 0x000000ffff197224 */ /* 0x000fce00078e0000 */
.L_x_419:
[----:B------:R-:W-:Y:S05]  /*34d0*/  BSYNC.RECONVERGENT B2 ;  /* 0x0000000000027941 */ /* 0x000fea0003800200 */
.L_x_418:
        /* <DEDUP_REMOVED lines=9> */
.L_x_421:
[----:B------:R-:W0:Y:S02]  /*3570*/  MUFU.RCP R0, R27 ;  /* 0x0000001b00007308 */ /* 0x000e240000001000 */
[----:B0-----:R-:W-:-:S04]  /*3580*/  FFMA R2, R27, R0, -1 ;  /* 0xbf8000001b027423 */ /* 0x001fc80000000000 */
[----:B------:R-:W-:-:S04]  /*3590*/  FADD.FTZ R21, -R2, -RZ ;  /* 0x800000ff02157221 */ /* 0x000fc80000010100 */
[----:B------:R-:W-:-:S07]  /*35a0*/  FFMA R0, R0, R21, R0 ;  /* 0x0000001500007223 */ /* 0x000fce0000000000 */
.L_x_422:
[----:B------:R-:W-:Y:S05]  /*35b0*/  BSYNC.RECONVERGENT B1 ;  /* 0x0000000000017941 */ /* 0x000fea0003800200 */
.L_x_420:
        /* <DEDUP_REMOVED lines=18> */
.L_x_424:
[----:B------:R-:W-:Y:S05]  /*36e0*/  BSYNC.RECONVERGENT B2 ;  /* 0x0000000000027941 */ /* 0x000fea0003800200 */
.L_x_423:
        /* <DEDUP_REMOVED lines=9> */
.L_x_426:
[----:B------:R-:W0:Y:S02]  /*3780*/  MUFU.RCP R0, R27 ;  /* 0x0000001b00007308 */ /* 0x000e240000001000 */
[----:B0-----:R-:W-:-:S04]  /*3790*/  FFMA R2, R27, R0, -1 ;  /* 0xbf8000001b027423 */ /* 0x001fc80000000000 */
[----:B------:R-:W-:-:S04]  /*37a0*/  FADD.FTZ R21, -R2, -RZ ;  /* 0x800000ff02157221 */ /* 0x000fc80000010100 */
[----:B------:R-:W-:-:S07]  /*37b0*/  FFMA R0, R0, R21, R0 ;  /* 0x0000001500007223 */ /* 0x000fce0000000000 */
.L_x_427:
[----:B------:R-:W-:Y:S05]  /*37c0*/  BSYNC.RECONVERGENT B1 ;  /* 0x0000000000017941 */ /* 0x000fea0003800200 */
.L_x_425:
        /* <DEDUP_REMOVED lines=18> */
.L_x_429:
[----:B------:R-:W-:Y:S05]  /*38f0*/  BSYNC.RECONVERGENT B2 ;  /* 0x0000000000027941 */ /* 0x000fea0003800200 */
.L_x_428:
        /* <DEDUP_REMOVED lines=9> */
.L_x_431:
[----:B------:R-:W0:Y:S02]  /*3990*/  MUFU.RCP R27, R16 ;  /* 0x00000010001b7308 */ /* 0x000e240000001000 */
[----:B0-----:R-:W-:-:S04]  /*39a0*/  FFMA R0, R16, R27, -1 ;  /* 0xbf80000010007423 */ /* 0x001fc8000000001b */
[----:B------:R-:W-:-:S04]  /*39b0*/  FADD.FTZ R0, -R0, -RZ ;  /* 0x800000ff00007221 */ /* 0x000fc80000010100 */
[----:B------:R-:W-:-:S07]  /*39c0*/  FFMA R27, R27, R0, R27 ;  /* 0x000000001b1b7223 */ /* 0x000fce000000001b */
.L_x_432:
[----:B------:R-:W-:Y:S05]  /*39d0*/  BSYNC.RECONVERGENT B1 ;  /* 0x0000000000017941 */ /* 0x000fea0003800200 */
.L_x_430:
[----:B------:R-:W-:Y:S01]  /*39e0*/  FADD R17, R27, R17 ;  /* 0x000000111b117221 */ /* 0x000fe20000000000 */
[----:B------:R-:W-:Y:S02]  /*39f0*/  IADD3 R3, PT, PT, R3, 0x8, RZ ;  /* 0x0000000803037810 */ /* 0x000fe40007ffe0ff */
[----:B------:R-:W-:Y:S02]  /*3a00*/  IADD3 R6, P1, PT, R6, 0x1000, RZ ;  /* 0x0000100006067810 */ /* 0x000fe40007f3e0ff */
[----:B------:R3:W-:Y:S01]  /*3a10*/  STG.E desc[UR6][R18.64+0xc00], R17 ;  /* 0x000c001112007986 */ /* 0x0007e2000c101906 */
[----:B------:R-:W-:Y:S02]  /*3a20*/  ISETP.NE.AND P0, PT, R3, RZ, PT ;  /* 0x000000ff0300720c */ /* 0x000fe40003f05270 */
[----:B------:R-:W-:Y:S02]  /*3a30*/  IADD3 R4, PT, PT, R4, 0x400, RZ ;  /* 0x0000040004047810 */ /* 0x000fe40007ffe0ff */
[----:B------:R-:W-:-:S09]  /*3a40*/  IADD3.X R5, PT, PT, RZ, R5, RZ, P1, !PT ;  /* 0x00000005ff057210 */ /* 0x000fd20000ffe4ff */
[----:B---3--:R-:W-:Y:S05]  /*3a50*/  @P0 BRA `(.L_x_433) ;  /* 0xffffffec00a00947 */ /* 0x008fea000383ffff */
.L_x_392:
[----:B------:R-:W-:-:S13]  /*3a60*/  ISETP.NE.AND P0, PT, R8, RZ, PT ;  /* 0x000000ff0800720c */ /* 0x000fda0003f05270 */
[----:B------:R-:W-:Y:S05]  /*3a70*/  @!P0 EXIT ;  /* 0x000000000000894d */ /* 0x000fea0003800000 */
[----:B------:R-:W0:Y:S01]  /*3a80*/  LDCU UR4, c[0x0][0x388] ;  /* 0x00007100ff0477ac */ /* 0x000e220008000800 */
[----:B------:R-:W-:Y:S01]  /*3a90*/  ISETP.GE.U32.AND P0, PT, R8, 0x4, PT ;  /* 0x000000040800780c */ /* 0x000fe20003f06070 */
[----:B0-----:R-:W-:-:S12]  /*3aa0*/  ULOP3.LUT UR4, UR4, 0x3, URZ, 0xc0, !UPT ;  /* 0x0000000304047892 */ /* 0x001fd8000f8ec0ff */
[----:B------:R-:W-:Y:S05]  /*3ab0*/  @!P0 BRA `(.L_x_434) ;  /* 0x0000000800108947 */ /* 0x000fea0003800000 */
[----:B------:R-:W-:-:S05]  /*3ac0*/  LEA R4, R7, R9, 0x7 ;  /* 0x0000000907047211 */ /* 0x000fca00078e38ff */
[----:B------:R-:W-:-:S05]  /*3ad0*/  IMAD.WIDE R10, R4, 0x4, R12 ;  /* 0x00000004040a7825 */ /* 0x000fca00078e020c */
        /* <DEDUP_REMOVED lines=15> */
.L_x_436:
[----:B------:R-:W-:Y:S05]  /*3bd0*/  BSYNC.RECONVERGENT B2 ;  /* 0x0000000000027941 */ /* 0x000fea0003800200 */
.L_x_435:
        /* <DEDUP_REMOVED lines=9> */
.L_x_438:
[----:B------:R-:W0:Y:S02]  /*3c70*/  MUFU.RCP R0, R3 ;  /* 0x0000000300007308 */ /* 0x000e240000001000 */
[----:B0-----:R-:W-:-:S04]  /*3c80*/  FFMA R2, R3, R0, -1 ;  /* 0xbf80000003027423 */ /* 0x001fc80000000000 */
[----:B------:R-:W-:-:S04]  /*3c90*/  FADD.FTZ R27, -R2, -RZ ;  /* 0x800000ff021b7221 */ /* 0x000fc80000010100 */
[----:B------:R-:W-:-:S07]  /*3ca0*/  FFMA R27, R0, R27, R0 ;  /* 0x0000001b001b7223 */ /* 0x000fce0000000000 */
.L_x_439:
[----:B------:R-:W-:Y:S05]  /*3cb0*/  BSYNC.RECONVERGENT B1 ;  /* 0x0000000000017941 */ /* 0x000fea0003800200 */
.L_x_437:
[----:B------:R-:W-:Y:S01]  /*3cc0*/  FADD R27, R27, R5 ;  /* 0x000000051b1b7221 */ /* 0x000fe20000000000 */
[----:B------:R-:W-:-:S05]  /*3cd0*/  IMAD.WIDE R4, R4, 0x4, R14 ;  /* 0x0000000404047825 */ /* 0x000fca00078e020e */
        /* <DEDUP_REMOVED lines=13> */
[----:B------:R-:W-:-:S07]  /*3db0*/  MOV R20, 0x3dd0 ;  /* 0x00003dd000147802 */ /* 0x000fce0000000f00 */
[----:B------:R-:W-:Y:S05]  /*3dc0*/  CALL.REL.NOINC `($__internal_1_$__cuda_sm3x_div_rn_noftz_f32_slowpath) ;  /* 0x0000000c00e07944 */ /* 0x000fea0003c00000 */
[----:B------:R-:W-:-:S07]  /*3dd0*/  IMAD.MOV.U32 R6, RZ, RZ, R0 ;  /* 0x000000ffff067224 */ /* 0x000fce00078e0000 */
.L_x_441:
[----:B------:R-:W-:Y:S05]  /*3de0*/  BSYNC.RECONVERGENT B2 ;  /* 0x0000000000027941 */ /* 0x000fea0003800200 */
.L_x_440:
        /* <DEDUP_REMOVED lines=9> */
.L_x_443:
[----:B------:R-:W0:Y:S02]  /*3e80*/  MUFU.RCP R0, R3 ;  /* 0x0000000300007308 */ /* 0x000e240000001000 */
[----:B0-----:R-:W-:-:S04]  /*3e90*/  FFMA R2, R3, R0, -1 ;  /* 0xbf80000003027423 */ /* 0x001fc80000000000 */
[----:B------:R-:W-:-:S04]  /*3ea0*/  FADD.FTZ R27, -R2, -RZ ;  /* 0x800000ff021b7221 */ /* 0x000fc80000010100 */
[----:B------:R-:W-:-:S07]  /*3eb0*/  FFMA R27, R0, R27, R0 ;  /* 0x0000001b001b7223 */ /* 0x000fce0000000000 */
.L_x_444:
[----:B------:R-:W-:Y:S05]  /*3ec0*/  BSYNC.RECONVERGENT B1 ;  /* 0x0000000000017941 */ /* 0x000fea0003800200 */
.L_x_442:
        /* <DEDUP_REMOVED lines=16> */
[----:B------:R-:W-:-:S07]  /*3fd0*/  MOV R6, R0 ;  /* 0x0000000000067202 */ /* 0x000fce0000000f00 */
.L_x_446:
[----:B------:R-:W-:Y:S05]  /*3fe0*/  BSYNC.RECONVERGENT B2 ;  /* 0x0000000000027941 */ /* 0x000fea0003800200 */
.L_x_445:
        /* <DEDUP_REMOVED lines=9> */
.L_x_448:
[----:B------:R-:W0:Y:S02]  /*4080*/  MUFU.RCP R0, R3 ;  /* 0x0000000300007308 */ /* 0x000e240000001000 */
[----:B0-----:R-:W-:-:S04]  /*4090*/  FFMA R2, R3, R0, -1 ;  /* 0xbf80000003027423 */ /* 0x001fc80000000000 */
[----:B------:R-:W-:-:S04]  /*40a0*/  FADD.FTZ R27, -R2, -RZ ;  /* 0x800000ff021b7221 */ /* 0x000fc80000010100 */
[----:B------:R-:W-:-:S07]  /*40b0*/  FFMA R27, R0, R27, R0 ;  /* 0x0000001b001b7223 */ /* 0x000fce0000000000 */
.L_x_449:
[----:B------:R-:W-:Y:S05]  /*40c0*/  BSYNC.RECONVERGENT B1 ;  /* 0x0000000000017941 */ /* 0x000fea0003800200 */
.L_x_447:
        /* <DEDUP_REMOVED lines=17> */
.L_x_451:
[----:B------:R-:W-:Y:S05]  /*41e0*/  BSYNC.RECONVERGENT B2 ;  /* 0x0000000000027941 */ /* 0x000fea0003800200 */
.L_x_450:
        /* <DEDUP_REMOVED lines=9> */
.L_x_453:
[----:B------:R-:W0:Y:S02]  /*4280*/  MUFU.RCP R27, R10 ;  /* 0x0000000a001b7308 */ /* 0x000e240000001000 */
[----:B0-----:R-:W-:-:S04]  /*4290*/  FFMA R0, R10, R27, -1 ;  /* 0xbf8000000a007423 */ /* 0x001fc8000000001b */
[----:B------:R-:W-:-:S04]  /*42a0*/  FADD.FTZ R0, -R0, -RZ ;  /* 0x800000ff00007221 */ /* 0x000fc80000010100 */
[----:B------:R-:W-:-:S07]  /*42b0*/  FFMA R27, R27, R0, R27 ;  /* 0x000000001b1b7223 */ /* 0x000fce000000001b */
.L_x_454:
[----:B------:R-:W-:Y:S05]  /*42c0*/  BSYNC.RECONVERGENT B1 ;  /* 0x0000000000017941 */ /* 0x000fea0003800200 */
.L_x_452:
[----:B------:R-:W-:Y:S01]  /*42d0*/  FADD R3, R27, R3 ;  /* 0x000000031b037221 */ /* 0x000fe20000000000 */
[----:B------:R-:W-:-:S04]  /*42e0*/  IADD3 R7, PT, PT, R7, 0x4, RZ ;  /* 0x0000000407077810 */ /* 0x000fc80007ffe0ff */
[----:B------:R0:W-:Y:S03]  /*42f0*/  STG.E desc[UR6][R4.64+0x600], R3 ;  /* 0x0006000304007986 */ /* 0x0001e6000c101906 */
.L_x_434:
[----:B------:R-:W-:-:S13]  /*4300*/  ISETP.NE.AND P0, PT, RZ, UR4, PT ;  /* 0x00000004ff007c0c */ /* 0x000fda000bf05270 */
[----:B------:R-:W-:Y:S05]  /*4310*/  @!P0 EXIT ;  /* 0x000000000000894d */ /* 0x000fea0003800000 */
[----:B------:R-:W-:-:S09]  /*4320*/  UISETP.NE.AND UP0, UPT, UR4, 0x1, UPT ;  /* 0x000000010400788c */ /* 0x000fd2000bf05270 */
[----:B------:R-:W-:Y:S05]  /*4330*/  BRA.U !UP0, `(.L_x_455) ;  /* 0x0000000508107547 */ /* 0x000fea000b800000 */
[----:B0-----:R-:W-:-:S04]  /*4340*/  IMAD R3, R7, 0x80, R9 ;  /* 0x0000008007037824 */ /* 0x001fc800078e0209 */
        /* <DEDUP_REMOVED lines=16> */
.L_x_457:
[----:B------:R-:W-:Y:S05]  /*4450*/  BSYNC.RECONVERGENT B2 ;  /* 0x0000000000027941 */ /* 0x000fea0003800200 */
.L_x_456:
        /* <DEDUP_REMOVED lines=9> */
.L_x_459:
[----:B------:R-:W0:Y:S02]  /*44f0*/  MUFU.RCP R27, R4 ;  /* 0x00000004001b7308 */ /* 0x000e240000001000 */
[----:B0-----:R-:W-:-:S04]  /*4500*/  FFMA R0, R4, R27, -1 ;  /* 0xbf80000004007423 */ /* 0x001fc8000000001b */
[----:B------:R-:W-:-:S04]  /*4510*/  FADD.FTZ R0, -R0, -RZ ;  /* 0x800000ff00007221 */ /* 0x000fc80000010100 */
[----:B------:R-:W-:-:S07]  /*4520*/  FFMA R27, R27, R0, R27 ;  /* 0x000000001b1b7223 */ /* 0x000fce000000001b */
.L_x_460:
[----:B------:R-:W-:Y:S05]  /*4530*/  BSYNC.RECONVERGENT B1 ;  /* 0x0000000000017941 */ /* 0x000fea0003800200 */
.L_x_458:
        /* <DEDUP_REMOVED lines=18> */
.L_x_462:
[----:B------:R-:W-:Y:S05]  /*4660*/  BSYNC.RECONVERGENT B2 ;  /* 0x0000000000027941 */ /* 0x000fea0003800200 */
.L_x_461:
        /* <DEDUP_REMOVED lines=9> */
.L_x_464:
[----:B------:R-:W0:Y:S02]  /*4700*/  MUFU.RCP R0, R3 ;  /* 0x0000000300007308 */ /* 0x000e240000001000 */
[----:B0-----:R-:W-:-:S04]  /*4710*/  FFMA R2, R3, R0, -1 ;  /* 0xbf80000003027423 */ /* 0x001fc80000000000 */
[----:B------:R-:W-:-:S04]  /*4720*/  FADD.FTZ R27, -R2, -RZ ;  /* 0x800000ff021b7221 */ /* 0x000fc80000010100 */
[----:B------:R-:W-:-:S07]  /*4730*/  FFMA R27, R0, R27, R0 ;  /* 0x0000001b001b7223 */ /* 0x000fce0000000000 */
.L_x_465:
[----:B------:R-:W-:Y:S05]  /*4740*/  BSYNC.RECONVERGENT B1 ;  /* 0x0000000000017941 */ /* 0x000fea0003800200 */
.L_x_463:
[----:B------:R-:W-:Y:S01]  /*4750*/  FADD R27, R27, R6 ;  /* 0x000000061b1b7221 */ /* 0x000fe20000000000 */
[----:B------:R-:W-:-:S04]  /*4760*/  IADD3 R7, PT, PT, R7, 0x2, RZ ;  /* 0x0000000207077810 */ /* 0x000fc80007ffe0ff */
[----:B------:R1:W-:Y:S03]  /*4770*/  STG.E desc[UR6][R4.64+0x200], R27 ;  /* 0x0002001b04007986 */ /* 0x0003e6000c101906 */
.L_x_455:
[----:B------:R-:W2:Y:S02]  /*4780*/  LDC R0, c[0x0][0x388] ;  /* 0x0000e200ff007b82 */ /* 0x000ea40000000800 */
[----:B--2---:R-:W-:-:S04]  /*4790*/  LOP3.LUT R0, R0, 0x1, RZ, 0xc0, !PT ;  /* 0x0000000100007812 */ /* 0x004fc800078ec0ff */
[----:B------:R-:W-:-:S13]  /*47a0*/  ISETP.NE.U32.AND P0, PT, R0, 0x1, PT ;  /* 0x000000010000780c */ /* 0x000fda0003f05070 */
[----:B------:R-:W-:Y:S05]  /*47b0*/  @P0 EXIT ;  /* 0x000000000000094d */ /* 0x000fea0003800000 */
[----:B------:R-:W-:-:S05]  /*47c0*/  LEA R7, R7, R9, 0x7 ;  /* 0x0000000907077211 */ /* 0x000fca00078e38ff */
[----:B------:R-:W-:-:S05]  /*47d0*/  IMAD.WIDE R12, R7, 0x4, R12 ;  /* 0x00000004070c7825 */ /* 0x000fca00078e020c */
[----:B0-----:R-:W2:Y:S01]  /*47e0*/  LDG.E R3, desc[UR6][R12.64] ;  /* 0x000000060c037981 */ /* 0x001ea2000c1e1900 */
[----:B------:R-:W-:Y:S01]  /*47f0*/  BSSY.RECONVERGENT B2, `(.L_x_466) ;  /* 0x000000e000027945 */ /* 0x000fe20003800200 */
[C---:B--2---:R-:W-:Y:S01]  /*4800*/  FADD R25, R3.reuse, 1 ;  /* 0x3f80000003197421 */ /* 0x044fe20000000000 */
[----:B------:R-:W-:-:S03]  /*4810*/  FMUL R0, R3, R3 ;  /* 0x0000000303007220 */ /* 0x000fc60000400000 */
[----:B------:R-:W1:Y:S08]  /*4820*/  MUFU.RCP R2, R25 ;  /* 0x0000001900027308 */ /* 0x000e700000001000 */
[----:B------:R-:W0:Y:S01]  /*4830*/  FCHK P0, R0, R25 ;  /* 0x0000001900007302 */ /* 0x000e220000000000 */
[----:B-1----:R-:W-:-:S04]  /*4840*/  FFMA R5, -R25, R2, 1 ;  /* 0x3f80000019057423 */ /* 0x002fc80000000102 */
[----:B------:R-:W-:-:S04]  /*4850*/  FFMA R5, R2, R5, R2 ;  /* 0x0000000502057223 */ /* 0x000fc80000000002 */
[----:B------:R-:W-:-:S04]  /*4860*/  FFMA R4, R0, R5, RZ ;  /* 0x0000000500047223 */ /* 0x000fc800000000ff */
[----:B------:R-:W-:-:S04]  /*4870*/  FFMA R2, -R25, R4, R0 ;  /* 0x0000000419027223 */ /* 0x000fc80000000100 */
[----:B------:R-:W-:Y:S01]  /*4880*/  FFMA R4, R5, R2, R4 ;  /* 0x0000000205047223 */ /* 0x000fe20000000004 */
[----:B0-----:R-:W-:Y:S06]  /*4890*/  @!P0 BRA `(.L_x_467) ;  /* 0x00000000000c8947 */ /* 0x001fec0003800000 */
[----:B------:R-:W-:-:S07]  /*48a0*/  MOV R20, 0x48c0 ;  /* 0x000048c000147802 */ /* 0x000fce0000000f00 */
[----:B------:R-:W-:Y:S05]  /*48b0*/  CALL.REL.NOINC `($__internal_1_$__cuda_sm3x_div_rn_noftz_f32_slowpath) ;  /* 0x0000000400247944 */ /* 0x000fea0003c00000 */
[----:B------:R-:W-:-:S07]  /*48c0*/  MOV R4, R0 ;  /* 0x0000000000047202 */ /* 0x000fce0000000f00 */
.L_x_467:
[----:B------:R-:W-:Y:S05]  /*48d0*/  BSYNC.RECONVERGENT B2 ;  /* 0x0000000000027941 */ /* 0x000fea0003800200 */
.L_x_466:
        /* <DEDUP_REMOVED lines=9> */
.L_x_469:
[----:B------:R-:W0:Y:S02]  /*4970*/  MUFU.RCP R0, R3 ;  /* 0x0000000300007308 */ /* 0x000e240000001000 */
[----:B0-----:R-:W-:-:S04]  /*4980*/  FFMA R2, R3, R0, -1 ;  /* 0xbf80000003027423 */ /* 0x001fc80000000000 */
[----:B------:R-:W-:-:S04]  /*4990*/  FADD.FTZ R27, -R2, -RZ ;  /* 0x800000ff021b7221 */ /* 0x000fc80000010100 */
[----:B------:R-:W-:-:S07]  /*49a0*/  FFMA R27, R0, R27, R0 ;  /* 0x0000001b001b7223 */ /* 0x000fce0000000000 */
.L_x_470:
[----:B------:R-:W-:Y:S05]  /*49b0*/  BSYNC.RECONVERGENT B1 ;  /* 0x0000000000017941 */ /* 0x000fea0003800200 */
.L_x_468:
[----:B------:R-:W-:Y:S01]  /*49c0*/  FADD R27, R27, R4 ;  /* 0x000000041b1b7221 */ /* 0x000fe20000000000 */
[----:B------:R-:W-:-:S05]  /*49d0*/  IMAD.WIDE R14, R7, 0x4, R14 ;  /* 0x00000004070e7825 */ /* 0x000fca00078e020e */
[----:B------:R-:W-:Y:S01]  /*49e0*/  STG.E desc[UR6][R14.64], R27 ;  /* 0x0000001b0e007986 */ /* 0x000fe2000c101906 */
[----:B------:R-:W-:Y:S05]  /*49f0*/  EXIT ;  /* 0x000000000000794d */ /* 0x000fea0003800000 */
        .weak           $__internal_0_$__cuda_sm20_rcp_rn_f32_slowpath
        .type           $__internal_0_$__cuda_sm20_rcp_rn_f32_slowpath,@function
        .size           $__internal_0_$__cuda_sm20_rcp_rn_f32_slowpath,($__internal_1_$__cuda_sm3x_div_rn_noftz_f32_slowpath - $__internal_0_$__cuda_sm20_rcp_rn_f32_slowpath)
$__internal_0_$__cuda_sm20_rcp_rn_f32_slowpath:
[----:B------:R-:W-:Y:S01]  /*4a00*/  SHF.L.U32 R2, R27, 0x1, RZ ;  /* 0x000000011b027819 */ /* 0x000fe200000006ff */
[----:B------:R-:W-:Y:S03]  /*4a10*/  BSSY.RECONVERGENT B0, `(.L_x_471) ;  /* 0x0000030000007945 */ /* 0x000fe60003800200 */
[----:B------:R-:W-:-:S04]  /*4a20*/  SHF.R.U32.HI R2, RZ, 0x18, R2 ;  /* 0x00000018ff027819 */ /* 0x000fc80000011602 */
[----:B------:R-:W-:-:S13]  /*4a30*/  ISETP.NE.U32.AND P0, PT, R2, RZ, PT ;  /* 0x000000ff0200720c */ /* 0x000fda0003f05070 */
[----:B------:R-:W-:Y:S05]  /*4a40*/  @P0 BRA `(.L_x_472) ;  /* 0x0000000000280947 */ /* 0x000fea0003800000 */
[----:B------:R-:W-:-:S04]  /*4a50*/  SHF.L.U32 R0, R27, 0x1, RZ ;  /* 0x000000011b007819 */ /* 0x000fc800000006ff */
[----:B------:R-:W-:-:S13]  /*4a60*/  ISETP.NE.AND P0, PT, R0, RZ, PT ;  /* 0x000000ff0000720c */ /* 0x000fda0003f05270 */
[----:B------:R-:W-:Y:S02]  /*4a70*/  @P0 FFMA R2, R27, 1.84467440737095516160e+19, RZ ;  /* 0x5f8000001b020823 */ /* 0x000fe400000000ff */
[----:B------:R-:W-:Y:S08]  /*4a80*/  @!P0 MUFU.RCP R27, R27 ;  /* 0x0000001b001b8308 */ /* 0x000ff00000001000 */
[----:B------:R-:W0:Y:S02]  /*4a90*/  @P0 MUFU.RCP R0, R2 ;  /* 0x0000000200000308 */ /* 0x000e240000001000 */
[----:B0-----:R-:W-:-:S04]  /*4aa0*/  @P0 FFMA R2, R2, R0, -1 ;  /* 0xbf80000002020423 */ /* 0x001fc80000000000 */
[----:B------:R-:W-:-:S04]  /*4ab0*/  @P0 FADD.FTZ R2, -R2, -RZ ;  /* 0x800000ff02020221 */ /* 0x000fc80000010100 */
[----:B------:R-:W-:-:S04]  /*4ac0*/  @P0 FFMA R2, R0, R2, R0 ;  /* 0x0000000200020223 */ /* 0x000fc80000000000 */
[----:B------:R-:W-:Y:S01]  /*4ad0*/  @P0 FFMA R27, R2, 1.84467440737095516160e+19, RZ ;  /* 0x5f800000021b0823 */ /* 0x000fe200000000ff */
[----:B------:R-:W-:Y:S06]  /*4ae0*/  BRA `(.L_x_473) ;  /* 0x0000000000887947 */ /* 0x000fec0003800000 */
.L_x_472:
[----:B------:R-:W-:-:S04]  /*4af0*/  IADD3 R0, PT, PT, R2, -0xfd, RZ ;  /* 0xffffff0302007810 */ /* 0x000fc80007ffe0ff */
[----:B------:R-:W-:-:S13]  /*4b00*/  ISETP.GT.U32.AND P0, PT, R0, 0x1, PT ;  /* 0x000000010000780c */ /* 0x000fda0003f04070 */
[----:B------:R-:W-:Y:S05]  /*4b10*/  @P0 BRA `(.L_x_474) ;  /* 0x0000000000780947 */ /* 0x000fea0003800000 */
[----:B------:R-:W-:Y:S02]  /*4b20*/  LOP3.LUT R22, R27, 0x7fffff, RZ, 0xc0, !PT ;  /* 0x007fffff1b167812 */ /* 0x000fe400078ec0ff */
[----:B------:R-:W-:Y:S02]  /*4b30*/  IADD3 R2, PT, PT, R2, -0xfc, RZ ;  /* 0xffffff0402027810 */ /* 0x000fe40007ffe0ff */
[----:B------:R-:W-:-:S04]  /*4b40*/  LOP3.LUT R22, R22, 0x3f800000, RZ, 0xfc, !PT ;  /* 0x3f80000016167812 */ /* 0x000fc800078efcff */
[----:B------:R-:W0:Y:S02]  /*4b50*/  MUFU.RCP R20, R22 ;  /* 0x0000001600147308 */ /* 0x000e240000001000 */
[----:B0-----:R-:W-:-:S04]  /*4b60*/  FFMA R22, R22, R20, -1 ;  /* 0xbf80000016167423 */ /* 0x001fc80000000014 */
[----:B------:R-:W-:-:S04]  /*4b70*/  FADD.FTZ R22, -R22, -RZ ;  /* 0x800000ff16167221 */ /* 0x000fc80000010100 */
[CCC-:B------:R-:W-:Y:S01]  /*4b80*/  FFMA.RM R24, R20.reuse, R22.reuse, R20.reuse ;  /* 0x0000001614187223 */ /* 0x1c0fe20000004014 */
[----:B------:R-:W-:Y:S01]  /*4b90*/  FFMA.RP R22, R20, R22, R20 ;  /* 0x0000001614167223 */ /* 0x000fe20000008014 */
[----:B------:R-:W-:-:S03]  /*4ba0*/  HFMA2 R20, -RZ, RZ, 0, 1.78813934326171875e-07 ;  /* 0x00000003ff147431 */ /* 0x000fc600000001ff */
[C---:B------:R-:W-:Y:S02]  /*4bb0*/  LOP3.LUT R23, R24.reuse, 0x7fffff, RZ, 0xc0, !PT ;  /* 0x007fffff18177812 */ /* 0x040fe400078ec0ff */
[----:B------:R-:W-:Y:S02]  /*4bc0*/  FSETP.NEU.FTZ.AND P0, PT, R24, R22, PT ;  /* 0x000000161800720b */ /* 0x000fe40003f1d000 */
[----:B------:R-:W-:Y:S02]  /*4bd0*/  LOP3.LUT R23, R23, 0x800000, RZ, 0xfc, !PT ;  /* 0x0080000017177812 */ /* 0x000fe400078efcff */
[----:B------:R-:W-:Y:S02]  /*4be0*/  SEL R22, RZ, 0xffffffff, !P0 ;  /* 0xffffffffff167807 */ /* 0x000fe40004000000 */
[----:B------:R-:W-:Y:S02]  /*4bf0*/  SHF.L.U32 R20, R20, R0, RZ ;  /* 0x0000000014147219 */ /* 0x000fe400000006ff */
[----:B------:R-:W-:-:S02]  /*4c00*/  IADD3 R22, PT, PT, -R22, RZ, RZ ;  /* 0x000000ff16167210 */ /* 0x000fc40007ffe1ff */
[----:B------:R-:W-:Y:S02]  /*4c10*/  LOP3.LUT R20, R20, R23, RZ, 0xc0, !PT ;  /* 0x0000001714147212 */ /* 0x000fe400078ec0ff */
[-CC-:B------:R-:W-:Y:S02]  /*4c20*/  LOP3.LUT P1, RZ, R22, R0.reuse, R23.reuse, 0xf8, !PT ;  /* 0x0000000016ff7212 */ /* 0x180fe4000782f817 */
[----:B------:R-:W-:Y:S02]  /*4c30*/  SHF.R.U32.HI R20, RZ, R0, R20 ;  /* 0x00000000ff147219 */ /* 0x000fe40000011614 */
[----:B------:R-:W-:Y:S02]  /*4c40*/  SHF.R.U32.HI R2, RZ, R2, R23 ;  /* 0x00000002ff027219 */ /* 0x000fe40000011617 */
[C---:B------:R-:W-:Y:S02]  /*4c50*/  LOP3.LUT P0, RZ, R20.reuse, 0x1, RZ, 0xc0, !PT ;  /* 0x0000000114ff7812 */ /* 0x040fe4000780c0ff */
[----:B------:R-:W-:-:S04]  /*4c60*/  LOP3.LUT P2, RZ, R20, 0x2, RZ, 0xc0, !PT ;  /* 0x0000000214ff7812 */ /* 0x000fc8000784c0ff */
[----:B------:R-:W-:Y:S02]  /*4c70*/  PLOP3.LUT P0, PT, P0, P1, P2, 0xe0, 0x0 ;  /* 0x000000000000781c */ /* 0x000fe40000703c20 */
[----:B------:R-:W-:Y:S02]  /*4c80*/  LOP3.LUT P1, RZ, R27, 0x7fffff, RZ, 0xc0, !PT ;  /* 0x007fffff1bff7812 */ /* 0x000fe4000782c0ff */
[----:B------:R-:W-:-:S04]  /*4c90*/  SEL R0, RZ, 0x1, !P0 ;  /* 0x00000001ff007807 */ /* 0x000fc80004000000 */
[----:B------:R-:W-:-:S04]  /*4ca0*/  IADD3 R0, PT, PT, -R0, RZ, RZ ;  /* 0x000000ff00007210 */ /* 0x000fc80007ffe1ff */
[----:B------:R-:W-:-:S13]  /*4cb0*/  ISETP.GE.AND P0, PT, R0, RZ, PT ;  /* 0x000000ff0000720c */ /* 0x000fda0003f06270 */
[----:B------:R-:W-:-:S05]  /*4cc0*/  @!P0 IADD3 R2, PT, PT, R2, 0x1, RZ ;  /* 0x0000000102028810 */ /* 0x000fca0007ffe0ff */
[----:B------:R-:W-:-:S05]  /*4cd0*/  @!P1 IMAD.SHL.U32 R2, R2, 0x2, RZ ;  /* 0x0000000202029824 */ /* 0x000fca00078e00ff */
[----:B------:R-:W-:Y:S01]  /*4ce0*/  LOP3.LUT R27, R2, 0x80000000, R27, 0xf8, !PT ;  /* 0x80000000021b7812 */ /* 0x000fe200078ef81b */
[----:B------:R-:W-:Y:S06]  /*4cf0*/  BRA `(.L_x_473) ;  /* 0x0000000000047947 */ /* 0x000fec0003800000 */
.L_x_474:
[----:B------:R-:W0:Y:S02]  /*4d00*/  MUFU.RCP R27, R27 ;  /* 0x0000001b001b7308 */ /* 0x000e240000001000 */
.L_x_473:
[----:B------:R-:W-:Y:S05]  /*4d10*/  BSYNC.RECONVERGENT B0 ;  /* 0x0000000000007941 */ /* 0x000fea0003800200 */
.L_x_471:
[----:B------:R-:W-:Y:S01]  /*4d20*/  MOV R20, R21 ;  /* 0x0000001500147202 */ /* 0x000fe20000000f00 */
[----:B------:R-:W-:-:S04]  /*4d30*/  HFMA2 R21, -RZ, RZ, 0, 0 ;  /* 0x00000000ff157431 */ /* 0x000fc800000001ff */
[----:B0-----:R-:W-:Y:S05]  /*4d40*/  RET.REL.NODEC R20 `(_ZN3cub18CUB_300001_SM_10006detail9transform16transform_kernelINS2_10policy_hubILb1EN4cuda3std3__45tupleIJN6thrust24THRUST_300001_SM_1000_NS6detail15normal_iteratorINSA_10device_ptrIfEEEEEEEE10policy1000El2trSF_JPfEEEvT0_iT1_T2_DpNS2_10kernel_argIT3_EE) ;  /* 0xffffffb014ac7950 */ /* 0x001fea0003c3ffff */
        .weak           $__internal_1_$__cuda_sm3x_div_rn_noftz_f32_slowpath
        .type           $__internal_1_$__cuda_sm3x_div_rn_noftz_f32_slowpath,@function
        .size           $__internal_1_$__cuda_sm3x_div_rn_noftz_f32_slowpath,(.L_x_755 - $__internal_1_$__cuda_sm3x_div_rn_noftz_f32_slowpath)
$__internal_1_$__cuda_sm3x_div_rn_noftz_f32_slowpath:
[----:B------:R-:W-:Y:S01]  /*4d50*/  SHF.R.U32.HI R2, RZ, 0x17, R25 ;  /* 0x00000017ff027819 */ /* 0x000fe20000011619 */
[----:B------:R-:W-:Y:S01]  /*4d60*/  BSSY.RECONVERGENT B0, `(.L_x_475) ;  /* 0x0000063000007945 */ /* 0x000fe20003800200 */
[----:B------:R-:W-:Y:S02]  /*4d70*/  SHF.R.U32.HI R24, RZ, 0x17, R0 ;  /* 0x00000017ff187819 */ /* 0x000fe40000011600 */
[----:B------:R-:W-:Y:S02]  /*4d80*/  LOP3.LUT R2, R2, 0xff, RZ, 0xc0, !PT ;  /* 0x000000ff02027812 */ /* 0x000fe400078ec0ff */
[----:B------:R-:W-:Y:S02]  /*4d90*/  LOP3.LUT R24, R24, 0xff, RZ, 0xc0, !PT ;  /* 0x000000ff18187812 */ /* 0x000fe400078ec0ff */
[----:B------:R-:W-:Y:S02]  /*4da0*/  IADD3 R22, PT, PT, R2, -0x1, RZ ;  /* 0xffffffff02167810 */ /* 0x000fe40007ffe0ff */
[----:B------:R-:W-:-:S02]  /*4db0*/  IADD3 R23, PT, PT, R24, -0x1, RZ ;  /* 0xffffffff18177810 */ /* 0x000fc40007ffe0ff */
[----:B------:R-:W-:-:S04]  /*4dc0*/  ISETP.GT.U32.AND P0, PT, R22, 0xfd, PT ;  /* 0x000000fd1600780c */ /* 0x000fc80003f04070 */
[----:B------:R-:W-:-:S13]  /*4dd0*/  ISETP.GT.U32.OR P0, PT, R23, 0xfd, P0 ;  /* 0x000000fd1700780c */ /* 0x000fda0000704470 */
[----:B------:R-:W-:Y:S01]  /*4de0*/  @!P0 MOV R21, RZ ;  /* 0x000000ff00158202 */ /* 0x000fe20000000f00 */
[----:B------:R-:W-:Y:S06]  /*4df0*/  @!P0 BRA `(.L_x_476) ;  /* 0x00000000005c8947 */ /* 0x000fec0003800000 */
[----:B------:R-:W-:Y:S02]  /*4e00*/  FSETP.GTU.FTZ.AND P0, PT, |R0|, +INF , PT ;  /* 0x7f8000000000780b */ /* 0x000fe40003f1c200 */
[----:B------:R-:W-:-:S04]  /*4e10*/  FSETP.GTU.FTZ.AND P1, PT, |R25|, +INF , PT ;  /* 0x7f8000001900780b */ /* 0x000fc80003f3c200 */
[----:B------:R-:W-:-:S13]  /*4e20*/  PLOP3.LUT P0, PT, P0, P1, PT, 0xf8, 0x8f ;  /* 0x00000000008f781c */ /* 0x000fda0000703f70 */
[----:B------:R-:W-:Y:S05]  /*4e30*/  @P0 BRA `(.L_x_477) ;  /* 0x0000000400500947 */ /* 0x000fea0003800000 */
[----:B------:R-:W-:-:S13]  /*4e40*/  LOP3.LUT P0, RZ, R25, 0x7fffffff, R0, 0xc8, !PT ;  /* 0x7fffffff19ff7812 */ /* 0x000fda000780c800 */
[----:B------:R-:W-:Y:S05]  /*4e50*/  @!P0 BRA `(.L_x_478) ;  /* 0x0000000400408947 */ /* 0x000fea0003800000 */
[C---:B------:R-:W-:Y:S02]  /*4e60*/  FSETP.NEU.FTZ.AND P2, PT, |R0|.reuse, +INF , PT ;  /* 0x7f8000000000780b */ /* 0x040fe40003f5d200 */
[----:B------:R-:W-:Y:S02]  /*4e70*/  FSETP.NEU.FTZ.AND P1, PT, |R25|, +INF , PT ;  /* 0x7f8000001900780b */ /* 0x000fe40003f3d200 */
[----:B------:R-:W-:-:S11]  /*4e80*/  FSETP.NEU.FTZ.AND P0, PT, |R0|, +INF , PT ;  /* 0x7f8000000000780b */ /* 0x000fd60003f1d200 */
[----:B------:R-:W-:Y:S05]  /*4e90*/  @!P1 BRA !P2, `(.L_x_478) ;  /* 0x0000000400309947 */ /* 0x000fea0005000000 */
[----:B------:R-:W-:-:S04]  /*4ea0*/  LOP3.LUT P2, RZ, R0, 0x7fffffff, RZ, 0xc0, !PT ;  /* 0x7fffffff00ff7812 */ /* 0x000fc8000784c0ff */
[----:B------:R-:W-:-:S13]  /*4eb0*/  PLOP3.LUT P1, PT, P1, P2, PT, 0x2f, 0xf2 ;  /* 0x0000000000f2781c */ /* 0x000fda0000f24577 */
[----:B------:R-:W-:Y:S05]  /*4ec0*/  @P1 BRA `(.L_x_479) ;  /* 0x00000004001c1947 */ /* 0x000fea0003800000 */
[----:B------:R-:W-:-:S04]  /*4ed0*/  LOP3.LUT P1, RZ, R25, 0x7fffffff, RZ, 0xc0, !PT ;  /* 0x7fffffff19ff7812 */ /* 0x000fc8000782c0ff */
[----:B------:R-:W-:-:S13]  /*4ee0*/  PLOP3.LUT P0, PT, P0, P1, PT, 0x2f, 0xf2 ;  /* 0x0000000000f2781c */ /* 0x000fda0000702577 */
[----:B------:R-:W-:Y:S05]  /*4ef0*/  @P0 BRA `(.L_x_480) ;  /* 0x0000000400040947 */ /* 0x000fea0003800000 */
[----:B------:R-:W-:Y:S02]  /*4f00*/  ISETP.GE.AND P0, PT, R23, RZ, PT ;  /* 0x000000ff1700720c */ /* 0x000fe40003f06270 */
[----:B------:R-:W-:-:S11]  /*4f10*/  ISETP.GE.AND P1, PT, R22, RZ, PT ;  /* 0x000000ff1600720c */ /* 0x000fd60003f26270 */
[----:B------:R-:W-:Y:S01]  /*4f20*/  @P0 MOV R21, RZ ;  /* 0x000000ff00150202 */ /* 0x000fe20000000f00 */
[----:B------:R-:W-:Y:S01]  /*4f30*/  @!P0 FFMA R0, R0, 1.84467440737095516160e+19, RZ ;  /* 0x5f80000000008823 */ /* 0x000fe200000000ff */
[----:B------:R-:W-:Y:S01]  /*4f40*/  @!P0 MOV R21, 0xffffffc0 ;  /* 0xffffffc000158802 */ /* 0x000fe20000000f00 */
[----:B------:R-:W-:-:S03]  /*4f50*/  @!P1 FFMA R25, R25, 1.84467440737095516160e+19, RZ ;  /* 0x5f80000019199823 */ /* 0x000fc600000000ff */
[----:B------:R-:W-:-:S07]  /*4f60*/  @!P1 IADD3 R21, PT, PT, R21, 0x40, RZ ;  /* 0x0000004015159810 */ /* 0x000fce0007ffe0ff */
.L_x_476:
[----:B------:R-:W-:Y:S01]  /*4f70*/  LEA R23, R2, 0xc0800000, 0x17 ;  /* 0xc080000002177811 */ /* 0x000fe200078eb8ff */
[----:B------:R-:W-:Y:S01]  /*4f80*/  VIADD R24, R24, 0xffffff81 ;  /* 0xffffff8118187836 */ /* 0x000fe20000000000 */
[----:B------:R-:W-:Y:S02]  /*4f90*/  BSSY.RECONVERGENT B1, `(.L_x_481) ;  /* 0x0000035000017945 */ /* 0x000fe40003800200 */
[----:B------:R-:W-:Y:S01]  /*4fa0*/  IADD3 R23, PT, PT, -R23, R25, RZ ;  /* 0x0000001917177210 */ /* 0x000fe20007ffe1ff */
[C---:B------:R-:W-:Y:S01]  /*4fb0*/  IMAD R0, R24.reuse, -0x800000, R0 ;  /* 0xff80000018007824 */ /* 0x040fe200078e0200 */
[----:B------:R-:W-:Y:S02]  /*4fc0*/  IADD3 R24, PT, PT, R24, 0x7f, -R2 ;  /* 0x0000007f18187810 */ /* 0x000fe40007ffe802 */
[----:B------:R0:W1:Y:S02]  /*4fd0*/  MUFU.RCP R22, R23 ;  /* 0x0000001700167308 */ /* 0x0000640000001000 */
[----:B------:R-:W-:Y:S01]  /*4fe0*/  IADD3 R21, PT, PT, R24, R21, RZ ;  /* 0x0000001518157210 */ /* 0x000fe20007ffe0ff */
[----:B0-----:R-:W-:-:S04]  /*4ff0*/  FADD.FTZ R23, -R23, -RZ ;  /* 0x800000ff17177221 */ /* 0x001fc80000010100 */
[----:B-1----:R-:W-:-:S04]  /*5000*/  FFMA R25, R22, R23, 1 ;  /* 0x3f80000016197423 */ /* 0x002fc80000000017 */
[----:B------:R-:W-:-:S04]  /*5010*/  FFMA R22, R22, R25, R22 ;  /* 0x0000001916167223 */ /* 0x000fc80000000016 */
[----:B------:R-:W-:-:S04]  /*5020*/  FFMA R25, R0, R22, RZ ;  /* 0x0000001600197223 */ /* 0x000fc800000000ff */
[----:B------:R-:W-:-:S04]  /*5030*/  FFMA R26, R23, R25, R0 ;  /* 0x00000019171a7223 */ /* 0x000fc80000000000 */
[----:B------:R-:W-:-:S04]  /*5040*/  FFMA R26, R22, R26, R25 ;  /* 0x0000001a161a7223 */ /* 0x000fc80000000019 */
[----:B------:R-:W-:-:S04]  /*5050*/  FFMA R0, R23, R26, R0 ;  /* 0x0000001a17007223 */ /* 0x000fc80000000000 */
[----:B------:R-:W-:-:S05]  /*5060*/  FFMA R23, R22, R0, R26 ;  /* 0x0000000016177223 */ /* 0x000fca000000001a */
[----:B------:R-:W-:-:S04]  /*5070*/  SHF.R.U32.HI R2, RZ, 0x17, R23 ;  /* 0x00000017ff027819 */ /* 0x000fc80000011617 */
[----:B------:R-:W-:-:S04]  /*5080*/  LOP3.LUT R2, R2, 0xff, RZ, 0xc0, !PT ;  /* 0x000000ff02027812 */ /* 0x000fc800078ec0ff */
[----:B------:R-:W-:-:S04]  /*5090*/  IADD3 R2, PT, PT, R2, R21, RZ ;  /* 0x0000001502027210 */ /* 0x000fc80007ffe0ff */
[----:B------:R-:W-:-:S04]  /*50a0*/  IADD3 R24, PT, PT, R2, -0x1, RZ ;  /* 0xffffffff02187810 */ /* 0x000fc80007ffe0ff */
[----:B------:R-:W-:-:S13]  /*50b0*/  ISETP.GE.U32.AND P0, PT, R24, 0xfe, PT ;  /* 0x000000fe1800780c */ /* 0x000fda0003f06070 */
[----:B------:R-:W-:Y:S05]  /*50c0*/  @!P0 BRA `(.L_x_482) ;  /* 0x0000000000808947 */ /* 0x000fea0003800000 */
[----:B------:R-:W-:-:S13]  /*50d0*/  ISETP.GT.AND P0, PT, R2, 0xfe, PT ;  /* 0x000000fe0200780c */ /* 0x000fda0003f04270 */
[----:B------:R-:W-:Y:S05]  /*50e0*/  @P0 BRA `(.L_x_483) ;  /* 0x00000000006c0947 */ /* 0x000fea0003800000 */
[----:B------:R-:W-:-:S13]  /*50f0*/  ISETP.GE.AND P0, PT, R2, 0x1, PT ;  /* 0x000000010200780c */ /* 0x000fda0003f06270 */
[----:B------:R-:W-:Y:S05]  /*5100*/  @P0 BRA `(.L_x_484) ;  /* 0x0000000000740947 */ /* 0x000fea0003800000 */
[----:B------:R-:W-:Y:S02]  /*5110*/  ISETP.GE.AND P0, PT, R2, -0x18, PT ;  /* 0xffffffe80200780c */ /* 0x000fe40003f06270 */
[----:B------:R-:W-:-:S11]  /*5120*/  LOP3.LUT R23, R23, 0x80000000, RZ, 0xc0, !PT ;  /* 0x8000000017177812 */ /* 0x000fd600078ec0ff */
[----:B------:R-:W-:Y:S05]  /*5130*/  @!P0 BRA `(.L_x_484) ;  /* 0x0000000000688947 */ /* 0x000fea0003800000 */
[CCC-:B------:R-:W-:Y:S01]  /*5140*/  FFMA.RZ R21, R22.reuse, R0.reuse, R26.reuse ;  /* 0x0000000016157223 */ /* 0x1c0fe2000000c01a */
[CCC-:B------:R-:W-:Y:S01]  /*5150*/  FFMA.RP R24, R22.reuse, R0.reuse, R26.reuse ;  /* 0x0000000016187223 */ /* 0x1c0fe2000000801a */
[----:B------:R-:W-:Y:S01]  /*5160*/  FFMA.RM R22, R22, R0, R26 ;  /* 0x0000000016167223 */ /* 0x000fe2000000401a */
[C---:B------:R-:W-:Y:S02]  /*5170*/  IADD3 R0, PT, PT, R2.reuse, 0x20, RZ ;  /* 0x0000002002007810 */ /* 0x040fe40007ffe0ff */
[----:B------:R-:W-:Y:S02]  /*5180*/  LOP3.LUT R21, R21, 0x7fffff, RZ, 0xc0, !PT ;  /* 0x007fffff15157812 */ /* 0x000fe400078ec0ff */
[C---:B------:R-:W-:Y:S02]  /*5190*/  ISETP.NE.AND P2, PT, R2.reuse, RZ, PT ;  /* 0x000000ff0200720c */ /* 0x040fe40003f45270 */
[----:B------:R-:W-:Y:S02]  /*51a0*/  LOP3.LUT R21, R21, 0x800000, RZ, 0xfc, !PT ;  /* 0x0080000015157812 */ /* 0x000fe400078efcff */
[----:B------:R-:W-:-:S02]  /*51b0*/  ISETP.NE.AND P1, PT, R2, RZ, PT ;  /* 0x000000ff0200720c */ /* 0x000fc40003f25270 */
[----:B------:R-:W-:Y:S02]  /*51c0*/  IADD3 R2, PT, PT, -R2, RZ, RZ ;  /* 0x000000ff02027210 */ /* 0x000fe40007ffe1ff */
[----:B------:R-:W-:Y:S02]  /*51d0*/  SHF.L.U32 R0, R21, R0, RZ ;  /* 0x0000000015007219 */ /* 0x000fe400000006ff */
[----:B------:R-:W-:Y:S02]  /*51e0*/  FSETP.NEU.FTZ.AND P0, PT, R24, R22, PT ;  /* 0x000000161800720b */ /* 0x000fe40003f1d000 */
[----:B------:R-:W-:Y:S02]  /*51f0*/  SEL R2, R2, RZ, P2 ;  /* 0x000000ff02027207 */ /* 0x000fe40001000000 */
[----:B------:R-:W-:Y:S02]  /*5200*/  ISETP.NE.AND P1, PT, R0, RZ, P1 ;  /* 0x000000ff0000720c */ /* 0x000fe40000f25270 */
[----:B------:R-:W-:-:S02]  /*5210*/  SHF.R.U32.HI R21, RZ, R2, R21 ;  /* 0x00000002ff157219 */ /* 0x000fc40000011615 */
[----:B------:R-:W-:Y:S02]  /*5220*/  PLOP3.LUT P0, PT, P0, P1, PT, 0xf8, 0x8f ;  /* 0x00000000008f781c */ /* 0x000fe40000703f70 */
[----:B------:R-:W-:Y:S02]  /*5230*/  SHF.R.U32.HI R2, RZ, 0x1, R21 ;  /* 0x00000001ff027819 */ /* 0x000fe40000011615 */
[----:B------:R-:W-:-:S04]  /*5240*/  SEL R0, RZ, 0x1, !P0 ;  /* 0x00000001ff007807 */ /* 0x000fc80004000000 */
[----:B------:R-:W-:-:S04]  /*5250*/  LOP3.LUT R0, R0, 0x1, R2, 0xf8, !PT ;  /* 0x0000000100007812 */ /* 0x000fc800078ef802 */
[----:B------:R-:W-:-:S04]  /*5260*/  LOP3.LUT R0, R0, R21, RZ, 0xc0, !PT ;  /* 0x0000001500007212 */ /* 0x000fc800078ec0ff */
[----:B------:R-:W-:-:S04]  /*5270*/  IADD3 R0, PT, PT, R2, R0, RZ ;  /* 0x0000000002007210 */ /* 0x000fc80007ffe0ff */
[----:B------:R-:W-:Y:S01]  /*5280*/  LOP3.LUT R23, R0, R23, RZ, 0xfc, !PT ;  /* 0x0000001700177212 */ /* 0x000fe200078efcff */
[----:B------:R-:W-:Y:S06]  /*5290*/  BRA `(.L_x_484) ;  /* 0x0000000000107947 */ /* 0x000fec0003800000 */
.L_x_483:
[----:B------:R-:W-:-:S04]  /*52a0*/  LOP3.LUT R23, R23, 0x80000000, RZ, 0xc0, !PT ;  /* 0x8000000017177812 */ /* 0x000fc800078ec0ff */
[----:B------:R-:W-:Y:S01]  /*52b0*/  LOP3.LUT R23, R23, 0x7f800000, RZ, 0xfc, !PT ;  /* 0x7f80000017177812 */ /* 0x000fe200078efcff */
[----:B------:R-:W-:Y:S06]  /*52c0*/  BRA `(.L_x_484) ;  /* 0x0000000000047947 */ /* 0x000fec0003800000 */
.L_x_482:
[----:B------:R-:W-:-:S07]  /*52d0*/  LEA R23, R21, R23, 0x17 ;  /* 0x0000001715177211 */ /* 0x000fce00078eb8ff */
.L_x_484:
[----:B------:R-:W-:Y:S05]  /*52e0*/  BSYNC.RECONVERGENT B1 ;  /* 0x0000000000017941 */ /* 0x000fea0003800200 */
.L_x_481:
[----:B------:R-:W-:Y:S01]  /*52f0*/  MOV R0, R23 ;  /* 0x0000001700007202 */ /* 0x000fe20000000f00 */
[----:B------:R-:W-:Y:S06]  /*5300*/  BRA `(.L_x_485) ;  /* 0x0000000000207947 */ /* 0x000fec0003800000 */
.L_x_480:
[----:B------:R-:W-:-:S04]  /*5310*/  LOP3.LUT R0, R25, 0x80000000, R0, 0x48, !PT ;  /* 0x8000000019007812 */ /* 0x000fc800078e4800 */
[----:B------:R-:W-:Y:S01]  /*5320*/  LOP3.LUT R0, R0, 0x7f800000, RZ, 0xfc, !PT ;  /* 0x7f80000000007812 */ /* 0x000fe200078efcff */
[----:B------:R-:W-:Y:S06]  /*5330*/  BRA `(.L_x_485) ;  /* 0x0000000000147947 */ /* 0x000fec0003800000 */
.L_x_479:
[----:B------:R-:W-:Y:S01]  /*5340*/  LOP3.LUT R0, R25, 0x80000000, R0, 0x48, !PT ;  /* 0x8000000019007812 */ /* 0x000fe200078e4800 */
[----:B------:R-:W-:Y:S06]  /*5350*/  BRA `(.L_x_485) ;  /* 0x00000000000c7947 */ /* 0x000fec0003800000 */
.L_x_478:
[----:B------:R-:W0:Y:S01]  /*5360*/  MUFU.RSQ R0, -QNAN ;  /* 0xffc0000000007908 */ /* 0x000e220000001400 */
[----:B------:R-:W-:Y:S05]  /*5370*/  BRA `(.L_x_485) ;  /* 0x0000000000047947 */ /* 0x000fea0003800000 */
.L_x_477:
[----:B------:R-:W-:-:S07]  /*5380*/  FADD.FTZ R0, R0, R25 ;  /* 0x0000001900007221 */ /* 0x000fce0000010000 */
.L_x_485:
[----:B------:R-:W-:Y:S05]  /*5390*/  BSYNC.RECONVERGENT B0 ;  /* 0x0000000000007941 */ /* 0x000fea0003800200 */
.L_x_475:
[----:B------:R-:W-:-:S04]  /*53a0*/  HFMA2 R21, -RZ, RZ, 0, 0 ;  /* 0x00000000ff157431 */ /* 0x000fc800000001ff */
[----:B0-----:R-:W-:Y:S05]  /*53b0*/  RET.REL.NODEC R20 `(_ZN3cub18CUB_300001_SM_10006detail9transform16transform_kernelINS2_10policy_hubILb1EN4cuda3std3__45tupleIJN6thrust24THRUST_300001_SM_1000_NS6detail15normal_iteratorINSA_10device_ptrIfEEEEEEEE10policy1000El2trSF_JPfEEEvT0_iT1_T2_DpNS2_10kernel_argIT3_EE) ;  /* 0xffffffac14107950 */ /* 0x001fea0003c3ffff */
.L_x_486:
        /* <DEDUP_REMOVED lines=12> */
.L_x_755:


//--------------------- .text._ZN3cub18CUB_300001_SM_10006detail9transform16transform_kernelINS2_10policy_hubILb1EN4cuda3std3__45tupleIJN6thrust24THRUST_300001_SM_1000_NS6detail15normal_iteratorINSA_10device_ptrIfEEEEEEEE10policy1000Ei2trSF_JPfEEEvT0_iT1_T2_DpNS2_10kernel_argIT3_EE --------------------------
	.section	.text._ZN3cub18CUB_300001_SM_10006detail9transform16transform_kernelINS2_10policy_hubILb1EN4cuda3std3__45tupleIJN6thrust24THRUST_300001_SM_1000_NS6detail15normal_iteratorINSA_10device_ptrIfEEEEEEEE10policy1000Ei2trSF_JPfEEEvT0_iT1_T2_DpNS2_10kernel_argIT3_EE,"ax",@progbits
	.align	128
        .global         _ZN3cub18CUB_300001_SM_10006detail9transform16transform_kernelINS2_10policy_hubILb1EN4cuda3std3__45tupleIJN6thrust24THRUST_300001_SM_1000_NS6detail15normal_iteratorINSA_10device_ptrIfEEEEEEEE10policy1000Ei2trSF_JPfEEEvT0_iT1_T2_DpNS2_10kernel_argIT3_EE
        .type           _ZN3cub18CUB_300001_SM_10006detail9transform16transform_kernelINS2_10policy_hubILb1EN4cuda3std3__45tupleIJN6thrust24THRUST_300001_SM_1000_NS6detail15normal_iteratorINSA_10device_ptrIfEEEEEEEE10policy1000Ei2trSF_JPfEEEvT0_iT1_T2_DpNS2_10kernel_argIT3_EE,@function
        .size           _ZN3cub18CUB_300001_SM_10006detail9transform16transform_kernelINS2_10policy_hubILb1EN4cuda3std3__45tupleIJN6thrust24THRUST_300001_SM_1000_NS6detail15normal_iteratorINSA_10device_ptrIfEEEEEEEE10policy1000Ei2trSF_JPfEEEvT0_iT1_T2_DpNS2_10kernel_argIT3_EE,(.L_x_757 - _ZN3cub18CUB_300001_SM_10006detail9transform16transform_kernelINS2_10policy_hubILb1EN4cuda3std3__45tupleIJN6thrust24THRUST_300001_SM_1000_NS6detail15normal_iteratorINSA_10device_ptrIfEEEEEEEE10policy1000Ei2trSF_JPfEEEvT0_iT1_T2_DpNS2_10kernel_argIT3_EE)
        .other          _ZN3cub18CUB_300001_SM_10006detail9transform16transform_kernelINS2_10policy_hubILb1EN4cuda3std3__45tupleIJN6thrust24THRUST_300001_SM_1000_NS6detail15normal_iteratorINSA_10device_ptrIfEEEEEEEE10policy1000Ei2trSF_JPfEEEvT0_iT1_T2_DpNS2_10kernel_argIT3_EE,@"STO_CUDA_ENTRY STV_DEFAULT"
_ZN3cub18CUB_300001_SM_10006detail9transform16transform_kernelINS2_10policy_hubILb1EN4cuda3std3__45tupleIJN6thrust24THRUST_300001_SM_1000_NS6detail15normal_iteratorINSA_10device_ptrIfEEEEEEEE10policy1000Ei2trSF_JPfEEEvT0_iT1_T2_DpNS2_10kernel_argIT3_EE:
.text._ZN3cub18CUB_300001_SM_10006detail9transform16transform_kernelINS2_10policy_hubILb1EN4cuda3std3__45tupleIJN6thrust24THRUST_300001_SM_1000_NS6detail15normal_iteratorINSA_10device_ptrIfEEEEEEEE10policy1000Ei2trSF_JPfEEEvT0_iT1_T2_DpNS2_10kernel_argIT3_EE:
[----:B------:R-:W-:Y:S08]  /*0000*/  LDC R1, c[0x0][0x37c] ;  /* 0x0000df00ff017b82 */ /* 0x000ff00000000800 */
[----:B------:R-:W0:Y:S01]  /*0010*/  LDC.64 R4, c[0x0][0x380] ;  /* 0x0000e000ff047b82 */ /* 0x000e220000000a00 */
[----:B------:R-:W1:Y:S01]  /*0020*/  S2R R9, SR_TID.X ;  /* 0x0000000000097919 */ /* 0x000e620000002100 */
[----:B------:R-:W-:Y:S06]  /*0030*/  BSSY.RECONVERGENT B0, `(.L_x_487) ;  /* 0x0000013000007945 */ /* 0x000fec0003800200 */
[----:B------:R-:W2:Y:S01]  /*0040*/  S2UR UR4, SR_CTAID.X ;  /* 0x00000000000479c3 */ /* 0x000ea20000002500 */
[----:B0-----:R-:W-:-:S05]  /*0050*/  SHF.L.U32 R0, R5, 0x7, RZ ;  /* 0x0000000705007819 */ /* 0x001fca00000006ff */
[----:B--2---:R-:W-:Y:S01]  /*0060*/  IMAD R11, R0, UR4, RZ ;  /* 0x00000004000b7c24 */ /* 0x004fe2000f8e02ff */
[----:B-1----:R-:W-:-:S04]  /*0070*/  SHF.L.U32 R15, R9, 0x7, RZ ;  /* 0x00000007090f7819 */ /* 0x002fc800000006ff */
[----:B------:R-:W-:-:S04]  /*0080*/  IADD3 R13, PT, PT, -R11, R4, RZ ;  /* 0x000000040b0d7210 */ /* 0x000fc80007ffe1ff */
[----:B------:R-:W-:-:S04]  /*0090*/  VIMNMX R3, PT, PT, R0, R13, PT ;  /* 0x0000000d00037248 */ /* 0x000fc80003fe0100 */
[----:B------:R-:W-:-:S04]  /*00a0*/  SHF.L.U32 R2, R3, 0x2, RZ ;  /* 0x0000000203027819 */ /* 0x000fc800000006ff */
[----:B------:R-:W-:-:S13]  /*00b0*/  ISETP.GE.AND P0, PT, R15, R2, PT ;  /* 0x000000020f00720c */ /* 0x000fda0003f06270 */
[----:B------:R-:W-:Y:S05]  /*00c0*/  @P0 BRA `(.L_x_488) ;  /* 0x0000000000240947 */ /* 0x000fea0003800000 */
[----:B------:R-:W0:Y:S02]  /*00d0*/  LDC.64 R6, c[0x0][0x398] ;  /* 0x0000e600ff067b82 */ /* 0x000e240000000a00 */
[----:B0-----:R-:W-:-:S04]  /*00e0*/  IMAD.WIDE.U32 R6, R9, 0x80, R6 ;  /* 0x0000008009067825 */ /* 0x001fc800078e0006 */
[----:B------:R-:W-:-:S07]  /*00f0*/  IMAD.WIDE R6, R11, 0x4, R6 ;  /* 0x000000040b067825 */ /* 0x000fce00078e0206 */
.L_x_489:
[----:B------:R-:W-:Y:S01]  /*0100*/  IADD3 R15, PT, PT, R15, 0x4000, RZ ;  /* 0x000040000f0f7810 */ /* 0x000fe20007ffe0ff */
[----:B------:R0:W-:Y:S03]  /*0110*/  CCTL.E.PF2 [R6] ;  /* 0x000000000600798f */ /* 0x0001e60000800100 */
[----:B------:R-:W-:Y:S02]  /*0120*/  ISETP.GE.AND P0, PT, R15, R2, PT ;  /* 0x000000020f00720c */ /* 0x000fe40003f06270 */
[----:B0-----:R-:W-:-:S04]  /*0130*/  IADD3 R6, P1, PT, R6, 0x4000, RZ ;  /* 0x0000400006067810 */ /* 0x001fc80007f3e0ff */
[----:B------:R-:W-:-:S07]  /*0140*/  IADD3.X R7, PT, PT, RZ, R7, RZ, P1, !PT ;  /* 0x00000007ff077210 */ /* 0x000fce0000ffe4ff */
[----:B------:R-:W-:Y:S05]  /*0150*/  @!P0 BRA `(.L_x_489) ;  /* 0xfffffffc00e88947 */ /* 0x000fea000383ffff */
.L_x_488:
[----:B------:R-:W-:Y:S05]  /*0160*/  BSYNC.RECONVERGENT B0 ;  /* 0x0000000000007941 */ /* 0x000fea0003800200 */
.L_x_487:
[----:B------:R-:W0:Y:S01]  /*0170*/  LDCU.128 UR8, c[0x0][0x390] ;  /* 0x00007200ff0877ac */ /* 0x000e220008000c00 */
[----:B------:R-:W-:Y:S01]  /*0180*/  ISETP.GT.AND P0, PT, R0, R13, PT ;  /* 0x0000000d0000720c */ /* 0x000fe20003f04270 */
[----:B------:R-:W-:Y:S01]  /*0190*/  IMAD.WIDE R10, R11, 0x4, RZ ;  /* 0x000000040b0a7825 */ /* 0x000fe200078e02ff */
[----:B------:R-:W1:Y:S02]  /*01a0*/  LDCU.64 UR6, c[0x0][0x358] ;  /* 0x00006b00ff0677ac */ /* 0x000e640008000a00 */
[C---:B0-----:R-:W-:Y:S02]  /*01b0*/  IADD3 R12, P1, PT, R10.reuse, UR10, RZ ;  /* 0x0000000a0a0c7c10 */ /* 0x041fe4000ff3e0ff */
[----:B------:R-:W-:Y:S02]  /*01c0*/  IADD3 R14, P2, PT, R10, UR8, RZ ;  /* 0x000000080a0e7c10 */ /* 0x000fe4000ff5e0ff */
[C---:B------:R-:W-:Y:S02]  /*01d0*/  IADD3.X R13, PT, PT, R11.reuse, UR11, RZ, P1, !PT ;  /* 0x0000000b0b0d7c10 */ /* 0x040fe40008ffe4ff */
[----:B------:R-:W-:-:S03]  /*01e0*/  IADD3.X R15, PT, PT, R11, UR9, RZ, P2, !PT ;  /* 0x000000090b0f7c10 */ /* 0x000fc600097fe4ff */
[----:B-1----:R-:W-:Y:S06]  /*01f0*/  @P0 BRA `(.L_x_490) ;  /* 0x00000020007c0947 */ /* 0x002fec0003800000 */
[----:B------:R-:W-:-:S13]  /*0200*/  ISETP.GE.AND P0, PT, R5, 0x1, PT ;  /* 0x000000010500780c */ /* 0x000fda0003f06270 */
[----:B------:R-:W-:Y:S05]  /*0210*/  @!P0 EXIT ;  /* 0x000000000000894d */ /* 0x000fea0003800000 */
[C---:B------:R-:W-:Y:S01]  /*0220*/  ISETP.GE.U32.AND P0, PT, R5.reuse, 0x8, PT ;  /* 0x000000080500780c */ /* 0x040fe20003f06070 */
[----:B------:R-:W-:Y:S01]  /*0230*/  HFMA2 R7, -RZ, RZ, 0, 0 ;  /* 0x00000000ff077431 */ /* 0x000fe200000001ff */
[----:B------:R-:W-:-:S11]  /*0240*/  LOP3.LUT R8, R5, 0x7, RZ, 0xc0, !PT ;  /* 0x0000000705087812 */ /* 0x000fd600078ec0ff */
[----:B------:R-:W-:Y:S05]  /*0250*/  @!P0 BRA `(.L_x_491) ;  /* 0x00000010007c8947 */ /* 0x000fea0003800000 */
[----:B------:R-:W-:Y:S01]  /*0260*/  IMAD.WIDE.U32 R2, R9, 0x4, R10 ;  /* 0x0000000409027825 */ /* 0x000fe200078e000a */
[----:B------:R-:W-:Y:S01]  /*0270*/  LOP3.LUT R7, R5, 0x7ffffff8, RZ, 0xc0, !PT ;  /* 0x7ffffff805077812 */ /* 0x000fe200078ec0ff */
[----:B------:R-:W0:Y:S01]  /*0280*/  LDCU.64 UR4, c[0x0][0x398] ;  /* 0x00007300ff0477ac */ /* 0x000e220008000a00 */
[----:B------:R-:W-:Y:S02]  /*0290*/  IADD3 R4, PT, PT, R9, 0x80, RZ ;  /* 0x0000008009047810 */ /* 0x000fe40007ffe0ff */
[----:B------:R-:W-:Y:S01]  /*02a0*/  MOV R5, R3 ;  /* 0x0000000300057202 */ /* 0x000fe20000000f00 */
[----:B------:R-:W1:Y:S01]  /*02b0*/  LDCU.64 UR12, c[0x0][0x390] ;  /* 0x00007200ff0c77ac */ /* 0x000e620008000a00 */
[----:B------:R-:W-:Y:S02]  /*02c0*/  MOV R6, R2 ;  /* 0x0000000200067202 */ /* 0x000fe40000000f00 */
[----:B------:R-:W-:Y:S01]  /*02d0*/  IADD3 R3, PT, PT, -R7, RZ, RZ ;  /* 0x000000ff07037210 */ /* 0x000fe20007ffe1ff */
[----:B------:R-:W2:Y:S06]  /*02e0*/  LDCU.128 UR8, c[0x0][0x390] ;  /* 0x00007200ff0877ac */ /* 0x000eac0008000c00 */
.L_x_532:
[----:B0-----:R-:W-:-:S04]  /*02f0*/  IADD3 R16, P0, PT, R6, UR4, RZ ;  /* 0x0000000406107c10 */ /* 0x001fc8000ff1e0ff */
[----:B------:R-:W-:-:S05]  /*0300*/  IADD3.X R17, PT, PT, R5, UR5, RZ, P0, !PT ;  /* 0x0000000505117c10 */ /* 0x000fca00087fe4ff */
[----:B------:R-:W3:Y:S01]  /*0310*/  LDG.E R16, desc[UR6][R16.64] ;  /* 0x0000000610107981 */ /* 0x000ee2000c1e1900 */
[----:B------:R-:W-:Y:S01]  /*0320*/  BSSY.RECONVERGENT B2, `(.L_x_492) ;  /* 0x000000f000027945 */ /* 0x000fe20003800200 */
        /* <DEDUP_REMOVED lines=12> */
[----:B-12---:R-:W-:Y:S05]  /*03f0*/  CALL.REL.NOINC `($__internal_3_$__cuda_sm3x_div_rn_noftz_f32_slowpath) ;  /* 0x00000048002c7944 */ /* 0x006fea0003c00000 */
[----:B------:R-:W-:-:S07]  /*0400*/  MOV R18, R0 ;  /* 0x0000000000127202 */ /* 0x000fce0000000f00 */
.L_x_493:
[----:B-12---:R-:W-:Y:S05]  /*0410*/  BSYNC.RECONVERGENT B2 ;  /* 0x0000000000027941 */ /* 0x006fea0003800200 */
.L_x_492:
[----:B------:R-:W-:Y:S01]  /*0420*/  IADD3 R0, PT, PT, R16, 0x1800000, RZ ;  /* 0x0180000010007810 */ /* 0x000fe20007ffe0ff */
[----:B------:R-:W-:Y:S03]  /*0430*/  BSSY.RECONVERGENT B1, `(.L_x_494) ;  /* 0x000000c000017945 */ /* 0x000fe60003800200 */
[----:B------:R-:W-:-:S04]  /*0440*/  LOP3.LUT R0, R0, 0x7f800000, RZ, 0xc0, !PT ;  /* 0x7f80000000007812 */ /* 0x000fc800078ec0ff */
[----:B------:R-:W-:-:S13]  /*0450*/  ISETP.GT.U32.AND P0, PT, R0, 0x1ffffff, PT ;  /* 0x01ffffff0000780c */ /* 0x000fda0003f04070 */
[----:B------:R-:W-:Y:S05]  /*0460*/  @P0 BRA `(.L_x_495) ;  /* 0x0000000000100947 */ /* 0x000fea0003800000 */
[----:B------:R-:W-:Y:S01]  /*0470*/  IMAD.MOV.U32 R27, RZ, RZ, R16 ;  /* 0x000000ffff1b7224 */ /* 0x000fe200078e0010 */
[----:B------:R-:W-:-:S07]  /*0480*/  MOV R21, 0x4a0 ;  /* 0x000004a000157802 */ /* 0x000fce0000000f00 */
[----:B------:R-:W-:Y:S05]  /*0490*/  CALL.REL.NOINC `($__internal_2_$__cuda_sm20_rcp_rn_f32_slowpath) ;  /* 0x0000004400307944 */ /* 0x000fea0003c00000 */
[----:B------:R-:W-:Y:S05]  /*04a0*/  BRA `(.L_x_496) ;  /* 0x0000000000107947 */ /* 0x000fea0003800000 */
.L_x_495:
[----:B------:R-:W0:Y:S02]  /*04b0*/  MUFU.RCP R27, R16 ;  /* 0x00000010001b7308 */ /* 0x000e240000001000 */
[----:B0-----:R-:W-:-:S04]  /*04c0*/  FFMA R0, R16, R27, -1 ;  /* 0xbf80000010007423 */ /* 0x001fc8000000001b */
[----:B------:R-:W-:-:S04]  /*04d0*/  FADD.FTZ R0, -R0, -RZ ;  /* 0x800000ff00007221 */ /* 0x000fc80000010100 */
[----:B------:R-:W-:-:S07]  /*04e0*/  FFMA R27, R27, R0, R27 ;  /* 0x000000001b1b7223 */ /* 0x000fce000000001b */
.L_x_496:
[----:B------:R-:W-:Y:S05]  /*04f0*/  BSYNC.RECONVERGENT B1 ;  /* 0x0000000000017941 */ /* 0x000fea0003800200 */
.L_x_494:
        /* <DEDUP_REMOVED lines=20> */
[----:B------:R-:W-:Y:S05]  /*0640*/  CALL.REL.NOINC `($__internal_3_$__cuda_sm3x_div_rn_noftz_f32_slowpath) ;  /* 0x0000004400987944 */ /* 0x000fea0003c00000 */
[----:B------:R-:W-:-:S07]  /*0650*/  MOV R25, R0 ;  /* 0x0000000000197202 */ /* 0x000fce0000000f00 */
.L_x_498:
[----:B------:R-:W-:Y:S05]  /*0660*/  BSYNC.RECONVERGENT B2 ;  /* 0x0000000000027941 */ /* 0x000fea0003800200 */
.L_x_497:
[----:B------:R-:W-:Y:S01]  /*0670*/  IADD3 R0, PT, PT, R18, 0x1800000, RZ ;  /* 0x0180000012007810 */ /* 0x000fe20007ffe0ff */
[----:B------:R-:W-:Y:S03]  /*0680*/  BSSY.RECONVERGENT B1, `(.L_x_499) ;  /* 0x000000c000017945 */ /* 0x000fe60003800200 */
[----:B------:R-:W-:-:S04]  /*0690*/  LOP3.LUT R0, R0, 0x7f800000, RZ, 0xc0, !PT ;  /* 0x7f80000000007812 */ /* 0x000fc800078ec0ff */
[----:B------:R-:W-:-:S13]  /*06a0*/  ISETP.GT.U32.AND P0, PT, R0, 0x1ffffff, PT ;  /* 0x01ffffff0000780c */ /* 0x000fda0003f04070 */
[----:B------:R-:W-:Y:S05]  /*06b0*/  @P0 BRA `(.L_x_500) ;  /* 0x0000000000100947 */ /* 0x000fea0003800000 */
[----:B------:R-:W-:Y:S02]  /*06c0*/  MOV R27, R18 ;  /* 0x00000012001b7202 */ /* 0x000fe40000000f00 */
[----:B------:R-:W-:-:S07]  /*06d0*/  MOV R21, 0x6f0 ;  /* 0x000006f000157802 */ /* 0x000fce0000000f00 */
[----:B------:R-:W-:Y:S05]  /*06e0*/  CALL.REL.NOINC `($__internal_2_$__cuda_sm20_rcp_rn_f32_slowpath) ;  /* 0x00000040009c7944 */ /* 0x000fea0003c00000 */
[----:B------:R-:W-:Y:S05]  /*06f0*/  BRA `(.L_x_501) ;  /* 0x0000000000107947 */ /* 0x000fea0003800000 */
.L_x_500:
[----:B------:R-:W0:Y:S02]  /*0700*/  MUFU.RCP R27, R18 ;  /* 0x00000012001b7308 */ /* 0x000e240000001000 */
[----:B0-----:R-:W-:-:S04]  /*0710*/  FFMA R0, R18, R27, -1 ;  /* 0xbf80000012007423 */ /* 0x001fc8000000001b */
[----:B------:R-:W-:-:S04]  /*0720*/  FADD.FTZ R0, -R0, -RZ ;  /* 0x800000ff00007221 */ /* 0x000fc80000010100 */
[----:B------:R-:W-:-:S07]  /*0730*/  FFMA R27, R27, R0, R27 ;  /* 0x000000001b1b7223 */ /* 0x000fce000000001b */
.L_x_501:
[----:B------:R-:W-:Y:S05]  /*0740*/  BSYNC.RECONVERGENT B1 ;  /* 0x0000000000017941 */ /* 0x000fea0003800200 */
.L_x_499:
        /* <DEDUP_REMOVED lines=20> */
.L_x_503:
[----:B------:R-:W-:Y:S05]  /*0890*/  BSYNC.RECONVERGENT B2 ;  /* 0x0000000000027941 */ /* 0x000fea0003800200 */
.L_x_502:
[----:B------:R-:W-:Y:S01]  /*08a0*/  IADD3 R0, PT, PT, R27, 0x1800000, RZ ;  /* 0x018000001b007810 */ /* 0x000fe20007ffe0ff */
[----:B------:R-:W-:Y:S03]  /*08b0*/  BSSY.RECONVERGENT B1, `(.L_x_504) ;  /* 0x000000c000017945 */ /* 0x000fe60003800200 */
[----:B------:R-:W-:-:S04]  /*08c0*/  LOP3.LUT R0, R0, 0x7f800000, RZ, 0xc0, !PT ;  /* 0x7f80000000007812 */ /* 0x000fc800078ec0ff */
[----:B------:R-:W-:-:S13]  /*08d0*/  ISETP.GT.U32.AND P0, PT, R0, 0x1ffffff, PT ;  /* 0x01ffffff0000780c */ /* 0x000fda0003f04070 */
[----:B------:R-:W-:Y:S05]  /*08e0*/  @P0 BRA `(.L_x_505) ;  /* 0x0000000000100947 */ /* 0x000fea0003800000 */
[----:B------:R-:W-:-:S07]  /*08f0*/  MOV R21, 0x910 ;  /* 0x0000091000157802 */ /* 0x000fce0000000f00 */
[----:B------:R-:W-:Y:S05]  /*0900*/  CALL.REL.NOINC `($__internal_2_$__cuda_sm20_rcp_rn_f32_slowpath) ;  /* 0x0000004000147944 */ /* 0x000fea0003c00000 */
[----:B------:R-:W-:Y:S01]  /*0910*/  MOV R0, R27 ;  /* 0x0000001b00007202 */ /* 0x000fe20000000f00 */
[----:B------:R-:W-:Y:S06]  /*0920*/  BRA `(.L_x_506) ;  /* 0x0000000000107947 */ /* 0x000fec0003800000 */
.L_x_505:
[----:B------:R-:W0:Y:S02]  /*0930*/  MUFU.RCP R0, R27 ;  /* 0x0000001b00007308 */ /* 0x000e240000001000 */
[----:B0-----:R-:W-:-:S04]  /*0940*/  FFMA R2, R27, R0, -1 ;  /* 0xbf8000001b027423 */ /* 0x001fc80000000000 */
[----:B------:R-:W-:-:S04]  /*0950*/  FADD.FTZ R21, -R2, -RZ ;  /* 0x800000ff02157221 */ /* 0x000fc80000010100 */
[----:B------:R-:W-:-:S07]  /*0960*/  FFMA R0, R0, R21, R0 ;  /* 0x0000001500007223 */ /* 0x000fce0000000000 */
.L_x_506:
[----:B------:R-:W-:Y:S05]  /*0970*/  BSYNC.RECONVERGENT B1 ;  /* 0x0000000000017941 */ /* 0x000fea0003800200 */
.L_x_504:
        /* <DEDUP_REMOVED lines=18> */
.L_x_508:
[----:B------:R-:W-:Y:S05]  /*0aa0*/  BSYNC.RECONVERGENT B2 ;  /* 0x0000000000027941 */ /* 0x000fea0003800200 */
.L_x_507:
        /* <DEDUP_REMOVED lines=9> */
.L_x_510:
[----:B------:R-:W0:Y:S02]  /*0b40*/  MUFU.RCP R0, R27 ;  /* 0x0000001b00007308 */ /* 0x000e240000001000 */
[----:B0-----:R-:W-:-:S04]  /*0b50*/  FFMA R2, R27, R0, -1 ;  /* 0xbf8000001b027423 */ /* 0x001fc80000000000 */
[----:B------:R-:W-:-:S04]  /*0b60*/  FADD.FTZ R21, -R2, -RZ ;  /* 0x800000ff02157221 */ /* 0x000fc80000010100 */
[----:B------:R-:W-:-:S07]  /*0b70*/  FFMA R0, R0, R21, R0 ;  /* 0x0000001500007223 */ /* 0x000fce0000000000 */
.L_x_511:
[----:B------:R-:W-:Y:S05]  /*0b80*/  BSYNC.RECONVERGENT B1 ;  /* 0x0000000000017941 */ /* 0x000fea0003800200 */
.L_x_509:
        /* <DEDUP_REMOVED lines=16> */
[----:B------:R-:W-:Y:S05]  /*0c90*/  CALL.REL.NOINC `($__internal_3_$__cuda_sm3x_div_rn_noftz_f32_slowpath) ;  /* 0x0000004000047944 */ /* 0x000fea0003c00000 */
[----:B------:R-:W-:-:S07]  /*0ca0*/  MOV R25, R0 ;  /* 0x0000000000197202 */ /* 0x000fce0000000f00 */
.L_x_513:
[----:B------:R-:W-:Y:S05]  /*0cb0*/  BSYNC.RECONVERGENT B2 ;  /* 0x0000000000027941 */ /* 0x000fea0003800200 */
.L_x_512:
        /* <DEDUP_REMOVED lines=9> */
.L_x_515:
[----:B------:R-:W0:Y:S02]  /*0d50*/  MUFU.RCP R0, R27 ;  /* 0x0000001b00007308 */ /* 0x000e240000001000 */
[----:B0-----:R-:W-:-:S04]  /*0d60*/  FFMA R2, R27, R0, -1 ;  /* 0xbf8000001b027423 */ /* 0x001fc80000000000 */
[----:B------:R-:W-:-:S04]  /*0d70*/  FADD.FTZ R21, -R2, -RZ ;  /* 0x800000ff02157221 */ /* 0x000fc80000010100 */
[----:B------:R-:W-:-:S07]  /*0d80*/  FFMA R0, R0, R21, R0 ;  /* 0x0000001500007223 */ /* 0x000fce0000000000 */
.L_x_516:
[----:B------:R-:W-:Y:S05]  /*0d90*/  BSYNC.RECONVERGENT B1 ;  /* 0x0000000000017941 */ /* 0x000fea0003800200 */
.L_x_514:
        /* <DEDUP_REMOVED lines=18> */
.L_x_518:
[----:B------:R-:W-:Y:S05]  /*0ec0*/  BSYNC.RECONVERGENT B2 ;  /* 0x0000000000027941 */ /* 0x000fea0003800200 */
.L_x_517:
        /* <DEDUP_REMOVED lines=9> */
.L_x_520:
[----:B------:R-:W0:Y:S02]  /*0f60*/  MUFU.RCP R0, R27 ;  /* 0x0000001b00007308 */ /* 0x000e240000001000 */
[----:B0-----:R-:W-:-:S04]  /*0f70*/  FFMA R2, R27, R0, -1 ;  /* 0xbf8000001b027423 */ /* 0x001fc80000000000 */
[----:B------:R-:W-:-:S04]  /*0f80*/  FADD.FTZ R21, -R2, -RZ ;  /* 0x800000ff02157221 */ /* 0x000fc80000010100 */
[----:B------:R-:W-:-:S07]  /*0f90*/  FFMA R0, R0, R21, R0 ;  /* 0x0000001500007223 */ /* 0x000fce0000000000 */
.L_x_521:
[----:B------:R-:W-:Y:S05]  /*0fa0*/  BSYNC.RECONVERGENT B1 ;  /* 0x0000000000017941 */ /* 0x000fea0003800200 */
.L_x_519:
        /* <DEDUP_REMOVED lines=18> */
.L_x_523:
[----:B------:R-:W-:Y:S05]  /*10d0*/  BSYNC.RECONVERGENT B2 ;  /* 0x0000000000027941 */ /* 0x000fea0003800200 */
.L_x_522:
        /* <DEDUP_REMOVED lines=9> */
.L_x_525:
[----:B------:R-:W0:Y:S02]  /*1170*/  MUFU.RCP R0, R27 ;  /* 0x0000001b00007308 */ /* 0x000e240000001000 */
[----:B0-----:R-:W-:-:S04]  /*1180*/  FFMA R2, R27, R0, -1 ;  /* 0xbf8000001b027423 */ /* 0x001fc80000000000 */
[----:B------:R-:W-:-:S04]  /*1190*/  FADD.FTZ R21, -R2, -RZ ;  /* 0x800000ff02157221 */ /* 0x000fc80000010100 */
[----:B------:R-:W-:-:S07]  /*11a0*/  FFMA R0, R0, R21, R0 ;  /* 0x0000001500007223 */ /* 0x000fce0000000000 */
.L_x_526:
[----:B------:R-:W-:Y:S05]  /*11b0*/  BSYNC.RECONVERGENT B1 ;  /* 0x0000000000017941 */ /* 0x000fea0003800200 */
.L_x_524:
        /* <DEDUP_REMOVED lines=17> */
[----:B------:R-:W-:-:S07]  /*12d0*/  IMAD.MOV.U32 R17, RZ, RZ, R0 ;  /* 0x000000ffff117224 */ /* 0x000fce00078e0000 */
.L_x_528:
[----:B------:R-:W-:Y:S05]  /*12e0*/  BSYNC.RECONVERGENT B2 ;  /* 0x0000000000027941 */ /* 0x000fea0003800200 */
.L_x_527:
        /* <DEDUP_REMOVED lines=9> */
.L_x_530:
[----:B------:R-:W0:Y:S02]  /*1380*/  MUFU.RCP R27, R16 ;  /* 0x00000010001b7308 */ /* 0x000e240000001000 */
[----:B0-----:R-:W-:-:S04]  /*1390*/  FFMA R0, R16, R27, -1 ;  /* 0xbf80000010007423 */ /* 0x001fc8000000001b */
[----:B------:R-:W-:-:S04]  /*13a0*/  FADD.FTZ R0, -R0, -RZ ;  /* 0x800000ff00007221 */ /* 0x000fc80000010100 */
[----:B------:R-:W-:-:S07]  /*13b0*/  FFMA R27, R27, R0, R27 ;  /* 0x000000001b1b7223 */ /* 0x000fce000000001b */
.L_x_531:
[----:B------:R-:W-:Y:S05]  /*13c0*/  BSYNC.RECONVERGENT B1 ;  /* 0x0000000000017941 */ /* 0x000fea0003800200 */
.L_x_529:
        /* <DEDUP_REMOVED lines=8> */
.L_x_491:
        /* <DEDUP_REMOVED lines=21> */
[----:B------:R-:W-:Y:S05]  /*15a0*/  CALL.REL.NOINC `($__internal_3_$__cuda_sm3x_div_rn_noftz_f32_slowpath) ;  /* 0x0000003400c07944 */ /* 0x000fea0003c00000 */
[----:B------:R-:W-:-:S07]  /*15b0*/  MOV R5, R0 ;  /* 0x0000000000057202 */ /* 0x000fce0000000f00 */
.L_x_535:
[----:B------:R-:W-:Y:S05]  /*15c0*/  BSYNC.RECONVERGENT B2 ;  /* 0x0000000000027941 */ /* 0x000fea0003800200 */
.L_x_534:
        /* <DEDUP_REMOVED lines=9> */
.L_x_537:
[----:B------:R-:W0:Y:S02]  /*1660*/  MUFU.RCP R0, R3 ;  /* 0x0000000300007308 */ /* 0x000e240000001000 */
[----:B0-----:R-:W-:-:S04]  /*1670*/  FFMA R2, R3, R0, -1 ;  /* 0xbf80000003027423 */ /* 0x001fc80000000000 */
[----:B------:R-:W-:-:S04]  /*1680*/  FADD.FTZ R27, -R2, -RZ ;  /* 0x800000ff021b7221 */ /* 0x000fc80000010100 */
[----:B------:R-:W-:-:S07]  /*1690*/  FFMA R27, R0, R27, R0 ;  /* 0x0000001b001b7223 */ /* 0x000fce0000000000 */
.L_x_538:
[----:B------:R-:W-:Y:S05]  /*16a0*/  BSYNC.RECONVERGENT B1 ;  /* 0x0000000000017941 */ /* 0x000fea0003800200 */
.L_x_536:
        /* <DEDUP_REMOVED lines=16> */
[----:B------:R-:W-:Y:S05]  /*17b0*/  CALL.REL.NOINC `($__internal_3_$__cuda_sm3x_div_rn_noftz_f32_slowpath) ;  /* 0x00000034003c7944 */ /* 0x000fea0003c00000 */
[----:B------:R-:W-:-:S07]  /*17c0*/  MOV R6, R0 ;  /* 0x0000000000067202 */ /* 0x000fce0000000f00 */
.L_x_540:
[----:B------:R-:W-:Y:S05]  /*17d0*/  BSYNC.RECONVERGENT B2 ;  /* 0x0000000000027941 */ /* 0x000fea0003800200 */
.L_x_539:
        /* <DEDUP_REMOVED lines=9> */
.L_x_542:
[----:B------:R-:W0:Y:S02]  /*1870*/  MUFU.RCP R0, R3 ;  /* 0x0000000300007308 */ /* 0x000e240000001000 */
[----:B0-----:R-:W-:-:S04]  /*1880*/  FFMA R2, R3, R0, -1 ;  /* 0xbf80000003027423 */ /* 0x001fc80000000000 */
[----:B------:R-:W-:-:S04]  /*1890*/  FADD.FTZ R27, -R2, -RZ ;  /* 0x800000ff021b7221 */ /* 0x000fc80000010100 */
[----:B------:R-:W-:-:S07]  /*18a0*/  FFMA R27, R0, R27, R0 ;  /* 0x0000001b001b7223 */ /* 0x000fce0000000000 */
.L_x_543:
[----:B------:R-:W-:Y:S05]  /*18b0*/  BSYNC.RECONVERGENT B1 ;  /* 0x0000000000017941 */ /* 0x000fea0003800200 */
.L_x_541:
        /* <DEDUP_REMOVED lines=16> */
[----:B------:R-:W-:-:S07]  /*19c0*/  IMAD.MOV.U32 R6, RZ, RZ, R0 ;  /* 0x000000ffff067224 */ /* 0x000fce00078e0000 */
.L_x_545:
[----:B------:R-:W-:Y:S05]  /*19d0*/  BSYNC.RECONVERGENT B2 ;  /* 0x0000000000027941 */ /* 0x000fea0003800200 */
.L_x_544:
        /* <DEDUP_REMOVED lines=9> */
.L_x_547:
[----:B------:R-:W0:Y:S02]  /*1a70*/  MUFU.RCP R0, R3 ;  /* 0x0000000300007308 */ /* 0x000e240000001000 */
[----:B0-----:R-:W-:-:S04]  /*1a80*/  FFMA R2, R3, R0, -1 ;  /* 0xbf80000003027423 */ /* 0x001fc80000000000 */
[----:B------:R-:W-:-:S04]  /*1a90*/  FADD.FTZ R27, -R2, -RZ ;  /* 0x800000ff021b7221 */ /* 0x000fc80000010100 */
[----:B------:R-:W-:-:S07]  /*1aa0*/  FFMA R27, R0, R27, R0 ;  /* 0x0000001b001b7223 */ /* 0x000fce0000000000 */
.L_x_548:
[----:B------:R-:W-:Y:S05]  /*1ab0*/  BSYNC.RECONVERGENT B1 ;  /* 0x0000000000017941 */ /* 0x000fea0003800200 */
.L_x_546:
        /* <DEDUP_REMOVED lines=17> */
.L_x_550:
[----:B------:R-:W-:Y:S05]  /*1bd0*/  BSYNC.RECONVERGENT B2 ;  /* 0x0000000000027941 */ /* 0x000fea0003800200 */
.L_x_549:
        /* <DEDUP_REMOVED lines=9> */
.L_x_552:
[----:B------:R-:W0:Y:S02]  /*1c70*/  MUFU.RCP R27, R10 ;  /* 0x0000000a001b7308 */ /* 0x000e240000001000 */
[----:B0-----:R-:W-:-:S04]  /*1c80*/  FFMA R0, R10, R27, -1 ;  /* 0xbf8000000a007423 */ /* 0x001fc8000000001b */
[----:B------:R-:W-:-:S04]  /*1c90*/  FADD.FTZ R0, -R0, -RZ ;  /* 0x800000ff00007221 */ /* 0x000fc80000010100 */
[----:B------:R-:W-:-:S07]  /*1ca0*/  FFMA R27, R27, R0, R27 ;  /* 0x000000001b1b7223 */ /* 0x000fce000000001b */
.L_x_553:
[----:B------:R-:W-:Y:S05]  /*1cb0*/  BSYNC.RECONVERGENT B1 ;  /* 0x0000000000017941 */ /* 0x000fea0003800200 */
.L_x_551:
[----:B------:R-:W-:Y:S01]  /*1cc0*/  FADD R3, R27, R3 ;  /* 0x000000031b037221 */ /* 0x000fe20000000000 */
[----:B------:R-:W-:-:S04]  /*1cd0*/  IADD3 R7, PT, PT, R7, 0x4, RZ ;  /* 0x0000000407077810 */ /* 0x000fc80007ffe0ff */
[----:B------:R0:W-:Y:S03]  /*1ce0*/  STG.E desc[UR6][R4.64+0x600], R3 ;  /* 0x0006000304007986 */ /* 0x0001e6000c101906 */
.L_x_533:
[----:B------:R-:W-:-:S13]  /*1cf0*/  ISETP.NE.AND P0, PT, RZ, UR4, PT ;  /* 0x00000004ff007c0c */ /* 0x000fda000bf05270 */
[----:B------:R-:W-:Y:S05]  /*1d00*/  @!P0 EXIT ;  /* 0x000000000000894d */ /* 0x000fea0003800000 */
[----:B------:R-:W-:-:S09]  /*1d10*/  UISETP.NE.AND UP0, UPT, UR4, 0x1, UPT ;  /* 0x000000010400788c */ /* 0x000fd2000bf05270 */
[----:B------:R-:W-:Y:S05]  /*1d20*/  BRA.U !UP0, `(.L_x_554) ;  /* 0x0000000508107547 */ /* 0x000fea000b800000 */
[----:B0-----:R-:W-:-:S05]  /*1d30*/  LEA R3, R7, R9, 0x7 ;  /* 0x0000000907037211 */ /* 0x001fca00078e38ff */
        /* <DEDUP_REMOVED lines=16> */
.L_x_556:
[----:B------:R-:W-:Y:S05]  /*1e40*/  BSYNC.RECONVERGENT B2 ;  /* 0x0000000000027941 */ /* 0x000fea0003800200 */
.L_x_555:
        /* <DEDUP_REMOVED lines=9> */
.L_x_558:
[----:B------:R-:W0:Y:S02]  /*1ee0*/  MUFU.RCP R27, R4 ;  /* 0x00000004001b7308 */ /* 0x000e240000001000 */
[----:B0-----:R-:W-:-:S04]  /*1ef0*/  FFMA R0, R4, R27, -1 ;  /* 0xbf80000004007423 */ /* 0x001fc8000000001b */
[----:B------:R-:W-:-:S04]  /*1f00*/  FADD.FTZ R0, -R0, -RZ ;  /* 0x800000ff00007221 */ /* 0x000fc80000010100 */
[----:B------:R-:W-:-:S07]  /*1f10*/  FFMA R27, R27, R0, R27 ;  /* 0x000000001b1b7223 */ /* 0x000fce000000001b */
.L_x_559:
[----:B------:R-:W-:Y:S05]  /*1f20*/  BSYNC.RECONVERGENT B1 ;  /* 0x0000000000017941 */ /* 0x000fea0003800200 */
.L_x_557:
        /* <DEDUP_REMOVED lines=18> */
.L_x_561:
[----:B------:R-:W-:Y:S05]  /*2050*/  BSYNC.RECONVERGENT B2 ;  /* 0x0000000000027941 */ /* 0x000fea0003800200 */
.L_x_560:
        /* <DEDUP_REMOVED lines=9> */
.L_x_563:
[----:B------:R-:W0:Y:S02]  /*20f0*/  MUFU.RCP R0, R3 ;  /* 0x0000000300007308 */ /* 0x000e240000001000 */
[----:B0-----:R-:W-:-:S04]  /*2100*/  FFMA R2, R3, R0, -1 ;  /* 0xbf80000003027423 */ /* 0x001fc80000000000 */
[----:B------:R-:W-:-:S04]  /*2110*/  FADD.FTZ R27, -R2, -RZ ;  /* 0x800000ff021b7221 */ /* 0x000fc80000010100 */
[----:B------:R-:W-:-:S07]  /*2120*/  FFMA R27, R0, R27, R0 ;  /* 0x0000001b001b7223 */ /* 0x000fce0000000000 */
.L_x_564:
[----:B------:R-:W-:Y:S05]  /*2130*/  BSYNC.RECONVERGENT B1 ;  /* 0x0000000000017941 */ /* 0x000fea0003800200 */
.L_x_562:
[----:B------:R-:W-:Y:S01]  /*2140*/  FADD R27, R27, R6 ;  /* 0x000000061b1b7221 */ /* 0x000fe20000000000 */
[----:B------:R-:W-:-:S04]  /*2150*/  VIADD R7, R7, 0x2 ;  /* 0x0000000207077836 */ /* 0x000fc80000000000 */
[----:B------:R1:W-:Y:S03]  /*2160*/  STG.E desc[UR6][R4.64+0x200], R27 ;  /* 0x0002001b04007986 */ /* 0x0003e6000c101906 */
.L_x_554:
        /* <DEDUP_REMOVED lines=19> */
[----:B------:R-:W-:Y:S05]  /*22a0*/  CALL.REL.NOINC `($__internal_3_$__cuda_sm3x_div_rn_noftz_f32_slowpath) ;  /* 0x0000002800807944 */ /* 0x000fea0003c00000 */
[----:B------:R-:W-:-:S07]  /*22b0*/  MOV R4, R0 ;  /* 0x0000000000047202 */ /* 0x000fce0000000f00 */
.L_x_566:
[----:B------:R-:W-:Y:S05]  /*22c0*/  BSYNC.RECONVERGENT B2 ;  /* 0x0000000000027941 */ /* 0x000fea0003800200 */
.L_x_565:
        /* <DEDUP_REMOVED lines=9> */
.L_x_568:
[----:B------:R-:W0:Y:S02]  /*2360*/  MUFU.RCP R0, R3 ;  /* 0x0000000300007308 */ /* 0x000e240000001000 */
[----:B0-----:R-:W-:-:S04]  /*2370*/  FFMA R2, R3, R0, -1 ;  /* 0xbf80000003027423 */ /* 0x001fc80000000000 */
[----:B------:R-:W-:-:S04]  /*2380*/  FADD.FTZ R27, -R2, -RZ ;  /* 0x800000ff021b7221 */ /* 0x000fc80000010100 */
[----:B------:R-:W-:-:S07]  /*2390*/  FFMA R27, R0, R27, R0 ;  /* 0x0000001b001b7223 */ /* 0x000fce0000000000 */
.L_x_569:
[----:B------:R-:W-:Y:S05]  /*23a0*/  BSYNC.RECONVERGENT B1 ;  /* 0x0000000000017941 */ /* 0x000fea0003800200 */
.L_x_567:
[----:B------:R-:W-:Y:S01]  /*23b0*/  FADD R27, R27, R4 ;  /* 0x000000041b1b7221 */ /* 0x000fe20000000000 */
[----:B------:R-:W-:-:S05]  /*23c0*/  IMAD.WIDE R14, R7, 0x4, R14 ;  /* 0x00000004070e7825 */ /* 0x000fca00078e020e */
[----:B------:R-:W-:Y:S01]  /*23d0*/  STG.E desc[UR6][R14.64], R27 ;  /* 0x0000001b0e007986 */ /* 0x000fe2000c101906 */
[----:B------:R-:W-:Y:S05]  /*23e0*/  EXIT ;  /* 0x000000000000794d */ /* 0x000fea0003800000 */
.L_x_490:
[----:B------:R-:W-:-:S13]  /*23f0*/  ISETP.GE.AND P0, PT, R5, 0x1, PT ;  /* 0x000000010500780c */ /* 0x000fda0003f06270 */
[----:B------:R-:W-:Y:S05]  /*2400*/  @!P0 EXIT ;  /* 0x000000000000894d */ /* 0x000fea0003800000 */
[C---:B------:R-:W-:Y:S01]  /*2410*/  ISETP.GE.U32.AND P0, PT, R5.reuse, 0x8, PT ;  /* 0x000000080500780c */ /* 0x040fe20003f06070 */
[----:B------:R-:W-:Y:S01]  /*2420*/  HFMA2 R8, -RZ, RZ, 0, 0 ;  /* 0x00000000ff087431 */ /* 0x000fe200000001ff */
[----:B------:R-:W-:-:S11]  /*2430*/  LOP3.LUT R4, R5, 0x7, RZ, 0xc0, !PT ;  /* 0x0000000705047812 */ /* 0x000fd600078ec0ff */
[----:B------:R-:W-:Y:S05]  /*2440*/  @!P0 BRA `(.L_x_570) ;  /* 0x0000001000c48947 */ /* 0x000fea0003800000 */
[----:B------:R-:W-:Y:S02]  /*2450*/  LOP3.LUT R8, R5, 0x7ffffff8, RZ, 0xc0, !PT ;  /* 0x7ffffff805087812 */ /* 0x000fe400078ec0ff */
[----:B------:R-:W-:-:S07]  /*2460*/  MOV R7, RZ ;  /* 0x000000ff00077202 */ /* 0x000fce0000000f00 */
.L_x_627:
[C---:B------:R-:W-:Y:S01]  /*2470*/  LEA R6, R7.reuse, R9, 0x7 ;  /* 0x0000000907067211 */ /* 0x040fe200078e38ff */
[----:B------:R-:W-:Y:S01]  /*2480*/  BSSY.RECONVERGENT B2, `(.L_x_571) ;  /* 0x0000027000027945 */ /* 0x000fe20003800200 */
[----:B------:R-:W-:Y:S02]  /*2490*/  IADD3 R7, PT, PT, R7, 0x8, RZ ;  /* 0x0000000807077810 */ /* 0x000fe40007ffe0ff */
[----:B------:R-:W-:Y:S02]  /*24a0*/  ISETP.GE.AND P0, PT, R6, R3, PT ;  /* 0x000000030600720c */ /* 0x000fe40003f06270 */
[----:B------:R-:W-:-:S11]  /*24b0*/  ISETP.NE.AND P2, PT, R7, R8, PT ;  /* 0x000000080700720c */ /* 0x000fd60003f45270 */
        /* <DEDUP_REMOVED lines=17> */
.L_x_574:
[----:B------:R-:W-:Y:S05]  /*25d0*/  BSYNC.RECONVERGENT B3 ;  /* 0x0000000000037941 */ /* 0x000fea0003800200 */
.L_x_573:
        /* <DEDUP_REMOVED lines=9> */
.L_x_576:
[----:B------:R-:W0:Y:S02]  /*2670*/  MUFU.RCP R0, R5 ;  /* 0x0000000500007308 */ /* 0x000e240000001000 */
[----:B0-----:R-:W-:-:S04]  /*2680*/  FFMA R2, R5, R0, -1 ;  /* 0xbf80000005027423 */ /* 0x001fc80000000000 */
[----:B------:R-:W-:-:S04]  /*2690*/  FADD.FTZ R27, -R2, -RZ ;  /* 0x800000ff021b7221 */ /* 0x000fc80000010100 */
[----:B------:R-:W-:-:S07]  /*26a0*/  FFMA R27, R0, R27, R0 ;  /* 0x0000001b001b7223 */ /* 0x000fce0000000000 */
.L_x_577:
[----:B------:R-:W-:Y:S05]  /*26b0*/  BSYNC.RECONVERGENT B1 ;  /* 0x0000000000017941 */ /* 0x000fea0003800200 */
.L_x_575:
[----:B------:R-:W-:Y:S01]  /*26c0*/  FADD R27, R27, R10 ;  /* 0x0000000a1b1b7221 */ /* 0x000fe20000000000 */
[----:B------:R-:W-:-:S05]  /*26d0*/  IMAD.WIDE.U32 R10, R6, 0x4, R14 ;  /* 0x00000004060a7825 */ /* 0x000fca00078e000e */
[----:B------:R0:W-:Y:S02]  /*26e0*/  STG.E desc[UR6][R10.64], R27 ;  /* 0x0000001b0a007986 */ /* 0x0001e4000c101906 */
.L_x_572:
[----:B------:R-:W-:Y:S05]  /*26f0*/  BSYNC.RECONVERGENT B2 ;  /* 0x0000000000027941 */ /* 0x000fea0003800200 */
.L_x_571:
        /* <DEDUP_REMOVED lines=21> */
.L_x_581:
[----:B------:R-:W-:Y:S05]  /*2850*/  BSYNC.RECONVERGENT B3 ;  /* 0x0000000000037941 */ /* 0x000fea0003800200 */
.L_x_580:
[----:B------:R-:W-:Y:S01]  /*2860*/  VIADD R0, R5, 0x1800000 ;  /* 0x0180000005007836 */ /* 0x000fe20000000000 */
[----:B------:R-:W-:Y:S04]  /*2870*/  BSSY.RECONVERGENT B1, `(.L_x_582) ;  /* 0x000000c000017945 */ /* 0x000fe80003800200 */
[----:B------:R-:W-:-:S04]  /*2880*/  LOP3.LUT R0, R0, 0x7f800000, RZ, 0xc0, !PT ;  /* 0x7f80000000007812 */ /* 0x000fc800078ec0ff */
[----:B------:R-:W-:-:S13]  /*2890*/  ISETP.GT.U32.AND P0, PT, R0, 0x1ffffff, PT ;  /* 0x01ffffff0000780c */ /* 0x000fda0003f04070 */
[----:B------:R-:W-:Y:S05]  /*28a0*/  @P0 BRA `(.L_x_583) ;  /* 0x0000000000100947 */ /* 0x000fea0003800000 */
[----:B------:R-:W-:Y:S02]  /*28b0*/  MOV R27, R5 ;  /* 0x00000005001b7202 */ /* 0x000fe40000000f00 */
[----:B------:R-:W-:-:S07]  /*28c0*/  MOV R21, 0x28e0 ;  /* 0x000028e000157802 */ /* 0x000fce0000000f00 */
[----:B------:R-:W-:Y:S05]  /*28d0*/  CALL.REL.NOINC `($__internal_2_$__cuda_sm20_rcp_rn_f32_slowpath) ;  /* 0x0000002000207944 */ /* 0x000fea0003c00000 */
[----:B------:R-:W-:Y:S05]  /*28e0*/  BRA `(.L_x_584) ;  /* 0x0000000000107947 */ /* 0x000fea0003800000 */
.L_x_583:
[----:B------:R-:W0:Y:S02]  /*28f0*/  MUFU.RCP R0, R5 ;  /* 0x0000000500007308 */ /* 0x000e240000001000 */
[----:B0-----:R-:W-:-:S04]  /*2900*/  FFMA R2, R5, R0, -1 ;  /* 0xbf80000005027423 */ /* 0x001fc80000000000 */
[----:B------:R-:W-:-:S04]  /*2910*/  FADD.FTZ R27, -R2, -RZ ;  /* 0x800000ff021b7221 */ /* 0x000fc80000010100 */
[----:B------:R-:W-:-:S07]  /*2920*/  FFMA R27, R0, R27, R0 ;  /* 0x0000001b001b7223 */ /* 0x000fce0000000000 */
.L_x_584:
[----:B------:R-:W-:Y:S05]  /*2930*/  BSYNC.RECONVERGENT B1 ;  /* 0x0000000000017941 */ /* 0x000fea0003800200 */
.L_x_582:
[----:B------:R-:W-:-:S05]  /*2940*/  FADD R27, R27, R18 ;  /* 0x000000121b1b7221 */ /* 0x000fca0000000000 */
[----:B------:R0:W-:Y:S02]  /*2950*/  STG.E desc[UR6][R10.64], R27 ;  /* 0x0000001b0a007986 */ /* 0x0001e4000c101906 */
.L_x_579:
[----:B------:R-:W-:Y:S05]  /*2960*/  BSYNC.RECONVERGENT B2 ;  /* 0x0000000000027941 */ /* 0x000fea0003800200 */
.L_x_578:
        /* <DEDUP_REMOVED lines=17> */
[----:B0-----:R-:W-:Y:S05]  /*2a80*/  CALL.REL.NOINC `($__internal_3_$__cuda_sm3x_div_rn_noftz_f32_slowpath) ;  /* 0x0000002000887944 */ /* 0x001fea0003c00000 */
[----:B------:R-:W-:-:S07]  /*2a90*/  MOV R18, R0 ;  /* 0x0000000000127202 */ /* 0x000fce0000000f00 */
.L_x_588:
[----:B------:R-:W-:Y:S05]  /*2aa0*/  BSYNC.RECONVERGENT B3 ;  /* 0x0000000000037941 */ /* 0x000fea0003800200 */
.L_x_587:
[----:B------:R-:W-:Y:S01]  /*2ab0*/  IADD3 R0, PT, PT, R5, 0x1800000, RZ ;  /* 0x0180000005007810 */ /* 0x000fe20007ffe0ff */
[----:B------:R-:W-:Y:S03]  /*2ac0*/  BSSY.RECONVERGENT B1, `(.L_x_589) ;  /* 0x000000c000017945 */ /* 0x000fe60003800200 */
[----:B------:R-:W-:-:S04]  /*2ad0*/  LOP3.LUT R0, R0, 0x7f800000, RZ, 0xc0, !PT ;  /* 0x7f80000000007812 */ /* 0x000fc800078ec0ff */
[----:B------:R-:W-:-:S13]  /*2ae0*/  ISETP.GT.U32.AND P0, PT, R0, 0x1ffffff, PT ;  /* 0x01ffffff0000780c */ /* 0x000fda0003f04070 */
[----:B------:R-:W-:Y:S05]  /*2af0*/  @P0 BRA `(.L_x_590) ;  /* 0x0000000000100947 */ /* 0x000fea0003800000 */
[----:B0-----:R-:W-:Y:S02]  /*2b00*/  MOV R27, R5 ;  /* 0x00000005001b7202 */ /* 0x001fe40000000f00 */
[----:B------:R-:W-:-:S07]  /*2b10*/  MOV R21, 0x2b30 ;  /* 0x00002b3000157802 */ /* 0x000fce0000000f00 */
[----:B------:R-:W-:Y:S05]  /*2b20*/  CALL.REL.NOINC `($__internal_2_$__cuda_sm20_rcp_rn_f32_slowpath) ;  /* 0x0000001c008c7944 */ /* 0x000fea0003c00000 */
[----:B------:R-:W-:Y:S05]  /*2b30*/  BRA `(.L_x_591) ;  /* 0x0000000000107947 */ /* 0x000fea0003800000 */
.L_x_590:
[----:B------:R-:W1:Y:S02]  /*2b40*/  MUFU.RCP R0, R5 ;  /* 0x0000000500007308 */ /* 0x000e640000001000 */
[----:B-1----:R-:W-:-:S04]  /*2b50*/  FFMA R2, R5, R0, -1 ;  /* 0xbf80000005027423 */ /* 0x002fc80000000000 */
[----:B0-----:R-:W-:-:S04]  /*2b60*/  FADD.FTZ R27, -R2, -RZ ;  /* 0x800000ff021b7221 */ /* 0x001fc80000010100 */
[----:B------:R-:W-:-:S07]  /*2b70*/  FFMA R27, R0, R27, R0 ;  /* 0x0000001b001b7223 */ /* 0x000fce0000000000 */
.L_x_591:
[----:B------:R-:W-:Y:S05]  /*2b80*/  BSYNC.RECONVERGENT B1 ;  /* 0x0000000000017941 */ /* 0x000fea0003800200 */
.L_x_589:
[----:B------:R-:W-:-:S05]  /*2b90*/  FADD R27, R27, R18 ;  /* 0x000000121b1b7221 */ /* 0x000fca0000000000 */
[----:B------:R1:W-:Y:S02]  /*2ba0*/  STG.E desc[UR6][R10.64+0x200], R27 ;  /* 0x0002001b0a007986 */ /* 0x0003e4000c101906 */
.L_x_586:
[----:B------:R-:W-:Y:S05]  /*2bb0*/  BSYNC.RECONVERGENT B2 ;  /* 0x0000000000027941 */ /* 0x000fea0003800200 */
.L_x_585:
        /* <DEDUP_REMOVED lines=17> */
[----:B01----:R-:W-:Y:S05]  /*2cd0*/  CALL.REL.NOINC `($__internal_3_$__cuda_sm3x_div_rn_noftz_f32_slowpath) ;  /* 0x0000001c00f47944 */ /* 0x003fea0003c00000 */
[----:B------:R-:W-:-:S07]  /*2ce0*/  MOV R18, R0 ;  /* 0x0000000000127202 */ /* 0x000fce0000000f00 */
.L_x_595:
[----:B------:R-:W-:Y:S05]  /*2cf0*/  BSYNC.RECONVERGENT B3 ;  /* 0x0000000000037941 */ /* 0x000fea0003800200 */
.L_x_594:
[----:B------:R-:W-:Y:S01]  /*2d00*/  IADD3 R0, PT, PT, R5, 0x1800000, RZ ;  /* 0x0180000005007810 */ /* 0x000fe20007ffe0ff */
[----:B------:R-:W-:Y:S03]  /*2d10*/  BSSY.RECONVERGENT B1, `(.L_x_596) ;  /* 0x000000c000017945 */ /* 0x000fe60003800200 */
[----:B------:R-:W-:-:S04]  /*2d20*/  LOP3.LUT R0, R0, 0x7f800000, RZ, 0xc0, !PT ;  /* 0x7f80000000007812 */ /* 0x000fc800078ec0ff */
[----:B------:R-:W-:-:S13]  /*2d30*/  ISETP.GT.U32.AND P0, PT, R0, 0x1ffffff, PT ;  /* 0x01ffffff0000780c */ /* 0x000fda0003f04070 */
[----:B------:R-:W-:Y:S05]  /*2d40*/  @P0 BRA `(.L_x_597) ;  /* 0x0000000000100947 */ /* 0x000fea0003800000 */
[----:B01----:R-:W-:Y:S02]  /*2d50*/  MOV R27, R5 ;  /* 0x00000005001b7202 */ /* 0x003fe40000000f00 */
[----:B------:R-:W-:-:S07]  /*2d60*/  MOV R21, 0x2d80 ;  /* 0x00002d8000157802 */ /* 0x000fce0000000f00 */
[----:B------:R-:W-:Y:S05]  /*2d70*/  CALL.REL.NOINC `($__internal_2_$__cuda_sm20_rcp_rn_f32_slowpath) ;  /* 0x0000001800f87944 */ /* 0x000fea0003c00000 */
[----:B------:R-:W-:Y:S05]  /*2d80*/  BRA `(.L_x_598) ;  /* 0x0000000000107947 */ /* 0x000fea0003800000 */
.L_x_597:
[----:B------:R-:W2:Y:S02]  /*2d90*/  MUFU.RCP R0, R5 ;  /* 0x0000000500007308 */ /* 0x000ea40000001000 */
[----:B--2---:R-:W-:-:S04]  /*2da0*/  FFMA R2, R5, R0, -1 ;  /* 0xbf80000005027423 */ /* 0x004fc80000000000 */
[----:B01----:R-:W-:-:S04]  /*2db0*/  FADD.FTZ R27, -R2, -RZ ;  /* 0x800000ff021b7221 */ /* 0x003fc80000010100 */
[----:B------:R-:W-:-:S07]  /*2dc0*/  FFMA R27, R0, R27, R0 ;  /* 0x0000001b001b7223 */ /* 0x000fce0000000000 */
.L_x_598:
[----:B------:R-:W-:Y:S05]  /*2dd0*/  BSYNC.RECONVERGENT B1 ;  /* 0x0000000000017941 */ /* 0x000fea0003800200 */
.L_x_596:
[----:B------:R-:W-:-:S05]  /*2de0*/  FADD R27, R27, R18 ;  /* 0x000000121b1b7221 */ /* 0x000fca0000000000 */
[----:B------:R2:W-:Y:S02]  /*2df0*/  STG.E desc[UR6][R10.64+0x400], R27 ;  /* 0x0004001b0a007986 */ /* 0x0005e4000c101906 */
.L_x_593:
[----:B------:R-:W-:Y:S05]  /*2e00*/  BSYNC.RECONVERGENT B2 ;  /* 0x0000000000027941 */ /* 0x000fea0003800200 */
.L_x_592:
        /* <DEDUP_REMOVED lines=17> */
[----:B012---:R-:W-:Y:S05]  /*2f20*/  CALL.REL.NOINC `($__internal_3_$__cuda_sm3x_div_rn_noftz_f32_slowpath) ;  /* 0x0000001c00607944 */ /* 0x007fea0003c00000 */
[----:B------:R-:W-:-:S07]  /*2f30*/  MOV R18, R0 ;  /* 0x0000000000127202 */ /* 0x000fce0000000f00 */
.L_x_602:
[----:B------:R-:W-:Y:S05]  /*2f40*/  BSYNC.RECONVERGENT B3 ;  /* 0x0000000000037941 */ /* 0x000fea0003800200 */
.L_x_601:
[----:B------:R-:W-:Y:S01]  /*2f50*/  IADD3 R0, PT, PT, R5, 0x1800000, RZ ;  /* 0x0180000005007810 */ /* 0x000fe20007ffe0ff */
[----:B------:R-:W-:Y:S03]  /*2f60*/  BSSY.RECONVERGENT B1, `(.L_x_603) ;  /* 0x000000c000017945 */ /* 0x000fe60003800200 */
[----:B------:R-:W-:-:S04]  /*2f70*/  LOP3.LUT R0, R0, 0x7f800000, RZ, 0xc0, !PT ;  /* 0x7f80000000007812 */ /* 0x000fc800078ec0ff */
[----:B------:R-:W-:-:S13]  /*2f80*/  ISETP.GT.U32.AND P0, PT, R0, 0x1ffffff, PT ;  /* 0x01ffffff0000780c */ /* 0x000fda0003f04070 */
[----:B------:R-:W-:Y:S05]  /*2f90*/  @P0 BRA `(.L_x_604) ;  /* 0x0000000000100947 */ /* 0x000fea0003800000 */
[----:B012---:R-:W-:Y:S02]  /*2fa0*/  MOV R27, R5 ;  /* 0x00000005001b7202 */ /* 0x007fe40000000f00 */
[----:B------:R-:W-:-:S07]  /*2fb0*/  MOV R21, 0x2fd0 ;  /* 0x00002fd000157802 */ /* 0x000fce0000000f00 */
[----:B------:R-:W-:Y:S05]  /*2fc0*/  CALL.REL.NOINC `($__internal_2_$__cuda_sm20_rcp_rn_f32_slowpath) ;  /* 0x0000001800647944 */ /* 0x000fea0003c00000 */
[----:B------:R-:W-:Y:S05]  /*2fd0*/  BRA `(.L_x_605) ;  /* 0x0000000000107947 */ /* 0x000fea0003800000 */
.L_x_604:
[----:B------:R-:W3:Y:S02]  /*2fe0*/  MUFU.RCP R0, R5 ;  /* 0x0000000500007308 */ /* 0x000ee40000001000 */
[----:B---3--:R-:W-:-:S04]  /*2ff0*/  FFMA R2, R5, R0, -1 ;  /* 0xbf80000005027423 */ /* 0x008fc80000000000 */
[----:B012---:R-:W-:-:S04]  /*3000*/  FADD.FTZ R27, -R2, -RZ ;  /* 0x800000ff021b7221 */ /* 0x007fc80000010100 */
[----:B------:R-:W-:-:S07]  /*3010*/  FFMA R27, R0, R27, R0 ;  /* 0x0000001b001b7223 */ /* 0x000fce0000000000 */
.L_x_605:
[----:B------:R-:W-:Y:S05]  /*3020*/  BSYNC.RECONVERGENT B1 ;  /* 0x0000000000017941 */ /* 0x000fea0003800200 */
.L_x_603:
[----:B------:R-:W-:-:S05]  /*3030*/  FADD R27, R27, R18 ;  /* 0x000000121b1b7221 */ /* 0x000fca0000000000 */
[----:B------:R3:W-:Y:S02]  /*3040*/  STG.E desc[UR6][R10.64+0x600], R27 ;  /* 0x0006001b0a007986 */ /* 0x0007e4000c101906 */
.L_x_600:
[----:B------:R-:W-:Y:S05]  /*3050*/  BSYNC.RECONVERGENT B2 ;  /* 0x0000000000027941 */ /* 0x000fea0003800200 */
.L_x_599:
[----:B------:R-:W-:Y:S01]  /*3060*/  VIADD R0, R6, 0x280 ;  /* 0x0000028006007836 */ /* 0x000fe20000000000 */
[----:B------:R-:W-:Y:S04]  /*3070*/  BSSY.RECONVERGENT B2, `(.L_x_606) ;  /* 0x0000023000027945 */ /* 0x000fe80003800200 */
        /* <DEDUP_REMOVED lines=15> */
[----:B0123--:R-:W-:Y:S05]  /*3170*/  CALL.REL.NOINC `($__internal_3_$__cuda_sm3x_div_rn_noftz_f32_slowpath) ;  /* 0x0000001800cc7944 */ /* 0x00ffea0003c00000 */
[----:B------:R-:W-:-:S07]  /*3180*/  MOV R18, R0 ;  /* 0x0000000000127202 */ /* 0x000fce0000000f00 */
.L_x_609:
[----:B------:R-:W-:Y:S05]  /*3190*/  BSYNC.RECONVERGENT B3 ;  /* 0x0000000000037941 */ /* 0x000fea0003800200 */
.L_x_608:
[----:B------:R-:W-:Y:S01]  /*31a0*/  IADD3 R0, PT, PT, R5, 0x1800000, RZ ;  /* 0x0180000005007810 */ /* 0x000fe20007ffe0ff */
[----:B------:R-:W-:Y:S03]  /*31b0*/  BSSY.RECONVERGENT B1, `(.L_x_610) ;  /* 0x000000c000017945 */ /* 0x000fe60003800200 */
[----:B------:R-:W-:-:S04]  /*31c0*/  LOP3.LUT R0, R0, 0x7f800000, RZ, 0xc0, !PT ;  /* 0x7f80000000007812 */ /* 0x000fc800078ec0ff */
[----:B------:R-:W-:-:S13]  /*31d0*/  ISETP.GT.U32.AND P0, PT, R0, 0x1ffffff, PT ;  /* 0x01ffffff0000780c */ /* 0x000fda0003f04070 */
[----:B------:R-:W-:Y:S05]  /*31e0*/  @P0 BRA `(.L_x_611) ;  /* 0x0000000000100947 */ /* 0x000fea0003800000 */
[----:B0123--:R-:W-:Y:S02]  /*31f0*/  MOV R27, R5 ;  /* 0x00000005001b7202 */ /* 0x00ffe40000000f00 */
[----:B------:R-:W-:-:S07]  /*3200*/  MOV R21, 0x3220 ;  /* 0x0000322000157802 */ /* 0x000fce0000000f00 */
[----:B------:R-:W-:Y:S05]  /*3210*/  CALL.REL.NOINC `($__internal_2_$__cuda_sm20_rcp_rn_f32_slowpath) ;  /* 0x0000001400d07944 */ /* 0x000fea0003c00000 */
[----:B------:R-:W-:Y:S05]  /*3220*/  BRA `(.L_x_612) ;  /* 0x0000000000107947 */ /* 0x000fea0003800000 */
.L_x_611:
[----:B------:R-:W4:Y:S02]  /*3230*/  MUFU.RCP R0, R5 ;  /* 0x0000000500007308 */ /* 0x000f240000001000 */
[----:B----4-:R-:W-:-:S04]  /*3240*/  FFMA R2, R5, R0, -1 ;  /* 0xbf80000005027423 */ /* 0x010fc80000000000 */
[----:B0123--:R-:W-:-:S04]  /*3250*/  FADD.FTZ R27, -R2, -RZ ;  /* 0x800000ff021b7221 */ /* 0x00ffc80000010100 */
[----:B------:R-:W-:-:S07]  /*3260*/  FFMA R27, R0, R27, R0 ;  /* 0x0000001b001b7223 */ /* 0x000fce0000000000 */
.L_x_612:
[----:B------:R-:W-:Y:S05]  /*3270*/  BSYNC.RECONVERGENT B1 ;  /* 0x0000000000017941 */ /* 0x000fea0003800200 */
.L_x_610:
[----:B------:R-:W-:-:S05]  /*3280*/  FADD R27, R27, R18 ;  /* 0x000000121b1b7221 */ /* 0x000fca0000000000 */
[----:B------:R4:W-:Y:S02]  /*3290*/  STG.E desc[UR6][R10.64+0x800], R27 ;  /* 0x0008001b0a007986 */ /* 0x0009e4000c101906 */
.L_x_607:
[----:B------:R-:W-:Y:S05]  /*32a0*/  BSYNC.RECONVERGENT B2 ;  /* 0x0000000000027941 */ /* 0x000fea0003800200 */
.L_x_606:
        /* <DEDUP_REMOVED lines=17> */
[----:B-1234-:R-:W-:Y:S05]  /*33c0*/  CALL.REL.NOINC `($__internal_3_$__cuda_sm3x_div_rn_noftz_f32_slowpath) ;  /* 0x0000001800387944 */ /* 0x01efea0003c00000 */
[----:B------:R-:W-:-:S07]  /*33d0*/  MOV R18, R0 ;  /* 0x0000000000127202 */ /* 0x000fce0000000f00 */
.L_x_616:
[----:B------:R-:W-:Y:S05]  /*33e0*/  BSYNC.RECONVERGENT B3 ;  /* 0x0000000000037941 */ /* 0x000fea0003800200 */
.L_x_615:
[----:B------:R-:W-:Y:S01]  /*33f0*/  IADD3 R0, PT, PT, R5, 0x1800000, RZ ;  /* 0x0180000005007810 */ /* 0x000fe20007ffe0ff */
[----:B------:R-:W-:Y:S03]  /*3400*/  BSSY.RECONVERGENT B1, `(.L_x_617) ;  /* 0x000000c000017945 */ /* 0x000fe60003800200 */
[----:B------:R-:W-:-:S04]  /*3410*/  LOP3.LUT R0, R0, 0x7f800000, RZ, 0xc0, !PT ;  /* 0x7f80000000007812 */ /* 0x000fc800078ec0ff */
[----:B------:R-:W-:-:S13]  /*3420*/  ISETP.GT.U32.AND P0, PT, R0, 0x1ffffff, PT ;  /* 0x01ffffff0000780c */ /* 0x000fda0003f04070 */
[----:B------:R-:W-:Y:S05]  /*3430*/  @P0 BRA `(.L_x_618) ;  /* 0x0000000000100947 */ /* 0x000fea0003800000 */
[----:B-1234-:R-:W-:Y:S02]  /*3440*/  MOV R27, R5 ;  /* 0x00000005001b7202 */ /* 0x01efe40000000f00 */
[----:B------:R-:W-:-:S07]  /*3450*/  MOV R21, 0x3470 ;  /* 0x0000347000157802 */ /* 0x000fce0000000f00 */
[----:B------:R-:W-:Y:S05]  /*3460*/  CALL.REL.NOINC `($__internal_2_$__cuda_sm20_rcp_rn_f32_slowpath) ;  /* 0x00000014003c7944 */ /* 0x000fea0003c00000 */
[----:B------:R-:W-:Y:S05]  /*3470*/  BRA `(.L_x_619) ;  /* 0x0000000000107947 */ /* 0x000fea0003800000 */
.L_x_618:
[----:B------:R-:W0:Y:S02]  /*3480*/  MUFU.RCP R0, R5 ;  /* 0x0000000500007308 */ /* 0x000e240000001000 */
[----:B0-----:R-:W-:-:S04]  /*3490*/  FFMA R2, R5, R0, -1 ;  /* 0xbf80000005027423 */ /* 0x001fc80000000000 */
[----:B-1234-:R-:W-:-:S04]  /*34a0*/  FADD.FTZ R27, -R2, -RZ ;  /* 0x800000ff021b7221 */ /* 0x01efc80000010100 */
[----:B------:R-:W-:-:S07]  /*34b0*/  FFMA R27, R0, R27, R0 ;  /* 0x0000001b001b7223 */ /* 0x000fce0000000000 */
.L_x_619:
[----:B------:R-:W-:Y:S05]  /*34c0*/  BSYNC.RECONVERGENT B1 ;  /* 0x0000000000017941 */ /* 0x000fea0003800200 */
.L_x_617:
[----:B------:R-:W-:-:S05]  /*34d0*/  FADD R27, R27, R18 ;  /* 0x000000121b1b7221 */ /* 0x000fca0000000000 */
[----:B------:R0:W-:Y:S02]  /*34e0*/  STG.E desc[UR6][R10.64+0xa00], R27 ;  /* 0x000a001b0a007986 */ /* 0x0001e4000c101906 */
.L_x_614:
[----:B------:R-:W-:Y:S05]  /*34f0*/  BSYNC.RECONVERGENT B2 ;  /* 0x0000000000027941 */ /* 0x000fea0003800200 */
.L_x_613:
        /* <DEDUP_REMOVED lines=19> */
.L_x_623:
[----:B------:R-:W-:Y:S05]  /*3630*/  BSYNC.RECONVERGENT B3 ;  /* 0x0000000000037941 */ /* 0x000fea0003800200 */
.L_x_622:
        /* <DEDUP_REMOVED lines=9> */
.L_x_625:
[----:B-1234-:R-:W0:Y:S02]  /*36d0*/  MUFU.RCP R27, R16 ;  /* 0x00000010001b7308 */ /* 0x01ee240000001000 */
[----:B0-----:R-:W-:-:S04]  /*36e0*/  FFMA R0, R16, R27, -1 ;  /* 0xbf80000010007423 */ /* 0x001fc8000000001b */
[----:B------:R-:W-:-:S04]  /*36f0*/  FADD.FTZ R0, -R0, -RZ ;  /* 0x800000ff00007221 */ /* 0x000fc80000010100 */
[----:B------:R-:W-:-:S07]  /*3700*/  FFMA R27, R27, R0, R27 ;  /* 0x000000001b1b7223 */ /* 0x000fce000000001b */
.L_x_626:
[----:B------:R-:W-:Y:S05]  /*3710*/  BSYNC.RECONVERGENT B1 ;  /* 0x0000000000017941 */ /* 0x000fea0003800200 */
.L_x_624:
[----:B------:R-:W-:-:S05]  /*3720*/  FADD R5, R27, R5 ;  /* 0x000000051b057221 */ /* 0x000fca0000000000 */
[----:B------:R0:W-:Y:S02]  /*3730*/  STG.E desc[UR6][R10.64+0xc00], R5 ;  /* 0x000c00050a007986 */ /* 0x0001e4000c101906 */
.L_x_621:
[----:B------:R-:W-:Y:S05]  /*3740*/  BSYNC.RECONVERGENT B2 ;  /* 0x0000000000027941 */ /* 0x000fea0003800200 */
.L_x_620:
[----:B------:R-:W-:Y:S05]  /*3750*/  @P2 BRA `(.L_x_627) ;  /* 0xffffffec00442947 */ /* 0x000fea000383ffff */
.L_x_570:
        /* <DEDUP_REMOVED lines=26> */
.L_x_632:
[----:B------:R-:W-:Y:S05]  /*3900*/  BSYNC.RECONVERGENT B3 ;  /* 0x0000000000037941 */ /* 0x000fea0003800200 */
.L_x_631:
        /* <DEDUP_REMOVED lines=9> */
.L_x_634:
[----:B------:R-:W0:Y:S02]  /*39a0*/  MUFU.RCP R27, R4 ;  /* 0x00000004001b7308 */ /* 0x000e240000001000 */
[----:B0-----:R-:W-:-:S04]  /*39b0*/  FFMA R0, R4, R27, -1 ;  /* 0xbf80000004007423 */ /* 0x001fc8000000001b */
[----:B------:R-:W-:-:S04]  /*39c0*/  FADD.FTZ R0, -R0, -RZ ;  /* 0x800000ff00007221 */ /* 0x000fc80000010100 */
[----:B------:R-:W-:-:S07]  /*39d0*/  FFMA R27, R27, R0, R27 ;  /* 0x000000001b1b7223 */ /* 0x000fce000000001b */
.L_x_635:
[----:B------:R-:W-:Y:S05]  /*39e0*/  BSYNC.RECONVERGENT B1 ;  /* 0x0000000000017941 */ /* 0x000fea0003800200 */
.L_x_633:
[----:B------:R-:W-:Y:S01]  /*39f0*/  FADD R27, R27, R5 ;  /* 0x000000051b1b7221 */ /* 0x000fe20000000000 */
[----:B------:R-:W-:-:S05]  /*3a00*/  IMAD.WIDE R4, R6, 0x4, R14 ;  /* 0x0000000406047825 */ /* 0x000fca00078e020e */
[----:B------:R0:W-:Y:S02]  /*3a10*/  STG.E desc[UR6][R4.64], R27 ;  /* 0x0000001b04007986 */ /* 0x0001e4000c101906 */
.L_x_630:
[----:B------:R-:W-:Y:S05]  /*3a20*/  BSYNC.RECONVERGENT B2 ;  /* 0x0000000000027941 */ /* 0x000fea0003800200 */
.L_x_629:
        /* <DEDUP_REMOVED lines=20> */
.L_x_639:
[----:B------:R-:W-:Y:S05]  /*3b70*/  BSYNC.RECONVERGENT B3 ;  /* 0x0000000000037941 */ /* 0x000fea0003800200 */
.L_x_638:
        /* <DEDUP_REMOVED lines=9> */
.L_x_641:
[----:B------:R-:W0:Y:S02]  /*3c10*/  MUFU.RCP R27, R4 ;  /* 0x00000004001b7308 */ /* 0x000e240000001000 */
[----:B0-----:R-:W-:-:S04]  /*3c20*/  FFMA R0, R4, R27, -1 ;  /* 0xbf80000004007423 */ /* 0x001fc8000000001b */
[----:B------:R-:W-:-:S04]  /*3c30*/  FADD.FTZ R0, -R0, -RZ ;  /* 0x800000ff00007221 */ /* 0x000fc80000010100 */
[----:B------:R-:W-:-:S07]  /*3c40*/  FFMA R27, R27, R0, R27 ;  /* 0x000000001b1b7223 */ /* 0x000fce000000001b */
.L_x_642:
[----:B------:R-:W-:Y:S05]  /*3c50*/  BSYNC.RECONVERGENT B1 ;  /* 0x0000000000017941 */ /* 0x000fea0003800200 */
.L_x_640:
[----:B------:R-:W-:Y:S01]  /*3c60*/  FADD R7, R27, R7 ;  /* 0x000000071b077221 */ /* 0x000fe20000000000 */
[----:B------:R-:W-:-:S05]  /*3c70*/  IMAD.WIDE R4, R5, 0x4, R14 ;  /* 0x0000000405047825 */ /* 0x000fca00078e020e */
[----:B------:R0:W-:Y:S02]  /*3c80*/  STG.E desc[UR6][R4.64], R7 ;  /* 0x0000000704007986 */ /* 0x0001e4000c101906 */
.L_x_637:
[----:B------:R-:W-:Y:S05]  /*3c90*/  BSYNC.RECONVERGENT B2 ;  /* 0x0000000000027941 */ /* 0x000fea0003800200 */
.L_x_636:
        /* <DEDUP_REMOVED lines=20> */
.L_x_646:
[----:B------:R-:W-:Y:S05]  /*3de0*/  BSYNC.RECONVERGENT B3 ;  /* 0x0000000000037941 */ /* 0x000fea0003800200 */
.L_x_645:
        /* <DEDUP_REMOVED lines=9> */
.L_x_648:
[----:B------:R-:W0:Y:S02]  /*3e80*/  MUFU.RCP R27, R4 ;  /* 0x00000004001b7308 */ /* 0x000e240000001000 */
[----:B0-----:R-:W-:-:S04]  /*3e90*/  FFMA R0, R4, R27, -1 ;  /* 0xbf80000004007423 */ /* 0x001fc8000000001b */
[----:B------:R-:W-:-:S04]  /*3ea0*/  FADD.FTZ R0, -R0, -RZ ;  /* 0x800000ff00007221 */ /* 0x000fc80000010100 */
[----:B------:R-:W-:-:S07]  /*3eb0*/  FFMA R27, R27, R0, R27 ;  /* 0x000000001b1b7223 */ /* 0x000fce000000001b */
.L_x_649:
[----:B------:R-:W-:Y:S05]  /*3ec0*/  BSYNC.RECONVERGENT B1 ;  /* 0x0000000000017941 */ /* 0x000fea0003800200 */
.L_x_647:
[----:B------:R-:W-:Y:S01]  /*3ed0*/  FADD R7, R27, R7 ;  /* 0x000000071b077221 */ /* 0x000fe20000000000 */
[----:B------:R-:W-:-:S05]  /*3ee0*/  IMAD.WIDE R4, R5, 0x4, R14 ;  /* 0x0000000405047825 */ /* 0x000fca00078e020e */
[----:B------:R0:W-:Y:S02]  /*3ef0*/  STG.E desc[UR6][R4.64], R7 ;  /* 0x0000000704007986 */ /* 0x0001e4000c101906 */
.L_x_644:
[----:B------:R-:W-:Y:S05]  /*3f00*/  BSYNC.RECONVERGENT B2 ;  /* 0x0000000000027941 */ /* 0x000fea0003800200 */
.L_x_643:
        /* <DEDUP_REMOVED lines=20> */
.L_x_653:
[----:B------:R-:W-:Y:S05]  /*4050*/  BSYNC.RECONVERGENT B3 ;  /* 0x0000000000037941 */ /* 0x000fea0003800200 */
.L_x_652:
        /* <DEDUP_REMOVED lines=9> */
.L_x_655:
[----:B------:R-:W0:Y:S02]  /*40f0*/  MUFU.RCP R27, R4 ;  /* 0x00000004001b7308 */ /* 0x000e240000001000 */
[----:B0-----:R-:W-:-:S04]  /*4100*/  FFMA R0, R4, R27, -1 ;  /* 0xbf80000004007423 */ /* 0x001fc8000000001b */
[----:B------:R-:W-:-:S04]  /*4110*/  FADD.FTZ R0, -R0, -RZ ;  /* 0x800000ff00007221 */ /* 0x000fc80000010100 */
[----:B------:R-:W-:-:S07]  /*4120*/  FFMA R27, R27, R0, R27 ;  /* 0x000000001b1b7223 */ /* 0x000fce000000001b */
.L_x_656:
[----:B------:R-:W-:Y:S05]  /*4130*/  BSYNC.RECONVERGENT B1 ;  /* 0x0000000000017941 */ /* 0x000fea0003800200 */
.L_x_654:
[----:B------:R-:W-:Y:S01]  /*4140*/  FADD R5, R27, R5 ;  /* 0x000000051b057221 */ /* 0x000fe20000000000 */
[----:B------:R-:W-:-:S05]  /*4150*/  IMAD.WIDE R6, R6, 0x4, R14 ;  /* 0x0000000406067825 */ /* 0x000fca00078e020e */
[----:B------:R0:W-:Y:S02]  /*4160*/  STG.E desc[UR6][R6.64], R5 ;  /* 0x0000000506007986 */ /* 0x0001e4000c101906 */
.L_x_651:
[----:B------:R-:W-:Y:S05]  /*4170*/  BSYNC.RECONVERGENT B2 ;  /* 0x0000000000027941 */ /* 0x000fea0003800200 */
.L_x_650:
[----:B------:R-:W-:-:S07]  /*4180*/  VIADD R8, R8, 0x4 ;  /* 0x0000000408087836 */ /* 0x000fce0000000000 */
.L_x_628:
        /* <DEDUP_REMOVED lines=24> */
.L_x_661:
[----:B------:R-:W-:Y:S05]  /*4310*/  BSYNC.RECONVERGENT B3 ;  /* 0x0000000000037941 */ /* 0x000fea0003800200 */
.L_x_660:
        /* <DEDUP_REMOVED lines=9> */
.L_x_663:
[----:B------:R-:W0:Y:S02]  /*43b0*/  MUFU.RCP R27, R4 ;  /* 0x00000004001b7308 */ /* 0x000e240000001000 */
[----:B0-----:R-:W-:-:S04]  /*43c0*/  FFMA R0, R4, R27, -1 ;  /* 0xbf80000004007423 */ /* 0x001fc8000000001b */
[----:B------:R-:W-:-:S04]  /*43d0*/  FADD.FTZ R0, -R0, -RZ ;  /* 0x800000ff00007221 */ /* 0x000fc80000010100 */
[----:B------:R-:W-:-:S07]  /*43e0*/  FFMA R27, R27, R0, R27 ;  /* 0x000000001b1b7223 */ /* 0x000fce000000001b */
.L_x_664:
[----:B------:R-:W-:Y:S05]  /*43f0*/  BSYNC.RECONVERGENT B1 ;  /* 0x0000000000017941 */ /* 0x000fea0003800200 */
.L_x_662:
[----:B------:R-:W-:Y:S01]  /*4400*/  FADD R27, R27, R6 ;  /* 0x000000061b1b7221 */ /* 0x000fe20000000000 */
[----:B------:R-:W-:-:S05]  /*4410*/  IMAD.WIDE R6, R5, 0x4, R14 ;  /* 0x0000000405067825 */ /* 0x000fca00078e020e */
[----:B------:R0:W-:Y:S02]  /*4420*/  STG.E desc[UR6][R6.64], R27 ;  /* 0x0000001b06007986 */ /* 0x0001e4000c101906 */
.L_x_659:
[----:B------:R-:W-:Y:S05]  /*4430*/  BSYNC.RECONVERGENT B2 ;  /* 0x0000000000027941 */ /* 0x000fea0003800200 */
.L_x_658:
[----:B------:R-:W-:Y:S01]  /*4440*/  IADD3 R5, PT, PT, R5, 0x80, RZ ;  /* 0x0000008005057810 */ /* 0x000fe20007ffe0ff */
        /* <DEDUP_REMOVED lines=19> */
.L_x_668:
[----:B------:R-:W-:Y:S05]  /*4580*/  BSYNC.RECONVERGENT B3 ;  /* 0x0000000000037941 */ /* 0x000fea0003800200 */
.L_x_667:
        /* <DEDUP_REMOVED lines=9> */
.L_x_670:
[----:B------:R-:W0:Y:S02]  /*4620*/  MUFU.RCP R27, R4 ;  /* 0x00000004001b7308 */ /* 0x000e240000001000 */
[----:B0-----:R-:W-:-:S04]  /*4630*/  FFMA R0, R4, R27, -1 ;  /* 0xbf80000004007423 */ /* 0x001fc8000000001b */
[----:B------:R-:W-:-:S04]  /*4640*/  FADD.FTZ R0, -R0, -RZ ;  /* 0x800000ff00007221 */ /* 0x000fc80000010100 */
[----:B------:R-:W-:-:S07]  /*4650*/  FFMA R27, R27, R0, R27 ;  /* 0x000000001b1b7223 */ /* 0x000fce000000001b */
.L_x_671:
[----:B------:R-:W-:Y:S05]  /*4660*/  BSYNC.RECONVERGENT B1 ;  /* 0x0000000000017941 */ /* 0x000fea0003800200 */
.L_x_669:
[----:B------:R-:W-:Y:S01]  /*4670*/  FADD R27, R27, R6 ;  /* 0x000000061b1b7221 */ /* 0x000fe20000000000 */
[----:B------:R-:W-:-:S05]  /*4680*/  IMAD.WIDE R4, R5, 0x4, R14 ;  /* 0x0000000405047825 */ /* 0x000fca00078e020e */
[----:B------:R0:W-:Y:S02]  /*4690*/  STG.E desc[UR6][R4.64], R27 ;  /* 0x0000001b04007986 */ /* 0x0001e4000c101906 */
.L_x_666:
[----:B------:R-:W-:Y:S05]  /*46a0*/  BSYNC.RECONVERGENT B2 ;  /* 0x0000000000027941 */ /* 0x000fea0003800200 */
.L_x_665:
[----:B------:R-:W-:-:S07]  /*46b0*/  IADD3 R8, PT, PT, R8, 0x2, RZ ;  /* 0x0000000208087810 */ /* 0x000fce0007ffe0ff */
.L_x_657:
        /* <DEDUP_REMOVED lines=21> */
[----:B-1234-:R-:W-:Y:S05]  /*4810*/  CALL.REL.NOINC `($__internal_3_$__cuda_sm3x_div_rn_noftz_f32_slowpath) ;  /* 0x0000000400247944 */ /* 0x01efea0003c00000 */
[----:B------:R-:W-:-:S07]  /*4820*/  MOV R4, R0 ;  /* 0x0000000000047202 */ /* 0x000fce0000000f00 */
.L_x_673:
[----:B------:R-:W-:Y:S05]  /*4830*/  BSYNC.RECONVERGENT B2 ;  /* 0x0000000000027941 */ /* 0x000fea0003800200 */
.L_x_672:
        /* <DEDUP_REMOVED lines=9> */
.L_x_675:
[----:B------:R-:W0:Y:S02]  /*48d0*/  MUFU.RCP R0, R3 ;  /* 0x0000000300007308 */ /* 0x000e240000001000 */
[----:B0-----:R-:W-:-:S04]  /*48e0*/  FFMA R2, R3, R0, -1 ;  /* 0xbf80000003027423 */ /* 0x001fc80000000000 */
[----:B-1234-:R-:W-:-:S04]  /*48f0*/  FADD.FTZ R27, -R2, -RZ ;  /* 0x800000ff021b7221 */ /* 0x01efc80000010100 */
[----:B------:R-:W-:-:S07]  /*4900*/  FFMA R27, R0, R27, R0 ;  /* 0x0000001b001b7223 */ /* 0x000fce0000000000 */
.L_x_676:
[----:B------:R-:W-:Y:S05]  /*4910*/  BSYNC.RECONVERGENT B1 ;  /* 0x0000000000017941 */ /* 0x000fea0003800200 */
.L_x_674:
[----:B------:R-:W-:Y:S01]  /*4920*/  FADD R27, R27, R4 ;  /* 0x000000041b1b7221 */ /* 0x000fe20000000000 */
[----:B------:R-:W-:-:S05]  /*4930*/  IMAD.WIDE R8, R8, 0x4, R14 ;  /* 0x0000000408087825 */ /* 0x000fca00078e020e */
[----:B------:R-:W-:Y:S01]  /*4940*/  STG.E desc[UR6][R8.64], R27 ;  /* 0x0000001b08007986 */ /* 0x000fe2000c101906 */
[----:B------:R-:W-:Y:S05]  /*4950*/  EXIT ;  /* 0x000000000000794d */ /* 0x000fea0003800000 */
        .weak           $__internal_2_$__cuda_sm20_rcp_rn_f32_slowpath
        .type           $__internal_2_$__cuda_sm20_rcp_rn_f32_slowpath,@function
        .size           $__internal_2_$__cuda_sm20_rcp_rn_f32_slowpath,($__internal_3_$__cuda_sm3x_div_rn_noftz_f32_slowpath - $__internal_2_$__cuda_sm20_rcp_rn_f32_slowpath)
$__internal_2_$__cuda_sm20_rcp_rn_f32_slowpath:
[----:B------:R-:W-:Y:S01]  /*4960*/  IMAD.SHL.U32 R2, R27, 0x2, RZ ;  /* 0x000000021b027824 */ /* 0x000fe200078e00ff */
[----:B------:R-:W-:Y:S04]  /*4970*/  BSSY.RECONVERGENT B0, `(.L_x_677) ;  /* 0x0000030000007945 */ /* 0x000fe80003800200 */
        /* <DEDUP_REMOVED lines=13> */
.L_x_678:
        /* <DEDUP_REMOVED lines=29> */
[----:B------:R-:W-:-:S04]  /*4c20*/  @!P0 IADD3 R2, PT, PT, R2, 0x1, RZ ;  /* 0x0000000102028810 */ /* 0x000fc80007ffe0ff */
[----:B------:R-:W-:-:S04]  /*4c30*/  @!P1 SHF.L.U32 R2, R2, 0x1, RZ ;  /* 0x0000000102029819 */ /* 0x000fc800000006ff */
[----:B------:R-:W-:Y:S01]  /*4c40*/  LOP3.LUT R27, R2, 0x80000000, R27, 0xf8, !PT ;  /* 0x80000000021b7812 */ /* 0x000fe200078ef81b */
[----:B------:R-:W-:Y:S06]  /*4c50*/  BRA `(.L_x_679) ;  /* 0x0000000000047947 */ /* 0x000fec0003800000 */
.L_x_680:
[----:B------:R-:W0:Y:S02]  /*4c60*/  MUFU.RCP R27, R27 ;  /* 0x0000001b001b7308 */ /* 0x000e240000001000 */
.L_x_679:
[----:B------:R-:W-:Y:S05]  /*4c70*/  BSYNC.RECONVERGENT B0 ;  /* 0x0000000000007941 */ /* 0x000fea0003800200 */
.L_x_677:
[----:B------:R-:W-:Y:S01]  /*4c80*/  MOV R20, R21 ;  /* 0x0000001500147202 */ /* 0x000fe20000000f00 */
[----:B------:R-:W-:-:S04]  /*4c90*/  HFMA2 R21, -RZ, RZ, 0, 0 ;  /* 0x00000000ff157431 */ /* 0x000fc800000001ff */
[----:B0-----:R-:W-:Y:S05]  /*4ca0*/  RET.REL.NODEC R20 `(_ZN3cub18CUB_300001_SM_10006detail9transform16transform_kernelINS2_10policy_hubILb1EN4cuda3std3__45tupleIJN6thrust24THRUST_300001_SM_1000_NS6detail15normal_iteratorINSA_10device_ptrIfEEEEEEEE10policy1000Ei2trSF_JPfEEEvT0_iT1_T2_DpNS2_10kernel_argIT3_EE) ;  /* 0xffffffb014d47950 */ /* 0x001fea0003c3ffff */
        .weak           $__internal_3_$__cuda_sm3x_div_rn_noftz_f32_slowpath
        .type           $__internal_3_$__cuda_sm3x_div_rn_noftz_f32_slowpath,@function
        .size           $__internal_3_$__cuda_sm3x_div_rn_noftz_f32_slowpath,(.L_x_757 - $__internal_3_$__cuda_sm3x_div_rn_noftz_f32_slowpath)
$__internal_3_$__cuda_sm3x_div_rn_noftz_f32_slowpath:
        /* <DEDUP_REMOVED lines=29> */
[----:B------:R-:W-:Y:S01]  /*4e80*/  @P0 IMAD.MOV.U32 R21, RZ, RZ, RZ ;  /* 0x000000ffff150224 */ /* 0x000fe200078e00ff */
[----:B------:R-:W-:Y:S01]  /*4e90*/  @!P0 MOV R21, 0xffffffc0 ;  /* 0xffffffc000158802 */ /* 0x000fe20000000f00 */
[----:B------:R-:W-:Y:S01]  /*4ea0*/  @!P0 FFMA R0, R0, 1.84467440737095516160e+19, RZ ;  /* 0x5f80000000008823 */ /* 0x000fe200000000ff */
[----:B------:R-:W-:Y:S02]  /*4eb0*/  @!P1 FFMA R25, R25, 1.84467440737095516160e+19, RZ ;  /* 0x5f80000019199823 */ /* 0x000fe400000000ff */
[----:B------:R-:W-:-:S07]  /*4ec0*/  @!P1 IADD3 R21, PT, PT, R21, 0x40, RZ ;  /* 0x0000004015159810 */ /* 0x000fce0007ffe0ff */
.L_x_682:
[----:B------:R-:W-:Y:S01]  /*4ed0*/  LEA R23, R2, 0xc0800000, 0x17 ;  /* 0xc080000002177811 */ /* 0x000fe200078eb8ff */
[----:B------:R-:W-:Y:S01]  /*4ee0*/  BSSY.RECONVERGENT B1, `(.L_x_687) ;  /* 0x0000036000017945 */ /* 0x000fe20003800200 */
[----:B------:R-:W-:Y:S02]  /*4ef0*/  IADD3 R24, PT, PT, R24, -0x7f, RZ ;  /* 0xffffff8118187810 */ /* 0x000fe40007ffe0ff */
[----:B------:R-:W-:-:S03]  /*4f00*/  IADD3 R23, PT, PT, -R23, R25, RZ ;  /* 0x0000001917177210 */ /* 0x000fc60007ffe1ff */
[C---:B------:R-:W-:Y:S01]  /*4f10*/  IMAD R0, R24.reuse, -0x800000, R0 ;  /* 0xff80000018007824 */ /* 0x040fe200078e0200 */
[----:B------:R0:W1:Y:S01]  /*4f20*/  MUFU.RCP R22, R23 ;  /* 0x0000001700167308 */ /* 0x0000620000001000 */
[----:B------:R-:W-:-:S04]  /*4f30*/  IADD3 R24, PT, PT, R24, 0x7f, -R2 ;  /* 0x0000007f18187810 */ /* 0x000fc80007ffe802 */
        /* <DEDUP_REMOVED lines=44> */
.L_x_689:
[----:B------:R-:W-:-:S04]  /*5200*/  LOP3.LUT R23, R23, 0x80000000, RZ, 0xc0, !PT ;  /* 0x8000000017177812 */ /* 0x000fc800078ec0ff */
[----:B------:R-:W-:Y:S01]  /*5210*/  LOP3.LUT R23, R23, 0x7f800000, RZ, 0xfc, !PT ;  /* 0x7f80000017177812 */ /* 0x000fe200078efcff */
[----:B------:R-:W-:Y:S06]  /*5220*/  BRA `(.L_x_690) ;  /* 0x0000000000047947 */ /* 0x000fec0003800000 */
.L_x_688:
[----:B------:R-:W-:-:S07]  /*5230*/  LEA R23, R21, R23, 0x17 ;  /* 0x0000001715177211 */ /* 0x000fce00078eb8ff */
.L_x_690:
[----:B------:R-:W-:Y:S05]  /*5240*/  BSYNC.RECONVERGENT B1 ;  /* 0x0000000000017941 */ /* 0x000fea0003800200 */
.L_x_687:
[----:B------:R-:W-:Y:S01]  /*5250*/  MOV R0, R23 ;  /* 0x0000001700007202 */ /* 0x000fe20000000f00 */
[----:B------:R-:W-:Y:S06]  /*5260*/  BRA `(.L_x_691) ;  /* 0x0000000000207947 */ /* 0x000fec0003800000 */
.L_x_686:
[----:B------:R-:W-:-:S04]  /*5270*/  LOP3.LUT R0, R25, 0x80000000, R0, 0x48, !PT ;  /* 0x8000000019007812 */ /* 0x000fc800078e4800 */
[----:B------:R-:W-:Y:S01]  /*5280*/  LOP3.LUT R0, R0, 0x7f800000, RZ, 0xfc, !PT ;  /* 0x7f80000000007812 */ /* 0x000fe200078efcff */
[----:B------:R-:W-:Y:S06]  /*5290*/  BRA `(.L_x_691) ;  /* 0x0000000000147947 */ /* 0x000fec0003800000 */
.L_x_685:
[----:B------:R-:W-:Y:S01]  /*52a0*/  LOP3.LUT R0, R25, 0x80000000, R0, 0x48, !PT ;  /* 0x8000000019007812 */ /* 0x000fe200078e4800 */
[----:B------:R-:W-:Y:S06]  /*52b0*/  BRA `(.L_x_691) ;  /* 0x00000000000c7947 */ /* 0x000fec0003800000 */
.L_x_684:
[----:B------:R-:W0:Y:S01]  /*52c0*/  MUFU.RSQ R0, -QNAN ;  /* 0xffc0000000007908 */ /* 0x000e220000001400 */
[----:B------:R-:W-:Y:S05]  /*52d0*/  BRA `(.L_x_691) ;  /* 0x0000000000047947 */ /* 0x000fea0003800000 */
.L_x_683:
[----:B------:R-:W-:-:S07]  /*52e0*/  FADD.FTZ R0, R0, R25 ;  /* 0x0000001900007221 */ /* 0x000fce0000010000 */
.L_x_691:
[----:B------:R-:W-:Y:S05]  /*52f0*/  BSYNC.RECONVERGENT B0 ;  /* 0x0000000000007941 */ /* 0x000fea0003800200 */
.L_x_681:
[----:B------:R-:W-:-:S04]  /*5300*/  HFMA2 R21, -RZ, RZ, 0, 0 ;  /* 0x00000000ff157431 */ /* 0x000fc800000001ff */
[----:B0-----:R-:W-:Y:S05]  /*5310*/  RET.REL.NODEC R20 `(_ZN3cub18CUB_300001_SM_10006detail9transform16transform_kernelINS2_10policy_hubILb1EN4cuda3std3__45tupleIJN6thrust24THRUST_300001_SM_1000_NS6detail15normal_iteratorINSA_10device_ptrIfEEEEEEEE10policy1000Ei2trSF_JPfEEEvT0_iT1_T2_DpNS2_10kernel_argIT3_EE) ;  /* 0xffffffac14387950 */ /* 0x001fea0003c3ffff */
.L_x_692:
        /* <DEDUP_REMOVED lines=14> */
.L_x_757:


//--------------------- .text._ZN3cub18CUB_300001_SM_10006detail9transform16transform_kernelINS2_10policy_hubILb1EN4cuda3std3__45tupleIJN6thrust24THRUST_300001_SM_1000_NS6detail15normal_iteratorINSA_10device_ptrIfEEEEEEEE10policy1000El8to_rangeSF_JPfEEEvT0_iT1_T2_DpNS2_10kernel_argIT3_EE --------------------------
	.section	.text._ZN3cub18CUB_300001_SM_10006detail9transform16transform_kernelINS2_10policy_hubILb1EN4cuda3std3__45tupleIJN6thrust24THRUST_300001_SM_1000_NS6detail15normal_iteratorINSA_10device_ptrIfEEEEEEEE10policy1000El8to_rangeSF_JPfEEEvT0_iT1_T2_DpNS2_10kernel_argIT3_EE,"ax",@progbits
	.align	128
        .global         _ZN3cub18CUB_300001_SM_10006detail9transform16transform_kernelINS2_10policy_hubILb1EN4cuda3std3__45tupleIJN6thrust24THRUST_300001_SM_1000_NS6detail15normal_iteratorINSA_10device_ptrIfEEEEEEEE10policy1000El8to_rangeSF_JPfEEEvT0_iT1_T2_DpNS2_10kernel_argIT3_EE
        .type           _ZN3cub18CUB_300001_SM_10006detail9transform16transform_kernelINS2_10policy_hubILb1EN4cuda3std3__45tupleIJN6thrust24THRUST_300001_SM_1000_NS6detail15normal_iteratorINSA_10device_ptrIfEEEEEEEE10policy1000El8to_rangeSF_JPfEEEvT0_iT1_T2_DpNS2_10kernel_argIT3_EE,@function
        .size           _ZN3cub18CUB_300001_SM_10006detail9transform16transform_kernelINS2_10policy_hubILb1EN4cuda3std3__45tupleIJN6thrust24THRUST_300001_SM_1000_NS6detail15normal_iteratorINSA_10device_ptrIfEEEEEEEE10policy1000El8to_rangeSF_JPfEEEvT0_iT1_T2_DpNS2_10kernel_argIT3_EE,(.L_x_768 - _ZN3cub18CUB_300001_SM_10006detail9transform16transform_kernelINS2_10policy_hubILb1EN4cuda3std3__45tupleIJN6thrust24THRUST_300001_SM_1000_NS6detail15normal_iteratorINSA_10device_ptrIfEEEEEEEE10policy1000El8to_rangeSF_JPfEEEvT0_iT1_T2_DpNS2_10kernel_argIT3_EE)
        .other          _ZN3cub18CUB_300001_SM_10006detail9transform16transform_kernelINS2_10policy_hubILb1EN4cuda3std3__45tupleIJN6thrust24THRUST_300001_SM_1000_NS6detail15normal_iteratorINSA_10device_ptrIfEEEEEEEE10policy1000El8to_rangeSF_JPfEEEvT0_iT1_T2_DpNS2_10kernel_argIT3_EE,@"STO_CUDA_ENTRY STV_DEFAULT"
_ZN3cub18CUB_300001_SM_10006detail9transform16transform_kernelINS2_10policy_hubILb1EN4cuda3std3__45tupleIJN6thrust24THRUST_300001_SM_1000_NS6detail15normal_iteratorINSA_10device_ptrIfEEEEEEEE10policy1000El8to_rangeSF_JPfEEEvT0_iT1_T2_DpNS2_10kernel_argIT3_EE:
.text._ZN3cub18CUB_300001_SM_10006detail9transform16transform_kernelINS2_10policy_hubILb1EN4cuda3std3__45tupleIJN6thrust24THRUST_300001_SM_1000_NS6detail15normal_iteratorINSA_10device_ptrIfEEEEEEEE10policy1000El8to_rangeSF_JPfEEEvT0_iT1_T2_DpNS2_10kernel_argIT3_EE:
        /* <DEDUP_REMOVED lines=24> */
.L_x_695:
[----:B------:R-:W-:Y:S01]  /*0180*/  VIADD R11, R11, 0x4000 ;  /* 0x000040000b0b7836 */ /* 0x000fe20000000000 */
[----:B------:R0:W-:Y:S04]  /*0190*/  CCTL.E.PF2 [R8] ;  /* 0x000000000800798f */ /* 0x0001e80000800100 */
[----:B------:R-:W-:Y:S02]  /*01a0*/  ISETP.GE.AND P0, PT, R11, R4, PT ;  /* 0x000000040b00720c */ /* 0x000fe40003f06270 */
[----:B0-----:R-:W-:-:S04]  /*01b0*/  IADD3 R8, P1, PT, R8, 0x4000, RZ ;  /* 0x0000400008087810 */ /* 0x001fc80007f3e0ff */
[----:B------:R-:W-:-:S07]  /*01c0*/  IADD3.X R9, PT, PT, RZ, R9, RZ, P1, !PT ;  /* 0x00000009ff097210 */ /* 0x000fce0000ffe4ff */
[----:B------:R-:W-:Y:S05]  /*01d0*/  @!P0 BRA `(.L_x_695) ;  /* 0xfffffffc00e88947 */ /* 0x000fea000383ffff */
.L_x_694:
[----:B------:R-:W-:Y:S05]  /*01e0*/  BSYNC.RECONVERGENT B0 ;  /* 0x0000000000007941 */ /* 0x000fea0003800200 */
.L_x_693:
        /* <DEDUP_REMOVED lines=12> */
[----:B------:R-:W0:Y:S02]  /*02b0*/  LDCU UR6, c[0x0][0x38c] ;  /* 0x00007180ff0677ac */ /* 0x000e240008000800 */
[----:B0-----:R-:W-:-:S09]  /*02c0*/  UISETP.NE.AND UP0, UPT, UR6, 0x1, UPT ;  /* 0x000000010600788c */ /* 0x001fd2000bf05270 */
[----:B------:R-:W-:Y:S05]  /*02d0*/  BRA.U UP0, `(.L_x_697) ;  /* 0x0000001100307547 */ /* 0x000fea000b800000 */
[C---:B------:R-:W-:Y:S01]  /*02e0*/  ISETP.GE.U32.AND P0, PT, R0.reuse, 0x4, PT ;  /* 0x000000040000780c */ /* 0x040fe20003f06070 */
[----:B------:R-:W-:Y:S01]  /*02f0*/  HFMA2 R10, -RZ, RZ, 0, 0 ;  /* 0x00000000ff0a7431 */ /* 0x000fe200000001ff */
[----:B------:R-:W-:-:S11]  /*0300*/  LOP3.LUT R8, R0, 0x3, RZ, 0xc0, !PT ;  /* 0x0000000300087812 */ /* 0x000fd600078ec0ff */
[----:B------:R-:W-:Y:S05]  /*0310*/  @!P0 BRA `(.L_x_698) ;  /* 0x0000000c00e08947 */ /* 0x000fea0003800000 */
[----:B------:R-:W-:Y:S02]  /*0320*/  LOP3.LUT R10, R0, 0x7ffffffc, RZ, 0xc0, !PT ;  /* 0x7ffffffc000a7812 */ /* 0x000fe400078ec0ff */
[----:B------:R-:W-:Y:S02]  /*0330*/  MOV R9, RZ ;  /* 0x000000ff00097202 */ /* 0x000fe40000000f00 */
[----:B------:R-:W-:-:S13]  /*0340*/  ISETP.GT.AND P0, PT, R10, RZ, PT ;  /* 0x000000ff0a00720c */ /* 0x000fda0003f04270 */
[----:B------:R-:W-:Y:S05]  /*0350*/  @!P0 BRA `(.L_x_699) ;  /* 0x0000000c00448947 */ /* 0x000fea0003800000 */
[----:B------:R-:W-:Y:S01]  /*0360*/  IMAD.IADD R0, R10, 0x1, -R9 ;  /* 0x000000010a007824 */ /* 0x000fe200078e0a09 */
[----:B------:R-:W-:-:S04]  /*0370*/  PLOP3.LUT P0, PT, PT, PT, PT, 0x80, 0x8 ;  /* 0x000000000008781c */ /* 0x000fc80003f0f070 */
[----:B------:R-:W-:-:S13]  /*0380*/  ISETP.GT.AND P1, PT, R0, 0xc, PT ;  /* 0x0000000c0000780c */ /* 0x000fda0003f24270 */
[----:B------:R-:W-:Y:S05]  /*0390*/  @!P1 BRA `(.L_x_700) ;  /* 0x0000000800149947 */ /* 0x000fea0003800000 */
[----:B------:R-:W-:Y:S02]  /*03a0*/  PLOP3.LUT P0, PT, PT, PT, PT, 0x8, 0x80 ;  /* 0x000000000080781c */ /* 0x000fe40003f0e170 */
[----:B------:R-:W-:-:S11]  /*03b0*/  IADD3 R0, PT, PT, R10, -0xc, RZ ;  /* 0xfffffff40a007810 */ /* 0x000fd60007ffe0ff */
.L_x_701:
[----:B------:R-:W-:-:S04]  /*03c0*/  LEA R11, R9, R7, 0x7 ;  /* 0x00000007090b7211 */ /* 0x000fc800078e38ff */
[----:B------:R-:W-:-:S13]  /*03d0*/  ISETP.GE.AND P2, PT, R11, R6, PT ;  /* 0x000000060b00720c */ /* 0x000fda0003f46270 */
[----:B------:R-:W-:-:S06]  /*03e0*/  @!P2 IMAD.WIDE R14, R11, 0x4, R4 ;  /* 0x000000040b0ea825 */ /* 0x000fcc00078e0204 */
[----:B------:R-:W2:Y:S01]  /*03f0*/  @!P2 LDG.E R14, desc[UR4][R14.64] ;  /* 0x000000040e0ea981 */ /* 0x000ea2000c1e1900 */
[C---:B------:R-:W-:Y:S01]  /*0400*/  IADD3 R19, PT, PT, R11.reuse, 0x80, RZ ;  /* 0x000000800b137810 */ /* 0x040fe20007ffe0ff */
[----:B------:R-:W-:Y:S01]  /*0410*/  @!P2 IMAD.WIDE R12, R11, 0x4, R2 ;  /* 0x000000040b0ca825 */ /* 0x000fe200078e0202 */
[----:B------:R-:W-:Y:S02]  /*0420*/  @!P2 MOV R21, 0x40900000 ;  /* 0x409000000015a802 */ /* 0x000fe40000000f00 */
[----:B------:R-:W-:-:S13]  /*0430*/  ISETP.GE.AND P1, PT, R19, R6, PT ;  /* 0x000000061300720c */ /* 0x000fda0003f26270 */
[----:B------:R-:W-:-:S04]  /*0440*/  @!P1 IMAD.WIDE R16, R19, 0x4, R4 ;  /* 0x0000000413109825 */ /* 0x000fc800078e0204 */
[----:B--2---:R-:W-:-:S05]  /*0450*/  @!P2 FFMA R21, R14, R21, 0.5 ;  /* 0x3f0000000e15a423 */ /* 0x004fca0000000015 */
[----:B------:R0:W-:Y:S04]  /*0460*/  @!P2 STG.E desc[UR4][R12.64], R21 ;  /* 0x000000150c00a986 */ /* 0x0001e8000c101904 */
[----:B------:R-:W2:Y:S01]  /*0470*/  @!P1 LDG.E R16, desc[UR4][R16.64] ;  /* 0x0000000410109981 */ /* 0x000ea2000c1e1900 */
[----:B------:R-:W-:Y:S01]  /*0480*/  VIADD R25, R11, 0x100 ;  /* 0x000001000b197836 */ /* 0x000fe20000000000 */
[----:B------:R-:W-:Y:S01]  /*0490*/  @!P1 MOV R23, 0x40900000 ;  /* 0x4090000000179802 */ /* 0x000fe20000000f00 */
[----:B------:R-:W-:-:S03]  /*04a0*/  @!P1 IMAD.WIDE R14, R19, 0x4, R2 ;  /* 0x00000004130e9825 */ /* 0x000fc600078e0202 */
[----:B------:R-:W-:-:S13]  /*04b0*/  ISETP.GE.AND P2, PT, R25, R6, PT ;  /* 0x000000061900720c */ /* 0x000fda0003f46270 */
[----:B------:R-:W-:-:S04]  /*04c0*/  @!P2 IMAD.WIDE R18, R25, 0x4, R4 ;  /* 0x000000041912a825 */ /* 0x000fc800078e0204 */
[----:B--2---:R-:W-:-:S05]  /*04d0*/  @!P1 FFMA R23, R16, R23, 0.5 ;  /* 0x3f00000010179423 */ /* 0x004fca0000000017 */
[----:B------:R1:W-:Y:S04]  /*04e0*/  @!P1 STG.E desc[UR4][R14.64], R23 ;  /* 0x000000170e009986 */ /* 0x0003e8000c101904 */
[----:B------:R-:W2:Y:S01]  /*04f0*/  @!P2 LDG.E R18, desc[UR4][R18.64] ;  /* 0x000000041212a981 */ /* 0x000ea2000c1e1900 */
[----:B------:R-:W-:Y:S01]  /*0500*/  IADD3 R27, PT, PT, R11, 0x180, RZ ;  /* 0x000001800b1b7810 */ /* 0x000fe20007ffe0ff */
[----:B0-----:R-:W-:Y:S01]  /*0510*/  @!P2 IMAD.WIDE R12, R25, 0x4, R2 ;  /* 0x00000004190ca825 */ /* 0x001fe200078e0202 */
[----:B------:R-:W-:Y:S02]  /*0520*/  @!P2 MOV R21, 0x40900000 ;  /* 0x409000000015a802 */ /* 0x000fe40000000f00 */
[----:B------:R-:W-:-:S13]  /*0530*/  ISETP.GE.AND P1, PT, R27, R6, PT ;  /* 0x000000061b00720c */ /* 0x000fda0003f26270 */
[----:B------:R-:W-:-:S04]  /*0540*/  @!P1 IMAD.WIDE R16, R27, 0x4, R4 ;  /* 0x000000041b109825 */ /* 0x000fc800078e0204 */
[----:B--2---:R-:W-:-:S05]  /*0550*/  @!P2 FFMA R21, R18, R21, 0.5 ;  /* 0x3f0000001215a423 */ /* 0x004fca0000000015 */
[----:B------:R0:W-:Y:S04]  /*0560*/  @!P2 STG.E desc[UR4][R12.64], R21 ;  /* 0x000000150c00a986 */ /* 0x0001e8000c101904 */
[----:B------:R-:W2:Y:S01]  /*0570*/  @!P1 LDG.E R16, desc[UR4][R16.64] ;  /* 0x0000000410109981 */ /* 0x000ea2000c1e1900 */
[----:B------:R-:W-:Y:S01]  /*0580*/  IADD3 R25, PT, PT, R11, 0x200, RZ ;  /* 0x000002000b197810 */ /* 0x000fe20007ffe0ff */
[----:B-1----:R-:W-:Y:S02]  /*0590*/  @!P1 IMAD.MOV.U32 R23, RZ, RZ, 0x40900000 ;  /* 0x40900000ff179424 */ /* 0x002fe400078e00ff */
[----:B------:R-:W-:Y:S01]  /*05a0*/  @!P1 IMAD.WIDE R14, R27, 0x4, R2 ;  /* 0x000000041b0e9825 */ /* 0x000fe200078e0202 */
        /* <DEDUP_REMOVED lines=14> */
[----:B-1----:R-:W-:Y:S01]  /*0690*/  @!P1 IMAD.WIDE R14, R27, 0x4, R2 ;  /* 0x000000041b0e9825 */ /* 0x002fe200078e0202 */
[----:B------:R-:W-:Y:S02]  /*06a0*/  @!P1 MOV R23, 0x40900000 ;  /* 0x4090000000179802 */ /* 0x000fe40000000f00 */
[----:B------:R-:W-:-:S13]  /*06b0*/  ISETP.GE.AND P2, PT, R25, R6, PT ;  /* 0x000000061900720c */ /* 0x000fda0003f46270 */
[----:B------:R-:W-:-:S04]  /*06c0*/  @!P2 IMAD.WIDE R18, R25, 0x4, R4 ;  /* 0x000000041912a825 */ /* 0x000fc800078e0204 */
[----:B--2---:R-:W-:-:S05]  /*06d0*/  @!P1 FFMA R23, R16, R23, 0.5 ;  /* 0x3f00000010179423 */ /* 0x004fca0000000017 */
[----:B------:R1:W-:Y:S04]  /*06e0*/  @!P1 STG.E desc[UR4][R14.64], R23 ;  /* 0x000000170e009986 */ /* 0x0003e8000c101904 */
[----:B------:R-:W2:Y:S01]  /*06f0*/  @!P2 LDG.E R18, desc[UR4][R18.64] ;  /* 0x000000041212a981 */ /* 0x000ea2000c1e1900 */
[----:B------:R-:W-:Y:S01]  /*0700*/  VIADD R27, R11, 0x380 ;  /* 0x000003800b1b7836 */ /* 0x000fe20000000000 */
[----:B0-----:R-:W-:Y:S01]  /*0710*/  @!P2 MOV R21, 0x40900000 ;  /* 0x409000000015a802 */ /* 0x001fe20000000f00 */
[----:B------:R-:W-:-:S03]  /*0720*/  @!P2 IMAD.WIDE R12, R25, 0x4, R2 ;  /* 0x00000004190ca825 */ /* 0x000fc600078e0202 */
        /* <DEDUP_REMOVED lines=13> */
[----:B------:R-:W-:Y:S01]  /*0800*/  IADD3 R27, PT, PT, R11, 0x480, RZ ;  /* 0x000004800b1b7810 */ /* 0x000fe20007ffe0ff */
[----:B0-----:R-:W-:Y:S02]  /*0810*/  @!P2 IMAD.MOV.U32 R21, RZ, RZ, 0x40900000 ;  /* 0x40900000ff15a424 */ /* 0x001fe400078e00ff */
[----:B------:R-:W-:Y:S01]  /*0820*/  @!P2 IMAD.WIDE R12, R25, 0x4, R2 ;  /* 0x00000004190ca825 */ /* 0x000fe200078e0202 */
        /* <DEDUP_REMOVED lines=21> */
[----:B------:R-:W-:Y:S01]  /*0980*/  VIADD R25, R11, 0x600 ;  /* 0x000006000b197836 */ /* 0x000fe20000000000 */
[----:B-1----:R-:W-:Y:S01]  /*0990*/  @!P1 MOV R23, 0x40900000 ;  /* 0x4090000000179802 */ /* 0x002fe20000000f00 */
        /* <DEDUP_REMOVED lines=30> */
[----:B------:R-:W-:Y:S01]  /*0b80*/  @!P1 MOV R21, 0x40900000 ;  /* 0x4090000000159802 */ /* 0x000fe20000000f00 */
[----:B-1----:R-:W-:Y:S01]  /*0b90*/  @!P1 IMAD.WIDE R14, R27, 0x4, R2 ;  /* 0x000000041b0e9825 */ /* 0x002fe200078e0202 */
[----:B------:R-:W-:-:S03]  /*0ba0*/  IADD3 R9, PT, PT, R9, 0x10, RZ ;  /* 0x0000001009097810 */ /* 0x000fc60007ffe0ff */
[----:B--2---:R-:W-:-:S05]  /*0bb0*/  @!P1 FFMA R19, R16, R21, 0.5 ;  /* 0x3f00000010139423 */ /* 0x004fca0000000015 */
[----:B------:R0:W-:Y:S01]  /*0bc0*/  @!P1 STG.E desc[UR4][R14.64], R19 ;  /* 0x000000130e009986 */ /* 0x0001e2000c101904 */
[----:B------:R-:W-:-:S13]  /*0bd0*/  ISETP.GE.AND P1, PT, R9, R0, PT ;  /* 0x000000000900720c */ /* 0x000fda0003f26270 */
[----:B0-----:R-:W-:Y:S05]  /*0be0*/  @!P1 BRA `(.L_x_701) ;  /* 0xfffffff400f49947 */ /* 0x001fea000383ffff */
.L_x_700:
[----:B------:R-:W-:-:S05]  /*0bf0*/  IMAD.IADD R0, R10, 0x1, -R9 ;  /* 0x000000010a007824 */ /* 0x000fca00078e0a09 */
[----:B------:R-:W-:-:S13]  /*0c00*/  ISETP.GT.AND P1, PT, R0, 0x4, PT ;  /* 0x000000040000780c */ /* 0x000fda0003f24270 */
[----:B------:R-:W-:Y:S05]  /*0c10*/  @!P1 BRA `(.L_x_702) ;  /* 0x00000004000c9947 */ /* 0x000fea0003800000 */
        /* <DEDUP_REMOVED lines=12> */
[----:B------:R-:W-:Y:S01]  /*0ce0*/  IADD3 R25, PT, PT, R23, 0x100, RZ ;  /* 0x0000010017197810 */ /* 0x000fe20007ffe0ff */
[----:B------:R-:W-:Y:S02]  /*0cf0*/  @!P1 IMAD.MOV.U32 R21, RZ, RZ, 0x40900000 ;  /* 0x40900000ff159424 */ /* 0x000fe400078e00ff */
        /* <DEDUP_REMOVED lines=17> */
[----:B------:R-:W-:-:S04]  /*0e10*/  LEA R9, R0, R7, 0x7 ;  /* 0x0000000700097211 */ /* 0x000fc800078e38ff */
[----:B------:R-:W-:-:S13]  /*0e20*/  ISETP.GE.AND P0, PT, R9, R6, PT ;  /* 0x000000060900720c */ /* 0x000fda0003f06270 */
[----:B------:R-:W-:-:S04]  /*0e30*/  @!P0 IMAD.WIDE R18, R9, 0x4, R4 ;  /* 0x0000000409128825 */ /* 0x000fc800078e0204 */
[----:B--2---:R-:W-:-:S05]  /*0e40*/  @!P1 FFMA R21, R16, R21, 0.5 ;  /* 0x3f00000010159423 */ /* 0x004fca0000000015 */
[----:B------:R1:W-:Y:S04]  /*0e50*/  @!P1 STG.E desc[UR4][R12.64], R21 ;  /* 0x000000150c009986 */ /* 0x0003e8000c101904 */
[----:B------:R-:W2:Y:S01]  /*0e60*/  @!P0 LDG.E R18, desc[UR4][R18.64] ;  /* 0x0000000412128981 */ /* 0x000ea2000c1e1900 */
[C---:B------:R-:W-:Y:S01]  /*0e70*/  IADD3 R23, PT, PT, R9.reuse, 0x80, RZ ;  /* 0x0000008009177810 */ /* 0x040fe20007ffe0ff */
        /* <DEDUP_REMOVED lines=23> */
[----:B------:R-:W-:Y:S01]  /*0ff0*/  @!P1 MOV R23, 0x40900000 ;  /* 0x4090000000179802 */ /* 0x000fe20000000f00 */
[----:B-1----:R-:W-:Y:S01]  /*1000*/  @!P1 IMAD.WIDE R12, R9, 0x4, R2 ;  /* 0x00000004090c9825 */ /* 0x002fe200078e0202 */
[----:B------:R-:W-:Y:S02]  /*1010*/  PLOP3.LUT P0, PT, PT, PT, PT, 0x8, 0x80 ;  /* 0x000000000080781c */ /* 0x000fe40003f0e170 */
[----:B------:R-:W-:Y:S01]  /*1020*/  IADD3 R9, PT, PT, R0, 0x4, RZ ;  /* 0x0000000400097810 */ /* 0x000fe20007ffe0ff */
[----:B--2---:R-:W-:-:S05]  /*1030*/  @!P1 FFMA R19, R16, R23, 0.5 ;  /* 0x3f00000010139423 */ /* 0x004fca0000000017 */
[----:B------:R0:W-:Y:S05]  /*1040*/  @!P1 STG.E desc[UR4][R12.64], R19 ;  /* 0x000000130c009986 */ /* 0x0001ea000c101904 */
.L_x_702:
[----:B------:R-:W-:-:S13]  /*1050*/  ISETP.NE.OR P0, PT, R9, R10, P0 ;  /* 0x0000000a0900720c */ /* 0x000fda0000705670 */
[----:B------:R-:W-:Y:S05]  /*1060*/  @!P0 BRA `(.L_x_698) ;  /* 0x00000000008c8947 */ /* 0x000fea0003800000 */
.L_x_699:
[----:B------:R-:W-:-:S04]  /*1070*/  LEA R23, R9, R7, 0x7 ;  /* 0x0000000709177211 */ /* 0x000fc800078e38ff */
[----:B------:R-:W-:-:S13]  /*1080*/  ISETP.GE.AND P0, PT, R23, R6, PT ;  /* 0x000000061700720c */ /* 0x000fda0003f06270 */
[----:B0-2---:R-:W-:-:S06]  /*1090*/  @!P0 IMAD.WIDE R12, R23, 0x4, R4 ;  /* 0x00000004170c8825 */ /* 0x005fcc00078e0204 */
[----:B------:R-:W2:Y:S01]  /*10a0*/  @!P0 LDG.E R12, desc[UR4][R12.64] ;  /* 0x000000040c0c8981 */ /* 0x000ea2000c1e1900 */
[C---:B------:R-:W-:Y:S01]  /*10b0*/  VIADD R19, R23.reuse, 0x80 ;  /* 0x0000008017137836 */ /* 0x040fe20000000000 */
        /* <DEDUP_REMOVED lines=22> */
[----:B------:R-:W3:Y:S01]  /*1220*/  @!P1 LDG.E R16, desc[UR4][R16.64] ;  /* 0x0000000410109981 */ /* 0x000ee2000c1e1900 */
[----:B------:R-:W-:Y:S01]  /*1230*/  @!P1 MOV R25, 0x40900000 ;  /* 0x4090000000199802 */ /* 0x000fe20000000f00 */
[----:B-1----:R-:W-:Y:S01]  /*1240*/  @!P1 IMAD.WIDE R12, R23, 0x4, R2 ;  /* 0x00000004170c9825 */ /* 0x002fe200078e0202 */
[----:B------:R-:W-:-:S04]  /*1250*/  IADD3 R9, PT, PT, R9, 0x4, RZ ;  /* 0x0000000409097810 */ /* 0x000fc80007ffe0ff */
[----:B------:R-:W-:Y:S01]  /*1260*/  ISETP.NE.AND P0, PT, R9, R10, PT ;  /* 0x0000000a0900720c */ /* 0x000fe20003f05270 */
[----:B---3--:R-:W-:-:S05]  /*1270*/  @!P1 FFMA R19, R16, R25, 0.5 ;  /* 0x3f00000010139423 */ /* 0x008fca0000000019 */
[----:B------:R2:W-:Y:S07]  /*1280*/  @!P1 STG.E desc[UR4][R12.64], R19 ;  /* 0x000000130c009986 */ /* 0x0005ee000c101904 */
[----:B------:R-:W-:Y:S05]  /*1290*/  @P0 BRA `(.L_x_699) ;  /* 0xfffffffc00740947 */ /* 0x000fea000383ffff */
.L_x_698:
[----:B------:R-:W-:-:S13]  /*12a0*/  ISETP.NE.AND P0, PT, R8, RZ, PT ;  /* 0x000000ff0800720c */ /* 0x000fda0003f05270 */
[----:B------:R-:W-:Y:S05]  /*12b0*/  @!P0 EXIT ;  /* 0x000000000000894d */ /* 0x000fea0003800000 */
[----:B------:R-:W-:Y:S02]  /*12c0*/  LEA R7, R10, R7, 0x7 ;  /* 0x000000070a077211 */ /* 0x000fe400078e38ff */
[----:B------:R-:W-:-:S07]  /*12d0*/  IADD3 R0, PT, PT, -R8, RZ, RZ ;  /* 0x000000ff08007210 */ /* 0x000fce0007ffe1ff */
.L_x_703:
[----:B------:R-:W-:-:S13]  /*12e0*/  ISETP.GE.AND P0, PT, R7, R6, PT ;  /* 0x000000060700720c */ /* 0x000fda0003f06270 */
[----:B------:R-:W-:-:S06]  /*12f0*/  @!P0 IMAD.WIDE R8, R7, 0x4, R4 ;  /* 0x0000000407088825 */ /* 0x000fcc00078e0204 */
[----:B------:R-:W3:Y:S01]  /*1300*/  @!P0 LDG.E R8, desc[UR4][R8.64] ;  /* 0x0000000408088981 */ /* 0x000ee2000c1e1900 */
[----:B0-2---:R-:W-:Y:S01]  /*1310*/  @!P0 IMAD.MOV.U32 R13, RZ, RZ, 0x40900000 ;  /* 0x40900000ff0d8424 */ /* 0x005fe200078e00ff */
[----:B------:R-:W-:Y:S01]  /*1320*/  IADD3 R0, PT, PT, R0, 0x1, RZ ;  /* 0x0000000100007810 */ /* 0x000fe20007ffe0ff */
[----:B------:R-:W-:-:S04]  /*1330*/  @!P0 IMAD.WIDE R10, R7, 0x4, R2 ;  /* 0x00000004070a8825 */ /* 0x000fc800078e0202 */
[----:B---3--:R-:W-:-:S05]  /*1340*/  @!P0 FFMA R13, R8, R13, 0.5 ;  /* 0x3f000000080d8423 */ /* 0x008fca000000000d */
[----:B------:R0:W-:Y:S01]  /*1350*/  @!P0 STG.E desc[UR4][R10.64], R13 ;  /* 0x0000000d0a008986 */ /* 0x0001e2000c101904 */
[----:B------:R-:W-:-:S13]  /*1360*/  ISETP.NE.AND P0, PT, R0, RZ, PT ;  /* 0x000000ff0000720c */ /* 0x000fda0003f05270 */
[----:B0-----:R-:W-:Y:S05]  /*1370*/  @!P0 EXIT ;  /* 0x000000000000894d */ /* 0x001fea0003800000 */
[----:B------:R-:W-:Y:S01]  /*1380*/  IADD3 R7, PT, PT, R7, 0x80, RZ ;  /* 0x0000008007077810 */ /* 0x000fe20007ffe0ff */
[----:B------:R-:W-:Y:S06]  /*1390*/  BRA `(.L_x_703) ;  /* 0xfffffffc00d07947 */ /* 0x000fec000383ffff */
.L_x_697:
[C---:B------:R-:W-:Y:S01]  /*13a0*/  ISETP.GE.U32.AND P0, PT, R0.reuse, 0x4, PT ;  /* 0x000000040000780c */ /* 0x040fe20003f06070 */
[----:B------:R-:W-:Y:S01]  /*13b0*/  HFMA2 R10, -RZ, RZ, 0, 0 ;  /* 0x00000000ff0a7431 */ /* 0x000fe200000001ff */
[----:B------:R-:W-:-:S11]  /*13c0*/  LOP3.LUT R8, R0, 0x3, RZ, 0xc0, !PT ;  /* 0x0000000300087812 */ /* 0x000fd600078ec0ff */
[----:B------:R-:W-:Y:S05]  /*13d0*/  @!P0 BRA `(.L_x_704) ;  /* 0x0000000c00e48947 */ /* 0x000fea0003800000 */
[----:B------:R-:W-:-:S13]  /*13e0*/  ISETP.GE.AND P0, PT, R7, R6, PT ;  /* 0x000000060700720c */ /* 0x000fda0003f06270 */
[----:B------:R-:W-:-:S06]  /*13f0*/  @!P0 IMAD.WIDE R10, R7, 0x4, R4 ;  /* 0x00000004070a8825 */ /* 0x000fcc00078e0204 */
[----:B------:R-:W2:Y:S01]  /*1400*/  @!P0 LDG.E R10, desc[UR4][R10.64] ;  /* 0x000000040a0a8981 */ /* 0x000ea2000c1e1900 */
[C---:B------:R-:W-:Y:S01]  /*1410*/  IADD3 R17, PT, PT, R7.reuse, 0x80, RZ ;  /* 0x0000008007117810 */ /* 0x040fe20007ffe0ff */
[----:B------:R-:W-:-:S03]  /*1420*/  @!P0 IMAD.WIDE R12, R7, 0x4, R2 ;  /* 0x00000004070c8825 */ /* 0x000fc600078e0202 */
[----:B------:R-:W-:-:S13]  /*1430*/  ISETP.GE.AND P1, PT, R17, R6, PT ;  /* 0x000000061100720c */ /* 0x000fda0003f26270 */
[----:B------:R-:W-:-:S04]  /*1440*/  @!P1 IMAD.WIDE R14, R17, 0x4, R4 ;  /* 0x00000004110e9825 */ /* 0x000fc800078e0204 */
[----:B--2---:R-:W-:-:S05]  /*1450*/  @!P0 FMUL R9, R10, 4.3666663169860839844 ;  /* 0x408bbbbb0a098820 */ /* 0x004fca0000400000 */
[----:B------:R0:W-:Y:S04]  /*1460*/  @!P0 STG.E desc[UR4][R12.64], R9 ;  /* 0x000000090c008986 */ /* 0x0001e8000c101904 */
[----:B------:R-:W2:Y:S01]  /*1470*/  @!P1 LDG.E R14, desc[UR4][R14.64] ;  /* 0x000000040e0e9981 */ /* 0x000ea2000c1e1900 */
[----:B------:R-:W-:Y:S02]  /*1480*/  VIADD R19, R7, 0x100 ;  /* 0x0000010007137836 */ /* 0x000fe40000000000 */
[----:B------:R-:W-:-:S03]  /*1490*/  @!P1 IMAD.WIDE R16, R17, 0x4, R2 ;  /* 0x0000000411109825 */ /* 0x000fc600078e0202 */
[----:B------:R-:W-:-:S13]  /*14a0*/  ISETP.GE.AND P0, PT, R19, R6, PT ;  /* 0x000000061300720c */ /* 0x000fda0003f06270 */
[----:B------:R-:W-:-:S04]  /*14b0*/  @!P0 IMAD.WIDE R10, R19, 0x4, R4 ;  /* 0x00000004130a8825 */ /* 0x000fc800078e0204 */
[----:B--2---:R-:W-:-:S05]  /*14c0*/  @!P1 FMUL R21, R14, 4.3666663169860839844 ;  /* 0x408bbbbb0e159820 */ /* 0x004fca0000400000 */
[----:B------:R1:W-:Y:S04]  /*14d0*/  @!P1 STG.E desc[UR4][R16.64], R21 ;  /* 0x0000001510009986 */ /* 0x0003e8000c101904 */
[----:B------:R-:W2:Y:S01]  /*14e0*/  @!P0 LDG.E R10, desc[UR4][R10.64] ;  /* 0x000000040a0a8981 */ /* 0x000ea2000c1e1900 */
[----:B------:R-:W-:Y:S01]  /*14f0*/  IADD3 R23, PT, PT, R7, 0x180, RZ ;  /* 0x0000018007177810 */ /* 0x000fe20007ffe0ff */
[----:B0-----:R-:W-:-:S03]  /*1500*/  @!P0 IMAD.WIDE R12, R19, 0x4, R2 ;  /* 0x00000004130c8825 */ /* 0x001fc600078e0202 */
[----:B------:R-:W-:-:S13]  /*1510*/  ISETP.GE.AND P1, PT, R23, R6, PT ;  /* 0x000000061700720c */ /* 0x000fda0003f26270 */
[----:B------:R-:W-:-:S04]  /*1520*/  @!P1 IMAD.WIDE R14, R23, 0x4, R4 ;  /* 0x00000004170e9825 */ /* 0x000fc800078e0204 */
[----:B--2---:R-:W-:-:S05]  /*1530*/  @!P0 FMUL R9, R10, 4.3666663169860839844 ;  /* 0x408bbbbb0a098820 */ /* 0x004fca0000400000 */
[----:B------:R1:W-:Y:S04]  /*1540*/  @!P0 STG.E desc[UR4][R12.64], R9 ;  /* 0x000000090c008986 */ /* 0x0003e8000c101904 */
[----:B------:R-:W2:Y:S01]  /*1550*/  @!P1 LDG.E R14, desc[UR4][R14.64] ;  /* 0x000000040e0e9981 */ /* 0x000ea2000c1e1900 */
[----:B------:R-:W-:Y:S01]  /*1560*/  @!P1 IMAD.WIDE R18, R23, 0x4, R2 ;  /* 0x0000000417129825 */ /* 0x000fe200078e0202 */
[----:B------:R-:W-:-:S04]  /*1570*/  LOP3.LUT R10, R0, 0x7ffffffc, RZ, 0xc0, !PT ;  /* 0x7ffffffc000a7812 */ /* 0x000fc800078ec0ff */
[----:B------:R-:W-:Y:S01]  /*1580*/  ISETP.NE.AND P0, PT, R10, 0x4, PT ;  /* 0x000000040a00780c */ /* 0x000fe20003f05270 */
[----:B--2---:R-:W-:-:S05]  /*1590*/  @!P1 FMUL R23, R14, 4.3666663169860839844 ;  /* 0x408bbbbb0e179820 */ /* 0x004fca0000400000 */
[----:B------:R1:W-:Y:S07]  /*15a0*/  @!P1 STG.E desc[UR4][R18.64], R23 ;  /* 0x0000001712009986 */ /* 0x0003ee000c101904 */
[----:B------:R-:W-:Y:S05]  /*15b0*/  @!P0 BRA `(.L_x_704) ;  /* 0x0000000c006c8947 */ /* 0x000fea0003800000 */
[----:B-1----:R-:W-:-:S04]  /*15c0*/  MOV R9, 0x4 ;  /* 0x0000000400097802 */ /* 0x002fc80000000f00 */
[----:B------:R-:W-:-:S13]  /*15d0*/  ISETP.GE.AND P0, PT, R9, R10, PT ;  /* 0x0000000a0900720c */ /* 0x000fda0003f06270 */
[----:B------:R-:W-:Y:S05]  /*15e0*/  @P0 BRA `(.L_x_705) ;  /* 0x0000000800e40947 */ /* 0x000fea0003800000 */
[----:B------:R-:W-:Y:S02]  /*15f0*/  IADD3 R0, PT, PT, R10, -R9, RZ ;  /* 0x800000090a007210 */ /* 0x000fe40007ffe0ff */
[----:B------:R-:W-:Y:S02]  /*1600*/  PLOP3.LUT P0, PT, PT, PT, PT, 0x80, 0x8 ;  /* 0x000000000008781c */ /* 0x000fe40003f0f070 */
[----:B------:R-:W-:-:S13]  /*1610*/  ISETP.GT.AND P1, PT, R0, 0xc, PT ;  /* 0x0000000c0000780c */ /* 0x000fda0003f24270 */
[----:B------:R-:W-:Y:S05]  /*1620*/  @!P1 BRA `(.L_x_706) ;  /* 0x0000000400d49947 */ /* 0x000fea0003800000 */
[----:B------:R-:W-:Y:S02]  /*1630*/  PLOP3.LUT P0, PT, PT, PT, PT, 0x8, 0x80 ;  /* 0x000000000080781c */ /* 0x000fe40003f0e170 */
[----:B------:R-:W-:-:S11]  /*1640*/  IADD3 R0, PT, PT, R10, -0xc, RZ ;  /* 0xfffffff40a007810 */ /* 0x000fd60007ffe0ff */
.L_x_707:
[----:B------:R-:W-:-:S04]  /*1650*/  LEA R11, R9, R7, 0x7 ;  /* 0x00000007090b7211 */ /* 0x000fc800078e38ff */
[----:B------:R-:W-:-:S13]  /*1660*/  ISETP.GE.AND P2, PT, R11, R6, PT ;  /* 0x000000060b00720c */ /* 0x000fda0003f46270 */
[----:B------:R-:W-:-:S06]  /*1670*/  @!P2 IMAD.WIDE R12, R11, 0x4, R4 ;  /* 0x000000040b0ca825 */ /* 0x000fcc00078e0204 */
[----:B------:R-:W2:Y:S01]  /*1680*/  @!P2 LDG.E R12, desc[UR4][R12.64] ;  /* 0x000000040c0ca981 */ /* 0x000ea2000c1e1900 */
[C---:B------:R-:W-:Y:S02]  /*1690*/  VIADD R19, R11.reuse, 0x80 ;  /* 0x000000800b137836 */ /* 0x040fe40000000000 */
[----:B------:R-:W-:-:S03]  /*16a0*/  @!P2 IMAD.WIDE R14, R11, 0x4, R2 ;  /* 0x000000040b0ea825 */ /* 0x000fc600078e0202 */
[----:B------:R-:W-:-:S13]  /*16b0*/  ISETP.GE.AND P1, PT, R19, R6, PT ;  /* 0x000000061300720c */ /* 0x000fda0003f26270 */
[----:B------:R-:W-:-:S04]  /*16c0*/  @!P1 IMAD.WIDE R16, R19, 0x4, R4 ;  /* 0x0000000413109825 */ /* 0x000fc800078e0204 */
[----:B--2---:R-:W-:-:S05]  /*16d0*/  @!P2 FMUL R21, R12, 4.3666663169860839844 ;  /* 0x408bbbbb0c15a820 */ /* 0x004fca0000400000 */
[----:B------:R0:W-:Y:S04]  /*16e0*/  @!P2 STG.E desc[UR4][R14.64], R21 ;  /* 0x000000150e00a986 */ /* 0x0001e8000c101904 */
[----:B------:R-:W2:Y:S01]  /*16f0*/  @!P1 LDG.E R16, desc[UR4][R16.64] ;  /* 0x0000000410109981 */ /* 0x000ea2000c1e1900 */
[----:B------:R-:W-:Y:S01]  /*1700*/  IADD3 R25, PT, PT, R11, 0x100, RZ ;  /* 0x000001000b197810 */ /* 0x000fe20007ffe0ff */
        /* <DEDUP_REMOVED lines=13> */
[----:B------:R-:W-:Y:S01]  /*17e0*/  IADD3 R25, PT, PT, R11, 0x200, RZ ;  /* 0x000002000b197810 */ /* 0x000fe20007ffe0ff */
[----:B-1----:R-:W-:-:S03]  /*17f0*/  @!P1 IMAD.WIDE R18, R27, 0x4, R2 ;  /* 0x000000041b129825 */ /* 0x002fc600078e0202 */
        /* <DEDUP_REMOVED lines=19> */
[----:B------:R-:W-:Y:S02]  /*1930*/  VIADD R27, R11, 0x380 ;  /* 0x000003800b1b7836 */ /* 0x000fe40000000000 */
        /* <DEDUP_REMOVED lines=63> */
[----:B------:R-:W-:-:S03]  /*1d30*/  IADD3 R9, PT, PT, R9, 0x10, RZ ;  /* 0x0000001009097810 */ /* 0x000fc60007ffe0ff */
[----:B--2---:R-:W-:-:S05]  /*1d40*/  @!P1 FMUL R25, R16, 4.3666663169860839844 ;  /* 0x408bbbbb10199820 */ /* 0x004fca0000400000 */
[----:B------:R1:W-:Y:S01]  /*1d50*/  @!P1 STG.E desc[UR4][R20.64], R25 ;  /* 0x0000001914009986 */ /* 0x0003e2000c101904 */
[----:B------:R-:W-:-:S13]  /*1d60*/  ISETP.GE.AND P1, PT, R9, R0, PT ;  /* 0x000000000900720c */ /* 0x000fda0003f26270 */
[----:B-1----:R-:W-:Y:S05]  /*1d70*/  @!P1 BRA `(.L_x_707) ;  /* 0xfffffff800349947 */ /* 0x002fea000383ffff */
.L_x_706:
[----:B------:R-:W-:-:S04]  /*1d80*/  IADD3 R0, PT, PT, R10, -R9, RZ ;  /* 0x800000090a007210 */ /* 0x000fc80007ffe0ff */
[----:B------:R-:W-:-:S13]  /*1d90*/  ISETP.GT.AND P1, PT, R0, 0x4, PT ;  /* 0x000000040000780c */ /* 0x000fda0003f24270 */
[----:B------:R-:W-:Y:S05]  /*1da0*/  @!P1 BRA `(.L_x_708) ;  /* 0x0000000000ec9947 */ /* 0x000fea0003800000 */
        /* <DEDUP_REMOVED lines=26> */
[----:B------:R-:W-:-:S03]  /*1f50*/  @!P1 IMAD.WIDE R12, R23, 0x4, R2 ;  /* 0x00000004170c9825 */ /* 0x000fc600078e0202 */
[----:B------:R-:W-:-:S04]  /*1f60*/  LEA R9, R0, R7, 0x7 ;  /* 0x0000000700097211 */ /* 0x000fc800078e38ff */
[----:B------:R-:W-:-:S13]  /*1f70*/  ISETP.GE.AND P0, PT, R9, R6, PT ;  /* 0x000000060900720c */ /* 0x000fda0003f06270 */
[----:B-1----:R-:W-:-:S04]  /*1f80*/  @!P0 IMAD.WIDE R18, R9, 0x4, R4 ;  /* 0x0000000409128825 */ /* 0x002fc800078e0204 */
[----:B--2---:R-:W-:-:S05]  /*1f90*/  @!P1 FMUL R21, R16, 4.3666663169860839844 ;  /* 0x408bbbbb10159820 */ /* 0x004fca0000400000 */
[----:B------:R1:W-:Y:S04]  /*1fa0*/  @!P1 STG.E desc[UR4][R12.64], R21 ;  /* 0x000000150c009986 */ /* 0x0003e8000c101904 */
[----:B------:R-:W2:Y:S01]  /*1fb0*/  @!P0 LDG.E R18, desc[UR4][R18.64] ;  /* 0x0000000412128981 */ /* 0x000ea2000c1e1900 */
[C---:B------:R-:W-:Y:S01]  /*1fc0*/  IADD3 R23, PT, PT, R9.reuse, 0x80, RZ ;  /* 0x0000008009177810 */ /* 0x040fe20007ffe0ff */
[----:B0-----:R-:W-:-:S03]  /*1fd0*/  @!P0 IMAD.WIDE R14, R9, 0x4, R2 ;  /* 0x00000004090e8825 */ /* 0x001fc600078e0202 */
[----:B------:R-:W-:-:S13]  /*1fe0*/  ISETP.GE.AND P1, PT, R23, R6, PT ;  /* 0x000000061700720c */ /* 0x000fda0003f26270 */
[----:B------:R-:W-:-:S04]  /*1ff0*/  @!P1 IMAD.WIDE R16, R23, 0x4, R4 ;  /* 0x0000000417109825 */ /* 0x000fc800078e0204 */
[----:B--2---:R-:W-:-:S05]  /*2000*/  @!P0 FMUL R11, R18, 4.3666663169860839844 ;  /* 0x408bbbbb120b8820 */ /* 0x004fca0000400000 */
[----:B------:R0:W-:Y:S04]  /*2010*/  @!P0 STG.E desc[UR4][R14.64], R11 ;  /* 0x0000000b0e008986 */ /* 0x0001e8000c101904 */
[----:B------:R-:W2:Y:S01]  /*2020*/  @!P1 LDG.E R16, desc[UR4][R16.64] ;  /* 0x0000000410109981 */ /* 0x000ea2000c1e1900 */
[----:B------:R-:W-:Y:S02]  /*2030*/  VIADD R25, R9, 0x100 ;  /* 0x0000010009197836 */ /* 0x000fe40000000000 */
        /* <DEDUP_REMOVED lines=14> */
[----:B------:R-:W-:Y:S02]  /*2120*/  PLOP3.LUT P0, PT, PT, PT, PT, 0x8, 0x80 ;  /* 0x000000000080781c */ /* 0x000fe40003f0e170 */
[----:B------:R-:W-:Y:S01]  /*2130*/  IADD3 R9, PT, PT, R0, 0x4, RZ ;  /* 0x0000000400097810 */ /* 0x000fe20007ffe0ff */
[----:B--2---:R-:W-:-:S05]  /*2140*/  @!P1 FMUL R25, R16, 4.3666663169860839844 ;  /* 0x408bbbbb10199820 */ /* 0x004fca0000400000 */
[----:B------:R1:W-:Y:S05]  /*2150*/  @!P1 STG.E desc[UR4][R20.64], R25 ;  /* 0x0000001914009986 */ /* 0x0003ea000c101904 */
.L_x_708:
[----:B------:R-:W-:-:S13]  /*2160*/  ISETP.EQ.AND P1, PT, R9, R10, PT ;  /* 0x0000000a0900720c */ /* 0x000fda0003f22270 */
[----:B------:R-:W-:Y:S05]  /*2170*/  @!P0 BRA P1, `(.L_x_704) ;  /* 0x00000000007c8947 */ /* 0x000fea0000800000 */
.L_x_705:
[----:B-12---:R-:W-:-:S04]  /*2180*/  LEA R23, R9, R7, 0x7 ;  /* 0x0000000709177211 */ /* 0x006fc800078e38ff */
        /* <DEDUP_REMOVED lines=16> */
[----:B------:R-:W3:Y:S01]  /*2290*/  @!P0 LDG.E R16, desc[UR4][R16.64] ;  /* 0x0000000410108981 */ /* 0x000ee2000c1e1900 */
[----:B------:R-:W-:Y:S02]  /*22a0*/  VIADD R15, R23, 0x180 ;  /* 0x00000180170f7836 */ /* 0x000fe40000000000 */
[----:B0-----:R-:W-:-:S03]  /*22b0*/  @!P0 IMAD.WIDE R18, R27, 0x4, R2 ;  /* 0x000000041b128825 */ /* 0x001fc600078e0202 */
[----:B------:R-:W-:-:S13]  /*22c0*/  ISETP.GE.AND P1, PT, R15, R6, PT ;  /* 0x000000060f00720c */ /* 0x000fda0003f26270 */
[----:B------:R-:W-:-:S04]  /*22d0*/  @!P1 IMAD.WIDE R12, R15, 0x4, R4 ;  /* 0x000000040f0c9825 */ /* 0x000fc800078e0204 */
[----:B---3--:R-:W-:-:S05]  /*22e0*/  @!P0 FMUL R23, R16, 4.3666663169860839844 ;  /* 0x408bbbbb10178820 */ /* 0x008fca0000400000 */
[----:B------:R2:W-:Y:S04]  /*22f0*/  @!P0 STG.E desc[UR4][R18.64], R23 ;  /* 0x0000001712008986 */ /* 0x0005e8000c101904 */
[----:B------:R-:W3:Y:S01]  /*2300*/  @!P1 LDG.E R12, desc[UR4][R12.64] ;  /* 0x000000040c0c9981 */ /* 0x000ee2000c1e1900 */
[----:B------:R-:W-:Y:S01]  /*2310*/  @!P1 IMAD.WIDE R14, R15, 0x4, R2 ;  /* 0x000000040f0e9825 */ /* 0x000fe200078e0202 */
[----:B------:R-:W-:-:S04]  /*2320*/  IADD3 R9, PT, PT, R9, 0x4, RZ ;  /* 0x0000000409097810 */ /* 0x000fc80007ffe0ff */
[----:B------:R-:W-:Y:S01]  /*2330*/  ISETP.NE.AND P0, PT, R9, R10, PT ;  /* 0x0000000a0900720c */ /* 0x000fe20003f05270 */
[----:B---3--:R-:W-:-:S05]  /*2340*/  @!P1 FMUL R11, R12, 4.3666663169860839844 ;  /* 0x408bbbbb0c0b9820 */ /* 0x008fca0000400000 */
[----:B------:R2:W-:Y:S07]  /*2350*/  @!P1 STG.E desc[UR4][R14.64], R11 ;  /* 0x0000000b0e009986 */ /* 0x0005ee000c101904 */
[----:B------:R-:W-:Y:S05]  /*2360*/  @P0 BRA `(.L_x_705) ;  /* 0xfffffffc00840947 */ /* 0x000fea000383ffff */
.L_x_704:
[----:B------:R-:W-:-:S13]  /*2370*/  ISETP.NE.AND P0, PT, R8, RZ, PT ;  /* 0x000000ff0800720c */ /* 0x000fda0003f05270 */
[----:B------:R-:W-:Y:S05]  /*2380*/  @!P0 EXIT ;  /* 0x000000000000894d */ /* 0x000fea0003800000 */
[----:B------:R-:W-:Y:S02]  /*2390*/  LEA R7, R10, R7, 0x7 ;  /* 0x000000070a077211 */ /* 0x000fe400078e38ff */
[----:B------:R-:W-:-:S07]  /*23a0*/  IADD3 R0, PT, PT, -R8, RZ, RZ ;  /* 0x000000ff08007210 */ /* 0x000fce0007ffe1ff */
.L_x_709:
[----:B------:R-:W-:-:S13]  /*23b0*/  ISETP.GE.AND P0, PT, R7, R6, PT ;  /* 0x000000060700720c */ /* 0x000fda0003f06270 */
[----:B-1----:R-:W-:-:S06]  /*23c0*/  @!P0 IMAD.WIDE R8, R7, 0x4, R4 ;  /* 0x0000000407088825 */ /* 0x002fcc00078e0204 */
[----:B------:R-:W3:Y:S01]  /*23d0*/  @!P0 LDG.E R8, desc[UR4][R8.64] ;  /* 0x0000000408088981 */ /* 0x000ee2000c1e1900 */
[C---:B--2---:R-:W-:Y:S01]  /*23e0*/  @!P0 IMAD.WIDE R10, R7.reuse, 0x4, R2 ;  /* 0x00000004070a8825 */ /* 0x044fe200078e0202 */
[----:B------:R-:W-:Y:S02]  /*23f0*/  IADD3 R0, PT, PT, R0, 0x1, RZ ;  /* 0x0000000100007810 */ /* 0x000fe40007ffe0ff */
[----:B------:R-:W-:Y:S01]  /*2400*/  IADD3 R7, PT, PT, R7, 0x80, RZ ;  /* 0x0000008007077810 */ /* 0x000fe20007ffe0ff */
[----:B---3--:R-:W-:-:S05]  /*2410*/  @!P0 FMUL R13, R8, 4.3666663169860839844 ;  /* 0x408bbbbb080d8820 */ /* 0x008fca0000400000 */
[----:B------:R0:W-:Y:S01]  /*2420*/  @!P0 STG.E desc[UR4][R10.64], R13 ;  /* 0x0000000d0a008986 */ /* 0x0001e2000c101904 */
[----:B------:R-:W-:-:S13]  /*2430*/  ISETP.NE.AND P0, PT, R0, RZ, PT ;  /* 0x000000ff0000720c */ /* 0x000fda0003f05270 */
[----:B0-----:R-:W-:Y:S05]  /*2440*/  @P0 BRA `(.L_x_709) ;  /* 0xfffffffc00d80947 */ /* 0x001fea000383ffff */
[----:B------:R-:W-:Y:S05]  /*2450*/  EXIT ;  /* 0x000000000000794d */ /* 0x000fea0003800000 */
.L_x_696:
[----:B------:R-:W-:-:S13]  /*2460*/  ISETP.GE.AND P0, PT, R0, 0x1, PT ;  /* 0x000000010000780c */ /* 0x000fda0003f06270 */
[----:B------:R-:W-:Y:S05]  /*2470*/  @!P0 EXIT ;  /* 0x000000000000894d */ /* 0x000fea0003800000 */
[----:B------:R-:W0:Y:S02]  /*2480*/  LDCU UR6, c[0x0][0x38c] ;  /* 0x00007180ff0677ac */ /* 0x000e240008000800 */
[----:B0-----:R-:W-:-:S09]  /*2490*/  UISETP.NE.AND UP0, UPT, UR6, 0x1, UPT ;  /* 0x000000010600788c */ /* 0x001fd2000bf05270 */
[----:B------:R-:W-:Y:S05]  /*24a0*/  BRA.U UP0, `(.L_x_710) ;  /* 0x0000000500847547 */ /* 0x000fea000b800000 */
[C---:B------:R-:W-:Y:S01]  /*24b0*/  ISETP.GE.U32.AND P1, PT, R0.reuse, 0x8, PT ;  /* 0x000000080000780c */ /* 0x040fe20003f26070 */
[----:B------:R-:W-:Y:S01]  /*24c0*/  IMAD.MOV.U32 R6, RZ, RZ, RZ ;  /* 0x000000ffff067224 */ /* 0x000fe200078e00ff */
[----:B------:R-:W-:-:S04]  /*24d0*/  LOP3.LUT R24, R0, 0x7, RZ, 0xc0, !PT ;  /* 0x0000000700187812 */ /* 0x000fc800078ec0ff */
[----:B------:R-:W-:-:S07]  /*24e0*/  ISETP.NE.AND P0, PT, R24, RZ, PT ;  /* 0x000000ff1800720c */ /* 0x000fce0003f05270 */
[----:B------:R-:W-:Y:S06]  /*24f0*/  @!P1 BRA `(.L_x_711) ;  /* 0x0000000000b49947 */ /* 0x000fec0003800000 */
[----:B------:R-:W-:Y:S01]  /*2500*/  IMAD.WIDE.U32 R16, R7, 0x4, R8 ;  /* 0x0000000407107825 */ /* 0x000fe200078e0008 */
[----:B------:R-:W-:-:S04]  /*2510*/  LOP3.LUT R6, R0, 0x7ffffff8, RZ, 0xc0, !PT ;  /* 0x7ffffff800067812 */ /* 0x000fc800078ec0ff */
[----:B------:R-:W-:Y:S02]  /*2520*/  MOV R19, R17 ;  /* 0x0000001100137202 */ /* 0x000fe40000000f00 */
[----:B------:R-:W-:Y:S02]  /*2530*/  IADD3 R17, PT, PT, R7, 0x80, RZ ;  /* 0x0000008007117810 */ /* 0x000fe40007ffe0ff */
[----:B------:R-:W-:-:S07]  /*2540*/  IADD3 R18, PT, PT, -R6, RZ, RZ ;  /* 0x000000ff06127210 */ /* 0x000fce0007ffe1ff */
.L_x_712:
[----:B------:R-:W-:-:S04]  /*2550*/  IADD3 R22, P1, PT, R16, UR10, RZ ;  /* 0x0000000a10167c10 */ /* 0x000fc8000ff3e0ff */
[----:B---3--:R-:W-:-:S06]  /*2560*/  IADD3.X R23, PT, PT, R19, UR11, RZ, P1, !PT ;  /* 0x0000000b13177c10 */ /* 0x008fcc0008ffe4ff */
[----:B------:R-:W2:Y:S01]  /*2570*/  LDG.E R23, desc[UR4][R22.64] ;  /* 0x0000000416177981 */ /* 0x000ea2000c1e1900 */
[----:B------:R-:W-:Y:S02]  /*2580*/  HFMA2 R20, -RZ, RZ, 2.28125, 0 ;  /* 0x40900000ff147431 */ /* 0x000fe400000001ff */
[----:B------:R-:W-:Y:S01]  /*2590*/  IMAD.WIDE R12, R17, 0x4, R8 ;  /* 0x00000004110c7825 */ /* 0x000fe200078e0208 */
[----:B------:R-:W-:Y:S02]  /*25a0*/  IADD3 R14, P1, PT, R16, UR8, RZ ;  /* 0x00000008100e7c10 */ /* 0x000fe4000ff3e0ff */
[----:B------:R-:W-:Y:S02]  /*25b0*/  IADD3 R10, P2, PT, R12, UR10, RZ ;  /* 0x0000000a0c0a7c10 */ /* 0x000fe4000ff5e0ff */
[----:B------:R-:W-:Y:S02]  /*25c0*/  IADD3.X R15, PT, PT, R19, UR9, RZ, P1, !PT ;  /* 0x00000009130f7c10 */ /* 0x000fe40008ffe4ff */
[----:B------:R-:W-:Y:S01]  /*25d0*/  IADD3.X R11, PT, PT, R13, UR11, RZ, P2, !PT ;  /* 0x0000000b0d0b7c10 */ /* 0x000fe200097fe4ff */
[----:B--2---:R-:W-:-:S05]  /*25e0*/  FFMA R21, R23, R20, 0.5 ;  /* 0x3f00000017157423 */ /* 0x004fca0000000014 */
[----:B------:R0:W-:Y:S04]  /*25f0*/  STG.E desc[UR4][R14.64], R21 ;  /* 0x000000150e007986 */ /* 0x0001e8000c101904 */
[----:B------:R-:W2:Y:S01]  /*2600*/  LDG.E R25, desc[UR4][R10.64] ;  /* 0x000000040a197981 */ /* 0x000ea2000c1e1900 */
[----:B------:R-:W-:-:S04]  /*2610*/  IADD3 R12, P1, PT, R12, UR8, RZ ;  /* 0x000000080c0c7c10 */ /* 0x000fc8000ff3e0ff */
[----:B------:R-:W-:Y:S01]  /*2620*/  IADD3.X R13, PT, PT, R13, UR9, RZ, P1, !PT ;  /* 0x000000090d0d7c10 */ /* 0x000fe20008ffe4ff */
[----:B--2---:R-:W-:-:S05]  /*2630*/  FFMA R25, R25, R20, 0.5 ;  /* 0x3f00000019197423 */ /* 0x004fca0000000014 */
[----:B------:R1:W-:Y:S04]  /*2640*/  STG.E desc[UR4][R12.64], R25 ;  /* 0x000000190c007986 */ /* 0x0003e8000c101904 */
[----:B------:R-:W2:Y:S02]  /*2650*/  LDG.E R23, desc[UR4][R10.64+0x200] ;  /* 0x000200040a177981 */ /* 0x000ea4000c1e1900 */
[----:B--2---:R-:W-:-:S05]  /*2660*/  FFMA R23, R23, R20, 0.5 ;  /* 0x3f00000017177423 */ /* 0x004fca0000000014 */
[----:B------:R2:W-:Y:S04]  /*2670*/  STG.E desc[UR4][R12.64+0x200], R23 ;  /* 0x000200170c007986 */ /* 0x0005e8000c101904 */
[----:B------:R-:W3:Y:S02]  /*2680*/  LDG.E R27, desc[UR4][R10.64+0x400] ;  /* 0x000400040a1b7981 */ /* 0x000ee4000c1e1900 */
[----:B---3--:R-:W-:-:S05]  /*2690*/  FFMA R27, R27, R20, 0.5 ;  /* 0x3f0000001b1b7423 */ /* 0x008fca0000000014 */
[----:B------:R3:W-:Y:S04]  /*26a0*/  STG.E desc[UR4][R12.64+0x400], R27 ;  /* 0x0004001b0c007986 */ /* 0x0007e8000c101904 */
[----:B0-----:R-:W4:Y:S02]  /*26b0*/  LDG.E R15, desc[UR4][R10.64+0x600] ;  /* 0x000600040a0f7981 */ /* 0x001f24000c1e1900 */
[----:B----4-:R-:W-:-:S05]  /*26c0*/  FFMA R15, R15, R20, 0.5 ;  /* 0x3f0000000f0f7423 */ /* 0x010fca0000000014 */
[----:B------:R3:W-:Y:S04]  /*26d0*/  STG.E desc[UR4][R12.64+0x600], R15 ;  /* 0x0006000f0c007986 */ /* 0x0007e8000c101904 */
[----:B------:R-:W4:Y:S02]  /*26e0*/  LDG.E R21, desc[UR4][R10.64+0x800] ;  /* 0x000800040a157981 */ /* 0x000f24000c1e1900 */
[----:B----4-:R-:W-:-:S05]  /*26f0*/  FFMA R21, R21, R20, 0.5 ;  /* 0x3f00000015157423 */ /* 0x010fca0000000014 */
[----:B------:R3:W-:Y:S04]  /*2700*/  STG.E desc[UR4][R12.64+0x800], R21 ;  /* 0x000800150c007986 */ /* 0x0007e8000c101904 */
[----:B-1----:R-:W4:Y:S02]  /*2710*/  LDG.E R25, desc[UR4][R10.64+0xa00] ;  /* 0x000a00040a197981 */ /* 0x002f24000c1e1900 */
[----:B----4-:R-:W-:-:S05]  /*2720*/  FFMA R25, R25, R20, 0.5 ;  /* 0x3f00000019197423 */ /* 0x010fca0000000014 */
[----:B------:R3:W-:Y:S04]  /*2730*/  STG.E desc[UR4][R12.64+0xa00], R25 ;  /* 0x000a00190c007986 */ /* 0x0007e8000c101904 */
[----:B--2---:R-:W2:Y:S01]  /*2740*/  LDG.E R23, desc[UR4][R10.64+0xc00] ;  /* 0x000c00040a177981 */ /* 0x004ea2000c1e1900 */
[----:B------:R-:W-:Y:S01]  /*2750*/  IADD3 R18, PT, PT, R18, 0x8, RZ ;  /* 0x0000000812127810 */ /* 0x000fe20007ffe0ff */
[----:B------:R-:W-:Y:S01]  /*2760*/  VIADD R17, R17, 0x400 ;  /* 0x0000040011117836 */ /* 0x000fe20000000000 */
[----:B------:R-:W-:Y:S02]  /*2770*/  IADD3 R16, P2, PT, R16, 0x1000, RZ ;  /* 0x0000100010107810 */ /* 0x000fe40007f5e0ff */
[----:B------:R-:W-:Y:S02]  /*2780*/  ISETP.NE.AND P1, PT, R18, RZ, PT ;  /* 0x000000ff1200720c */ /* 0x000fe40003f25270 */
[----:B------:R-:W-:Y:S01]  /*2790*/  IADD3.X R19, PT, PT, RZ, R19, RZ, P2, !PT ;  /* 0x00000013ff137210 */ /* 0x000fe200017fe4ff */
[----:B--2---:R-:W-:-:S05]  /*27a0*/  FFMA R23, R23, R20, 0.5 ;  /* 0x3f00000017177423 */ /* 0x004fca0000000014 */
[----:B------:R3:W-:Y:S05]  /*27b0*/  STG.E desc[UR4][R12.64+0xc00], R23 ;  /* 0x000c00170c007986 */ /* 0x0007ea000c101904 */
[----:B------:R-:W-:Y:S05]  /*27c0*/  @P1 BRA `(.L_x_712) ;  /* 0xfffffffc00601947 */ /* 0x000fea000383ffff */
.L_x_711:
[----:B------:R-:W-:Y:S05]  /*27d0*/  @!P0 EXIT ;  /* 0x000000000000894d */ /* 0x000fea0003800000 */
[----:B------:R-:W-:Y:S02]  /*27e0*/  ISETP.GE.U32.AND P0, PT, R24, 0x4, PT ;  /* 0x000000041800780c */ /* 0x000fe40003f06070 */
[----:B------:R-:W-:-:S04]  /*27f0*/  LOP3.LUT R14, R0, 0x3, RZ, 0xc0, !PT ;  /* 0x00000003000e7812 */ /* 0x000fc800078ec0ff */
[----:B------:R-:W-:-:S07]  /*2800*/  ISETP.NE.AND P1, PT, R14, RZ, PT ;  /* 0x000000ff0e00720c */ /* 0x000fce0003f25270 */
[----:B------:R-:W-:Y:S06]  /*2810*/  @!P0 BRA `(.L_x_713) ;  /* 0x0000000000448947 */ /* 0x000fec0003800000 */
[----:B------:R-:W-:-:S05]  /*2820*/  LEA R9, R6, R7, 0x7 ;  /* 0x0000000706097211 */ /* 0x000fca00078e38ff */
[----:B------:R-:W-:-:S05]  /*2830*/  IMAD.WIDE R10, R9, 0x4, R4 ;  /* 0x00000004090a7825 */ /* 0x000fca00078e0204 */
[----:B---3--:R-:W2:Y:S01]  /*2840*/  LDG.E R12, desc[UR4][R10.64] ;  /* 0x000000040a0c7981 */ /* 0x008ea2000c1e1900 */
[----:B------:R-:W-:Y:S01]  /*2850*/  MOV R19, 0x40900000 ;  /* 0x4090000000137802 */ /* 0x000fe20000000f00 */
[----:B------:R-:W-:-:S04]  /*2860*/  IMAD.WIDE R8, R9, 0x4, R2 ;  /* 0x0000000409087825 */ /* 0x000fc800078e0202 */
[----:B--2---:R-:W-:-:S05]  /*2870*/  FFMA R13, R12, R19, 0.5 ;  /* 0x3f0000000c0d7423 */ /* 0x004fca0000000013 */
[----:B------:R0:W-:Y:S04]  /*2880*/  STG.E desc[UR4][R8.64], R13 ;  /* 0x0000000d08007986 */ /* 0x0001e8000c101904 */
[----:B------:R-:W2:Y:S02]  /*2890*/  LDG.E R12, desc[UR4][R10.64+0x200] ;  /* 0x000200040a0c7981 */ /* 0x000ea4000c1e1900 */
[----:B--2---:R-:W-:-:S05]  /*28a0*/  FFMA R15, R12, R19, 0.5 ;  /* 0x3f0000000c0f7423 */ /* 0x004fca0000000013 */
[----:B------:R0:W-:Y:S04]  /*28b0*/  STG.E desc[UR4][R8.64+0x200], R15 ;  /* 0x0002000f08007986 */ /* 0x0001e8000c101904 */
[----:B------:R-:W2:Y:S02]  /*28c0*/  LDG.E R12, desc[UR4][R10.64+0x400] ;  /* 0x000400040a0c7981 */ /* 0x000ea4000c1e1900 */
[----:B--2---:R-:W-:-:S05]  /*28d0*/  FFMA R17, R12, R19, 0.5 ;  /* 0x3f0000000c117423 */ /* 0x004fca0000000013 */
[----:B------:R0:W-:Y:S04]  /*28e0*/  STG.E desc[UR4][R8.64+0x400], R17 ;  /* 0x0004001108007986 */ /* 0x0001e8000c101904 */
[----:B------:R-:W2:Y:S01]  /*28f0*/  LDG.E R12, desc[UR4][R10.64+0x600] ;  /* 0x000600040a0c7981 */ /* 0x000ea2000c1e1900 */
[----:B------:R-:W-:Y:S01]  /*2900*/  IADD3 R6, PT, PT, R6, 0x4, RZ ;  /* 0x0000000406067810 */ /* 0x000fe20007ffe0ff */
[----:B--2---:R-:W-:-:S05]  /*2910*/  FFMA R19, R12, R19, 0.5 ;  /* 0x3f0000000c137423 */ /* 0x004fca0000000013 */
[----:B------:R0:W-:Y:S02]  /*2920*/  STG.E desc[UR4][R8.64+0x600], R19 ;  /* 0x0006001308007986 */ /* 0x0001e4000c101904 */
.L_x_713:
[----:B------:R-:W-:Y:S05]  /*2930*/  @!P1 EXIT ;  /* 0x000000000000994d */ /* 0x000fea0003800000 */
[----:B------:R-:W-:Y:S02]  /*2940*/  ISETP.NE.AND P0, PT, R14, 0x1, PT ;  /* 0x000000010e00780c */ /* 0x000fe40003f05270 */
[----:B------:R-:W-:-:S04]  /*2950*/  LOP3.LUT R0, R0, 0x1, RZ, 0xc0, !PT ;  /* 0x0000000100007812 */ /* 0x000fc800078ec0ff */
[----:B------:R-:W-:-:S07]  /*2960*/  ISETP.NE.U32.AND P1, PT, R0, 0x1, PT ;  /* 0x000000010000780c */ /* 0x000fce0003f25070 */
[----:B------:R-:W-:Y:S06]  /*2970*/  @!P0 BRA `(.L_x_714) ;  /* 0x00000000002c8947 */ /* 0x000fec0003800000 */
[----:B------:R-:W-:-:S05]  /*2980*/  LEA R11, R6, R7, 0x7 ;  /* 0x00000007060b7211 */ /* 0x000fca00078e38ff */
[----:B0-----:R-:W-:-:S05]  /*2990*/  IMAD.WIDE R8, R11, 0x4, R4 ;  /* 0x000000040b087825 */ /* 0x001fca00078e0204 */
[----:B------:R-:W2:Y:S01]  /*29a0*/  LDG.E R0, desc[UR4][R8.64] ;  /* 0x0000000408007981 */ /* 0x000ea2000c1e1900 */
[----:B---3--:R-:W-:Y:S02]  /*29b0*/  IMAD.MOV.U32 R15, RZ, RZ, 0x40900000 ;  /* 0x40900000ff0f7424 */ /* 0x008fe400078e00ff */
[----:B------:R-:W-:-:S04]  /*29c0*/  IMAD.WIDE R10, R11, 0x4, R2 ;  /* 0x000000040b0a7825 */ /* 0x000fc800078e0202 */
[----:B--2---:R-:W-:-:S05]  /*29d0*/  FFMA R13, R0, R15, 0.5 ;  /* 0x3f000000000d7423 */ /* 0x004fca000000000f */
[----:B------:R1:W-:Y:S04]  /*29e0*/  STG.E desc[UR4][R10.64], R13 ;  /* 0x0000000d0a007986 */ /* 0x0003e8000c101904 */
[----:B------:R-:W2:Y:S01]  /*29f0*/  LDG.E R0, desc[UR4][R8.64+0x200] ;  /* 0x0002000408007981 */ /* 0x000ea2000c1e1900 */
[----:B------:R-:W-:Y:S01]  /*2a00*/  IADD3 R6, PT, PT, R6, 0x2, RZ ;  /* 0x0000000206067810 */ /* 0x000fe20007ffe0ff */
[----:B--2---:R-:W-:-:S05]  /*2a10*/  FFMA R15, R0, R15, 0.5 ;  /* 0x3f000000000f7423 */ /* 0x004fca000000000f */
[----:B------:R1:W-:Y:S02]  /*2a20*/  STG.E desc[UR4][R10.64+0x200], R15 ;  /* 0x0002000f0a007986 */ /* 0x0003e4000c101904 */
.L_x_714:
[----:B------:R-:W-:Y:S05]  /*2a30*/  @P1 EXIT ;  /* 0x000000000000194d */ /* 0x000fea0003800000 */
[----:B------:R-:W-:-:S05]  /*2a40*/  LEA R7, R6, R7, 0x7 ;  /* 0x0000000706077211 */ /* 0x000fca00078e38ff */
[----:B------:R-:W-:-:S06]  /*2a50*/  IMAD.WIDE R4, R7, 0x4, R4 ;  /* 0x0000000407047825 */ /* 0x000fcc00078e0204 */
[----:B------:R-:W2:Y:S01]  /*2a60*/  LDG.E R4, desc[UR4][R4.64] ;  /* 0x0000000404047981 */ /* 0x000ea2000c1e1900 */
[----:B0-----:R-:W-:Y:S02]  /*2a70*/  HFMA2 R9, -RZ, RZ, 2.28125, 0 ;  /* 0x40900000ff097431 */ /* 0x001fe400000001ff */
[----:B------:R-:W-:-:S04]  /*2a80*/  IMAD.WIDE R2, R7, 0x4, R2 ;  /* 0x0000000407027825 */ /* 0x000fc800078e0202 */
[----:B--2---:R-:W-:-:S05]  /*2a90*/  FFMA R7, R4, R9, 0.5 ;  /* 0x3f00000004077423 */ /* 0x004fca0000000009 */
[----:B------:R-:W-:Y:S01]  /*2aa0*/  STG.E desc[UR4][R2.64], R7 ;  /* 0x0000000702007986 */ /* 0x000fe2000c101904 */
[----:B------:R-:W-:Y:S05]  /*2ab0*/  EXIT ;  /* 0x000000000000794d */ /* 0x000fea0003800000 */
.L_x_710:
[C---:B------:R-:W-:Y:S02]  /*2ac0*/  ISETP.GE.U32.AND P1, PT, R0.reuse, 0x10, PT ;  /* 0x000000100000780c */ /* 0x040fe40003f26070 */
[----:B------:R-:W-:Y:S02]  /*2ad0*/  LOP3.LUT R20, R0, 0xf, RZ, 0xc0, !PT ;  /* 0x0000000f00147812 */ /* 0x000fe400078ec0ff */
[----:B------:R-:W-:Y:S02]  /*2ae0*/  MOV R6, RZ ;  /* 0x000000ff00067202 */ /* 0x000fe40000000f00 */
[----:B------:R-:W-:-:S07]  /*2af0*/  ISETP.NE.AND P0, PT, R20, RZ, PT ;  /* 0x000000ff1400720c */ /* 0x000fce0003f05270 */
[----:B------:R-:W-:Y:S06]  /*2b00*/  @!P1 BRA `(.L_x_715) ;  /* 0x0000000400189947 */ /* 0x000fec0003800000 */
[C---:B------:R-:W-:Y:S01]  /*2b10*/  IMAD.WIDE.U32 R14, R7.reuse, 0x4, RZ ;  /* 0x00000004070e7825 */ /* 0x040fe200078e00ff */
[----:B------:R-:W-:Y:S02]  /*2b20*/  LOP3.LUT R6, R0, 0x7ffffff0, RZ, 0xc0, !PT ;  /* 0x7ffffff000067812 */ /* 0x000fe400078ec0ff */
[----:B------:R-:W-:Y:S02]  /*2b30*/  IADD3 R12, PT, PT, R7, 0x480, RZ ;  /* 0x00000480070c7810 */ /* 0x000fe40007ffe0ff */
[----:B------:R-:W-:Y:S01]  /*2b40*/  LOP3.LUT R13, R14, 0x1000, RZ, 0xfc, !PT ;  /* 0x000010000e0d7812 */ /* 0x000fe200078efcff */
[----:B------:R-:W-:-:S07]  /*2b50*/  IMAD.MOV R14, RZ, RZ, -R6 ;  /* 0x000000ffff0e7224 */ /* 0x000fce00078e0a06 */
.L_x_716:
[----:B------:R-:W-:-:S04]  /*2b60*/  IADD3 R10, P1, PT, R13, R4, RZ ;  /* 0x000000040d0a7210 */ /* 0x000fc80007f3e0ff */
[----:B0-----:R-:W-:-:S05]  /*2b70*/  IADD3.X R11, PT, PT, R15, R5, RZ, P1, !PT ;  /* 0x000000050f0b7210 */ /* 0x001fca0000ffe4ff */
[----:B------:R-:W2:Y:S01]  /*2b80*/  LDG.E R16, desc[UR4][R10.64+-0x1000] ;  /* 0xfff000040a107981 */ /* 0x000ea2000c1e1900 */
[----:B------:R-:W-:-:S04]  /*2b90*/  IADD3 R8, P1, PT, R13, R2, RZ ;  /* 0x000000020d087210 */ /* 0x000fc80007f3e0ff */
[----:B------:R-:W-:Y:S01]  /*2ba0*/  IADD3.X R9, PT, PT, R15, R3, RZ, P1, !PT ;  /* 0x000000030f097210 */ /* 0x000fe20000ffe4ff */
[----:B--2---:R-:W-:-:S05]  /*2bb0*/  FMUL R17, R16, 4.3666663169860839844 ;  /* 0x408bbbbb10117820 */ /* 0x004fca0000400000 */
[----:B------:R0:W-:Y:S04]  /*2bc0*/  STG.E desc[UR4][R8.64+-0x1000], R17 ;  /* 0xfff0001108007986 */ /* 0x0001e8000c101904 */
[----:B------:R-:W2:Y:S02]  /*2bd0*/  LDG.E R16, desc[UR4][R10.64+-0xe00] ;  /* 0xfff200040a107981 */ /* 0x000ea4000c1e1900 */
[----:B--2---:R-:W-:-:S05]  /*2be0*/  FMUL R19, R16, 4.3666663169860839844 ;  /* 0x408bbbbb10137820 */ /* 0x004fca0000400000 */
[----:B------:R-:W-:Y:S04]  /*2bf0*/  STG.E desc[UR4][R8.64+-0xe00], R19 ;  /* 0xfff2001308007986 */ /* 0x000fe8000c101904 */
[----:B------:R-:W2:Y:S02]  /*2c00*/  LDG.E R16, desc[UR4][R10.64+-0xc00] ;  /* 0xfff400040a107981 */ /* 0x000ea4000c1e1900 */
[----:B--2---:R-:W-:-:S05]  /*2c10*/  FMUL R21, R16, 4.3666663169860839844 ;  /* 0x408bbbbb10157820 */ /* 0x004fca0000400000 */
[----:B------:R1:W-:Y:S04]  /*2c20*/  STG.E desc[UR4][R8.64+-0xc00], R21 ;  /* 0xfff4001508007986 */ /* 0x0003e8000c101904 */
[----:B------:R-:W2:Y:S02]  /*2c30*/  LDG.E R16, desc[UR4][R10.64+-0xa00] ;  /* 0xfff600040a107981 */ /* 0x000ea4000c1e1900 */
[----:B--2---:R-:W-:-:S05]  /*2c40*/  FMUL R23, R16, 4.3666663169860839844 ;  /* 0x408bbbbb10177820 */ /* 0x004fca0000400000 */
[----:B------:R2:W-:Y:S04]  /*2c50*/  STG.E desc[UR4][R8.64+-0xa00], R23 ;  /* 0xfff6001708007986 */ /* 0x0005e8000c101904 */
[----:B------:R-:W0:Y:S02]  /*2c60*/  LDG.E R16, desc[UR4][R10.64+-0x800] ;  /* 0xfff800040a107981 */ /* 0x000e24000c1e1900 */
[----:B0-----:R-:W-:-:S05]  /*2c70*/  FMUL R17, R16, 4.3666663169860839844 ;  /* 0x408bbbbb10117820 */ /* 0x001fca0000400000 */
[----:B------:R0:W-:Y:S04]  /*2c80*/  STG.E desc[UR4][R8.64+-0x800], R17 ;  /* 0xfff8001108007986 */ /* 0x0001e8000c101904 */
[----:B------:R-:W3:Y:S02]  /*2c90*/  LDG.E R16, desc[UR4][R10.64+-0x600] ;  /* 0xfffa00040a107981 */ /* 0x000ee4000c1e1900 */
[----:B---3--:R-:W-:-:S05]  /*2ca0*/  FMUL R25, R16, 4.3666663169860839844 ;  /* 0x408bbbbb10197820 */ /* 0x008fca0000400000 */
[----:B------:R3:W-:Y:S04]  /*2cb0*/  STG.E desc[UR4][R8.64+-0x600], R25 ;  /* 0xfffa001908007986 */ /* 0x0007e8000c101904 */
[----:B------:R-:W1:Y:S02]  /*2cc0*/  LDG.E R16, desc[UR4][R10.64+-0x400] ;  /* 0xfffc00040a107981 */ /* 0x000e64000c1e1900 */
[----:B-1----:R-:W-:-:S05]  /*2cd0*/  FMUL R21, R16, 4.3666663169860839844 ;  /* 0x408bbbbb10157820 */ /* 0x002fca0000400000 */
[----:B------:R1:W-:Y:S04]  /*2ce0*/  STG.E desc[UR4][R8.64+-0x400], R21 ;  /* 0xfffc001508007986 */ /* 0x0003e8000c101904 */
[----:B------:R-:W2:Y:S01]  /*2cf0*/  LDG.E R16, desc[UR4][R10.64+-0x200] ;  /* 0xfffe00040a107981 */ /* 0x000ea2000c1e1900 */
[----:B------:R-:W-:Y:S01]  /*2d00*/  HFMA2 R18, -RZ, RZ, 0, 9.1552734375e-05 ;  /* 0x00000600ff127431 */ /* 0x000fe200000001ff */
[----:B------:R-:W-:Y:S01]  /*2d10*/  MOV R19, 0x0 ;  /* 0x0000000000137802 */ /* 0x000fe20000000f00 */
[----:B--2---:R-:W-:-:S05]  /*2d20*/  FMUL R23, R16, 4.3666663169860839844 ;  /* 0x408bbbbb10177820 */ /* 0x004fca0000400000 */
[----:B------:R2:W-:Y:S04]  /*2d30*/  STG.E desc[UR4][R8.64+-0x200], R23 ;  /* 0xfffe001708007986 */ /* 0x0005e8000c101904 */
[----:B------:R-:W3:Y:S01]  /*2d40*/  LDG.E R22, desc[UR4][R10.64] ;  /* 0x000000040a167981 */ /* 0x000ee2000c1e1900 */
[----:B------:R-:W-:-:S03]  /*2d50*/  IMAD.WIDE R18, R12, 0x4, R18 ;  /* 0x000000040c127825 */ /* 0x000fc600078e0212 */
[----:B------:R-:W-:-:S04]  /*2d60*/  IADD3 R16, P1, PT, R18, R4, RZ ;  /* 0x0000000412107210 */ /* 0x000fc80007f3e0ff */
[----:B0-----:R-:W-:Y:S01]  /*2d70*/  IADD3.X R17, PT, PT, R19, R5, RZ, P1, !PT ;  /* 0x0000000513117210 */ /* 0x001fe20000ffe4ff */
[----:B---3--:R-:W-:-:S05]  /*2d80*/  FMUL R25, R22, 4.3666663169860839844 ;  /* 0x408bbbbb16197820 */ /* 0x008fca0000400000 */
[----:B------:R0:W-:Y:S04]  /*2d90*/  STG.E desc[UR4][R8.64], R25 ;  /* 0x0000001908007986 */ /* 0x0001e8000c101904 */
[----:B-1----:R-:W3:Y:S01]  /*2da0*/  LDG.E R21, desc[UR4][R16.64+-0x600] ;  /* 0xfffa000410157981 */ /* 0x002ee2000c1e1900 */
[----:B------:R-:W-:-:S05]  /*2db0*/  IADD3 R18, P1, PT, R18, R2, RZ ;  /* 0x0000000212127210 */ /* 0x000fca0007f3e0ff */
[----:B------:R-:W-:Y:S02]  /*2dc0*/  IMAD.X R19, R19, 0x1, R3, P1 ;  /* 0x0000000113137824 */ /* 0x000fe400008e0603 */
[----:B---3--:R-:W-:-:S05]  /*2dd0*/  FMUL R21, R21, 4.3666663169860839844 ;  /* 0x408bbbbb15157820 */ /* 0x008fca0000400000 */
[----:B------:R1:W-:Y:S04]  /*2de0*/  STG.E desc[UR4][R18.64+-0x600], R21 ;  /* 0xfffa001512007986 */ /* 0x0003e8000c101904 */
[----:B------:R-:W3:Y:S02]  /*2df0*/  LDG.E R10, desc[UR4][R16.64+-0x400] ;  /* 0xfffc0004100a7981 */ /* 0x000ee4000c1e1900 */
[----:B---3--:R-:W-:-:S05]  /*2e00*/  FMUL R11, R10, 4.3666663169860839844 ;  /* 0x408bbbbb0a0b7820 */ /* 0x008fca0000400000 */
[----:B------:R3:W-:Y:S04]  /*2e10*/  STG.E desc[UR4][R18.64+-0x400], R11 ;  /* 0xfffc000b12007986 */ /* 0x0007e8000c101904 */
[----:B------:R-:W2:Y:S02]  /*2e20*/  LDG.E R10, desc[UR4][R16.64+-0x200] ;  /* 0xfffe0004100a7981 */ /* 0x000ea4000c1e1900 */
[----:B--2---:R-:W-:-:S05]  /*2e30*/  FMUL R23, R10, 4.3666663169860839844 ;  /* 0x408bbbbb0a177820 */ /* 0x004fca0000400000 */
[----:B------:R2:W-:Y:S04]  /*2e40*/  STG.E desc[UR4][R18.64+-0x200], R23 ;  /* 0xfffe001712007986 */ /* 0x0005e8000c101904 */
[----:B0-----:R-:W4:Y:S02]  /*2e50*/  LDG.E R8, desc[UR4][R16.64] ;  /* 0x0000000410087981 */ /* 0x001f24000c1e1900 */
[----:B----4-:R-:W-:-:S05]  /*2e60*/  FMUL R9, R8, 4.3666663169860839844 ;  /* 0x408bbbbb08097820 */ /* 0x010fca0000400000 */
[----:B------:R0:W-:Y:S04]  /*2e70*/  STG.E desc[UR4][R18.64], R9 ;  /* 0x0000000912007986 */ /* 0x0001e8000c101904 */
[----:B------:R-:W1:Y:S02]  /*2e80*/  LDG.E R8, desc[UR4][R16.64+0x200] ;  /* 0x0002000410087981 */ /* 0x000e64000c1e1900 */
[----:B-1----:R-:W-:-:S05]  /*2e90*/  FMUL R21, R8, 4.3666663169860839844 ;  /* 0x408bbbbb08157820 */ /* 0x002fca0000400000 */
[----:B------:R0:W-:Y:S04]  /*2ea0*/  STG.E desc[UR4][R18.64+0x200], R21 ;  /* 0x0002001512007986 */ /* 0x0001e8000c101904 */
[----:B------:R-:W3:Y:S02]  /*2eb0*/  LDG.E R8, desc[UR4][R16.64+0x400] ;  /* 0x0004000410087981 */ /* 0x000ee4000c1e1900 */
[----:B---3--:R-:W-:-:S05]  /*2ec0*/  FMUL R11, R8, 4.3666663169860839844 ;  /* 0x408bbbbb080b7820 */ /* 0x008fca0000400000 */
[----:B------:R0:W-:Y:S04]  /*2ed0*/  STG.E desc[UR4][R18.64+0x400], R11 ;  /* 0x0004000b12007986 */ /* 0x0001e8000c101904 */
[----:B------:R-:W2:Y:S01]  /*2ee0*/  LDG.E R8, desc[UR4][R16.64+0x600] ;  /* 0x0006000410087981 */ /* 0x000ea2000c1e1900 */
[----:B------:R-:W-:Y:S02]  /*2ef0*/  IADD3 R14, PT, PT, R14, 0x10, RZ ;  /* 0x000000100e0e7810 */ /* 0x000fe40007ffe0ff */
[----:B------:R-:W-:Y:S02]  /*2f00*/  IADD3 R13, P2, PT, R13, 0x2000, RZ ;  /* 0x000020000d0d7810 */ /* 0x000fe40007f5e0ff */
[----:B------:R-:W-:Y:S02]  /*2f10*/  ISETP.NE.AND P1, PT, R14, RZ, PT ;  /* 0x000000ff0e00720c */ /* 0x000fe40003f25270 */
[----:B------:R-:W-:-:S02]  /*2f20*/  IADD3.X R15, PT, PT, RZ, R15, RZ, P2, !PT ;  /* 0x0000000fff0f7210 */ /* 0x000fc400017fe4ff */
[----:B------:R-:W-:Y:S01]  /*2f30*/  IADD3 R12, PT, PT, R12, 0x800, RZ ;  /* 0x000008000c0c7810 */ /* 0x000fe20007ffe0ff */
[----:B--2---:R-:W-:-:S05]  /*2f40*/  FMUL R23, R8, 4.3666663169860839844 ;  /* 0x408bbbbb08177820 */ /* 0x004fca0000400000 */
[----:B------:R0:W-:Y:S03]  /*2f50*/  STG.E desc[UR4][R18.64+0x600], R23 ;  /* 0x0006001712007986 */ /* 0x0001e6000c101904 */
[----:B------:R-:W-:Y:S05]  /*2f60*/  @P1 BRA `(.L_x_716) ;  /* 0xfffffff800fc1947 */ /* 0x000fea000383ffff */
.L_x_715:
[----:B------:R-:W-:Y:S05]  /*2f70*/  @!P0 EXIT ;  /* 0x000000000000894d */ /* 0x000fea0003800000 */
[----:B------:R-:W-:Y:S02]  /*2f80*/  ISETP.GE.U32.AND P0, PT, R20, 0x8, PT ;  /* 0x000000081400780c */ /* 0x000fe40003f06070 */
[----:B------:R-:W-:-:S04]  /*2f90*/  LOP3.LUT R14, R0, 0x7, RZ, 0xc0, !PT ;  /* 0x00000007000e7812 */ /* 0x000fc800078ec0ff */
[----:B------:R-:W-:-:S07]  /*2fa0*/  ISETP.NE.AND P1, PT, R14, RZ, PT ;  /* 0x000000ff0e00720c */ /* 0x000fce0003f25270 */
[----:B------:R-:W-:Y:S06]  /*2fb0*/  @!P0 BRA `(.L_x_717) ;  /* 0x0000000000708947 */ /* 0x000fec0003800000 */
[----:B0-----:R-:W-:-:S05]  /*2fc0*/  LEA R11, R6, R7, 0x7 ;  /* 0x00000007060b7211 */ /* 0x001fca00078e38ff */
[----:B------:R-:W-:-:S05]  /*2fd0*/  IMAD.WIDE R8, R11, 0x4, R4 ;  /* 0x000000040b087825 */ /* 0x000fca00078e0204 */
[----:B------:R-:W2:Y:S01]  /*2fe0*/  LDG.E R12, desc[UR4][R8.64] ;  /* 0x00000004080c7981 */ /* 0x000ea2000c1e1900 */
[----:B------:R-:W-:-:S04]  /*2ff0*/  IMAD.WIDE R10, R11, 0x4, R2 ;  /* 0x000000040b0a7825 */ /* 0x000fc800078e0202 */
[----:B--2---:R-:W-:-:S05]  /*3000*/  FMUL R13, R12, 4.3666663169860839844 ;  /* 0x408bbbbb0c0d7820 */ /* 0x004fca0000400000 */
[----:B------:R0:W-:Y:S04]  /*3010*/  STG.E desc[UR4][R10.64], R13 ;  /* 0x0000000d0a007986 */ /* 0x0001e8000c101904 */
[----:B------:R-:W2:Y:S02]  /*3020*/  LDG.E R12, desc[UR4][R8.64+0x200] ;  /* 0x00020004080c7981 */ /* 0x000ea4000c1e1900 */
[----:B--2---:R-:W-:-:S05]  /*3030*/  FMUL R15, R12, 4.3666663169860839844 ;  /* 0x408bbbbb0c0f7820 */ /* 0x004fca0000400000 */
[----:B------:R1:W-:Y:S04]  /*3040*/  STG.E desc[UR4][R10.64+0x200], R15 ;  /* 0x0002000f0a007986 */ /* 0x0003e8000c101904 */
[----:B------:R-:W2:Y:S02]  /*3050*/  LDG.E R12, desc[UR4][R8.64+0x400] ;  /* 0x00040004080c7981 */ /* 0x000ea4000c1e1900 */
[----:B--2---:R-:W-:-:S05]  /*3060*/  FMUL R17, R12, 4.3666663169860839844 ;  /* 0x408bbbbb0c117820 */ /* 0x004fca0000400000 */
[----:B------:R2:W-:Y:S04]  /*3070*/  STG.E desc[UR4][R10.64+0x400], R17 ;  /* 0x000400110a007986 */ /* 0x0005e8000c101904 */
[----:B------:R-:W3:Y:S02]  /*3080*/  LDG.E R12, desc[UR4][R8.64+0x600] ;  /* 0x00060004080c7981 */ /* 0x000ee4000c1e1900 */
[----:B---3--:R-:W-:-:S05]  /*3090*/  FMUL R19, R12, 4.3666663169860839844 ;  /* 0x408bbbbb0c137820 */ /* 0x008fca0000400000 */
[----:B------:R3:W-:Y:S04]  /*30a0*/  STG.E desc[UR4][R10.64+0x600], R19 ;  /* 0x000600130a007986 */ /* 0x0007e8000c101904 */
[----:B------:R-:W0:Y:S02]  /*30b0*/  LDG.E R12, desc[UR4][R8.64+0x800] ;  /* 0x00080004080c7981 */ /* 0x000e24000c1e1900 */
[----:B0-----:R-:W-:-:S05]  /*30c0*/  FMUL R13, R12, 4.3666663169860839844 ;  /* 0x408bbbbb0c0d7820 */ /* 0x001fca0000400000 */
[----:B------:R4:W-:Y:S04]  /*30d0*/  STG.E desc[UR4][R10.64+0x800], R13 ;  /* 0x0008000d0a007986 */ /* 0x0009e8000c101904 */
[----:B------:R-:W1:Y:S02]  /*30e0*/  LDG.E R12, desc[UR4][R8.64+0xa00] ;  /* 0x000a0004080c7981 */ /* 0x000e64000c1e1900 */
[----:B-1----:R-:W-:-:S05]  /*30f0*/  FMUL R15, R12, 4.3666663169860839844 ;  /* 0x408bbbbb0c0f7820 */ /* 0x002fca0000400000 */
[----:B------:R4:W-:Y:S04]  /*3100*/  STG.E desc[UR4][R10.64+0xa00], R15 ;  /* 0x000a000f0a007986 */ /* 0x0009e8000c101904 */
[----:B------:R-:W2:Y:S02]  /*3110*/  LDG.E R12, desc[UR4][R8.64+0xc00] ;  /* 0x000c0004080c7981 */ /* 0x000ea4000c1e1900 */
[----:B--2---:R-:W-:-:S05]  /*3120*/  FMUL R17, R12, 4.3666663169860839844 ;  /* 0x408bbbbb0c117820 */ /* 0x004fca0000400000 */
[----:B------:R4:W-:Y:S04]  /*3130*/  STG.E desc[UR4][R10.64+0xc00], R17 ;  /* 0x000c00110a007986 */ /* 0x0009e8000c101904 */
[----:B------:R-:W3:Y:S01]  /*3140*/  LDG.E R12, desc[UR4][R8.64+0xe00] ;  /* 0x000e0004080c7981 */ /* 0x000ee2000c1e1900 */
[----:B------:R-:W-:Y:S01]  /*3150*/  IADD3 R6, PT, PT, R6, 0x8, RZ ;  /* 0x0000000806067810 */ /* 0x000fe20007ffe0ff */
[----:B---3--:R-:W-:-:S05]  /*3160*/  FMUL R19, R12, 4.3666663169860839844 ;  /* 0x408bbbbb0c137820 */ /* 0x008fca0000400000 */
[----:B------:R4:W-:Y:S02]  /*3170*/  STG.E desc[UR4][R10.64+0xe00], R19 ;  /* 0x000e00130a007986 */ /* 0x0009e4000c101904 */
.L_x_717:
[----:B------:R-:W-:Y:S05]  /*3180*/  @!P1 EXIT ;  /* 0x000000000000994d */ /* 0x000fea0003800000 */
[----:B------:R-:W-:Y:S02]  /*3190*/  ISETP.GE.U32.AND P0, PT, R14, 0x4, PT ;  /* 0x000000040e00780c */ /* 0x000fe40003f06070 */
[----:B------:R-:W-:-:S04]  /*31a0*/  LOP3.LUT R12, R0, 0x3, RZ, 0xc0, !PT ;  /* 0x00000003000c7812 */ /* 0x000fc800078ec0ff */
[----:B------:R-:W-:-:S07]  /*31b0*/  ISETP.NE.AND P1, PT, R12, RZ, PT ;  /* 0x000000ff0c00720c */ /* 0x000fce0003f25270 */
[----:B------:R-:W-:Y:S06]  /*31c0*/  @!P0 BRA `(.L_x_718) ;  /* 0x0000000000408947 */ /* 0x000fec0003800000 */
[----:B0-----:R-:W-:-:S04]  /*31d0*/  IMAD R9, R6, 0x80, R7 ;  /* 0x0000008006097824 */ /* 0x001fc800078e0207 */
[----:B----4-:R-:W-:-:S05]  /*31e0*/  IMAD.WIDE R10, R9, 0x4, R4 ;  /* 0x00000004090a7825 */ /* 0x010fca00078e0204 */
        /* <DEDUP_REMOVED lines=10> */
[----:B------:R-:W2:Y:S01]  /*3290*/  LDG.E R0, desc[UR4][R10.64+0x600] ;  /* 0x000600040a007981 */ /* 0x000ea2000c1e1900 */
[----:B------:R-:W-:Y:S01]  /*32a0*/  IADD3 R6, PT, PT, R6, 0x4, RZ ;  /* 0x0000000406067810 */ /* 0x000fe20007ffe0ff */
[----:B--2---:R-:W-:-:S05]  /*32b0*/  FMUL R19, R0, 4.3666663169860839844 ;  /* 0x408bbbbb00137820 */ /* 0x004fca0000400000 */
[----:B------:R1:W-:Y:S02]  /*32c0*/  STG.E desc[UR4][R8.64+0x600], R19 ;  /* 0x0006001308007986 */ /* 0x0003e4000c101904 */
.L_x_718:
[----:B------:R-:W-:Y:S05]  /*32d0*/  @!P1 EXIT ;  /* 0x000000000000994d */ /* 0x000fea0003800000 */
[----:B0---4-:R-:W-:Y:S02]  /*32e0*/  LEA R11, R6, R7, 0x7 ;  /* 0x00000007060b7211 */ /* 0x011fe400078e38ff */
[----:B------:R-:W-:-:S07]  /*32f0*/  IADD3 R0, PT, PT, -R12, RZ, RZ ;  /* 0x000000ff0c007210 */ /* 0x000fce0007ffe1ff */
.L_x_719:
[----:B-1----:R-:W-:-:S06]  /*3300*/  IMAD.WIDE R8, R11, 0x4, R4 ;  /* 0x000000040b087825 */ /* 0x002fcc00078e0204 */
[----:B------:R-:W2:Y:S01]  /*3310*/  LDG.E R8, desc[UR4][R8.64] ;  /* 0x0000000408087981 */ /* 0x000ea2000c1e1900 */
[----:B------:R-:W-:Y:S01]  /*3320*/  IADD3 R0, PT, PT, R0, 0x1, RZ ;  /* 0x0000000100007810 */ /* 0x000fe20007ffe0ff */
[----:B0-----:R-:W-:-:S03]  /*3330*/  IMAD.WIDE R6, R11, 0x4, R2 ;  /* 0x000000040b067825 */ /* 0x001fc600078e0202 */
[----:B------:R-:W-:Y:S01]  /*3340*/  ISETP.NE.AND P0, PT, R0, RZ, PT ;  /* 0x000000ff0000720c */ /* 0x000fe20003f05270 */
[----:B--2---:R-:W-:-:S05]  /*3350*/  FMUL R13, R8, 4.3666663169860839844 ;  /* 0x408bbbbb080d7820 */ /* 0x004fca0000400000 */
[----:B------:R0:W-:Y:S07]  /*3360*/  STG.E desc[UR4][R6.64], R13 ;  /* 0x0000000d06007986 */ /* 0x0001ee000c101904 */
[----:B------:R-:W-:Y:S05]  /*3370*/  @!P0 EXIT ;  /* 0x000000000000894d */ /* 0x000fea0003800000 */
[----:B------:R-:W-:Y:S01]  /*3380*/  IADD3 R11, PT, PT, R11, 0x80, RZ ;  /* 0x000000800b0b7810 */ /* 0x000fe20007ffe0ff */
[----:B------:R-:W-:Y:S06]  /*3390*/  BRA `(.L_x_719) ;  /* 0xfffffffc00d87947 */ /* 0x000fec000383ffff */
.L_x_720:
        /* <DEDUP_REMOVED lines=14> */
.L_x_768:


//--------------------- .text._ZN3cub18CUB_300001_SM_10006detail9transform16transform_kernelINS2_10policy_hubILb1EN4cuda3std3__45tupleIJN6thrust24THRUST_300001_SM_1000_NS6detail15normal_iteratorINSA_10device_ptrIfEEEEEEEE10policy1000Ei8to_rangeSF_JPfEEEvT0_iT1_T2_DpNS2_10kernel_argIT3_EE --------------------------
	.section	.text._ZN3cub18CUB_300001_SM_10006detail9transform16transform_kernelINS2_10policy_hubILb1EN4cuda3std3__45tupleIJN6thrust24THRUST_300001_SM_1000_NS6detail15normal_iteratorINSA_10device_ptrIfEEEEEEEE10policy1000Ei8to_rangeSF_JPfEEEvT0_iT1_T2_DpNS2_10kernel_argIT3_EE,"ax",@progbits
	.align	128
        .global         _ZN3cub18CUB_300001_SM_10006detail9transform16transform_kernelINS2_10policy_hubILb1EN4cuda3std3__45tupleIJN6thrust24THRUST_300001_SM_1000_NS6detail15normal_iteratorINSA_10device_ptrIfEEEEEEEE10policy1000Ei8to_rangeSF_JPfEEEvT0_iT1_T2_DpNS2_10kernel_argIT3_EE
        .type           _ZN3cub18CUB_300001_SM_10006detail9transform16transform_kernelINS2_10policy_hubILb1EN4cuda3std3__45tupleIJN6thrust24THRUST_300001_SM_1000_NS6detail15normal_iteratorINSA_10device_ptrIfEEEEEEEE10policy1000Ei8to_rangeSF_JPfEEEvT0_iT1_T2_DpNS2_10kernel_argIT3_EE,@function
        .size           _ZN3cub18CUB_300001_SM_10006detail9transform16transform_kernelINS2_10policy_hubILb1EN4cuda3std3__45tupleIJN6thrust24THRUST_300001_SM_1000_NS6detail15normal_iteratorINSA_10device_ptrIfEEEEEEEE10policy1000Ei8to_rangeSF_JPfEEEvT0_iT1_T2_DpNS2_10kernel_argIT3_EE,(.L_x_769 - _ZN3cub18CUB_300001_SM_10006detail9transform16transform_kernelINS2_10policy_hubILb1EN4cuda3std3__45tupleIJN6thrust24THRUST_300001_SM_1000_NS6detail15normal_iteratorINSA_10device_ptrIfEEEEEEEE10policy1000Ei8to_rangeSF_JPfEEEvT0_iT1_T2_DpNS2_10kernel_argIT3_EE)
        .other          _ZN3cub18CUB_300001_SM_10006detail9transform16transform_kernelINS2_10policy_hubILb1EN4cuda3std3__45tupleIJN6thrust24THRUST_300001_SM_1000_NS6detail15normal_iteratorINSA_10device_ptrIfEEEEEEEE10policy1000Ei8to_rangeSF_JPfEEEvT0_iT1_T2_DpNS2_10kernel_argIT3_EE,@"STO_CUDA_ENTRY STV_DEFAULT"
_ZN3cub18CUB_300001_SM_10006detail9transform16transform_kernelINS2_10policy_hubILb1EN4cuda3std3__45tupleIJN6thrust24THRUST_300001_SM_1000_NS6detail15normal_iteratorINSA_10device_ptrIfEEEEEEEE10policy1000Ei8to_rangeSF_JPfEEEvT0_iT1_T2_DpNS2_10kernel_argIT3_EE:
.text._ZN3cub18CUB_300001_SM_10006detail9transform16transform_kernelINS2_10policy_hubILb1EN4cuda3std3__45tupleIJN6thrust24THRUST_300001_SM_1000_NS6detail15normal_iteratorINSA_10device_ptrIfEEEEEEEE10policy1000Ei8to_rangeSF_JPfEEEvT0_iT1_T2_DpNS2_10kernel_argIT3_EE:
        /* <DEDUP_REMOVED lines=16> */
.L_x_723:
[----:B------:R-:W-:Y:S01]  /*0100*/  IADD3 R11, PT, PT, R11, 0x4000, RZ ;  /* 0x000040000b0b7810 */ /* 0x000fe20007ffe0ff */
[----:B------:R0:W-:Y:S03]  /*0110*/  CCTL.E.PF2 [R2] ;  /* 0x000000000200798f */ /* 0x0001e60000800100 */
[----:B------:R-:W-:Y:S02]  /*0120*/  ISETP.GE.AND P0, PT, R11, R4, PT ;  /* 0x000000040b00720c */ /* 0x000fe40003f06270 */
[----:B0-----:R-:W-:-:S05]  /*0130*/  IADD3 R2, P1, PT, R2, 0x4000, RZ ;  /* 0x0000400002027810 */ /* 0x001fca0007f3e0ff */
[----:B------:R-:W-:-:S06]  /*0140*/  IMAD.X R3, RZ, RZ, R3, P1 ;  /* 0x000000ffff037224 */ /* 0x000fcc00008e0603 */
[----:B------:R-:W-:Y:S05]  /*0150*/  @!P0 BRA `(.L_x_723) ;  /* 0xfffffffc00e88947 */ /* 0x000fea000383ffff */
.L_x_722:
[----:B------:R-:W-:Y:S05]  /*0160*/  BSYNC.RECONVERGENT B0 ;  /* 0x0000000000007941 */ /* 0x000fea0003800200 */
.L_x_721:
        /* <DEDUP_REMOVED lines=11> */
[----:B------:R-:W0:Y:S02]  /*0220*/  LDCU UR6, c[0x0][0x388] ;  /* 0x00007100ff0677ac */ /* 0x000e240008000800 */
[----:B0-----:R-:W-:-:S09]  /*0230*/  UISETP.NE.AND UP0, UPT, UR6, 0x1, UPT ;  /* 0x000000010600788c */ /* 0x001fd2000bf05270 */
[----:B------:R-:W-:Y:S05]  /*0240*/  BRA.U UP0, `(.L_x_725) ;  /* 0x0000000500847547 */ /* 0x000fea000b800000 */
[C---:B------:R-:W-:Y:S01]  /*0250*/  ISETP.GE.U32.AND P1, PT, R7.reuse, 0x8, PT ;  /* 0x000000080700780c */ /* 0x040fe20003f26070 */
[----:B------:R-:W-:Y:S01]  /*0260*/  HFMA2 R13, -RZ, RZ, 0, 0 ;  /* 0x00000000ff0d7431 */ /* 0x000fe200000001ff */
[----:B------:R-:W-:-:S04]  /*0270*/  LOP3.LUT R24, R7, 0x7, RZ, 0xc0, !PT ;  /* 0x0000000707187812 */ /* 0x000fc800078ec0ff */
[----:B------:R-:W-:-:S07]  /*0280*/  ISETP.NE.AND P0, PT, R24, RZ, PT ;  /* 0x000000ff1800720c */ /* 0x000fce0003f05270 */
[----:B------:R-:W-:Y:S06]  /*0290*/  @!P1 BRA `(.L_x_726) ;  /* 0x0000000000b49947 */ /* 0x000fec0003800000 */
[C---:B------:R-:W-:Y:S01]  /*02a0*/  IMAD.WIDE.U32 R20, R0.reuse, 0x4, R8 ;  /* 0x0000000400147825 */ /* 0x040fe200078e0008 */
[----:B------:R-:W-:Y:S02]  /*02b0*/  LOP3.LUT R13, R7, 0x7ffffff8, RZ, 0xc0, !PT ;  /* 0x7ffffff8070d7812 */ /* 0x000fe400078ec0ff */
[----:B------:R-:W-:Y:S02]  /*02c0*/  IADD3 R19, PT, PT, R0, 0x80, RZ ;  /* 0x0000008000137810 */ /* 0x000fe40007ffe0ff */
[----:B------:R-:W-:Y:S02]  /*02d0*/  MOV R6, R20 ;  /* 0x0000001400067202 */ /* 0x000fe40000000f00 */
[----:B------:R-:W-:-:S07]  /*02e0*/  IADD3 R12, PT, PT, -R13, RZ, RZ ;  /* 0x000000ff0d0c7210 */ /* 0x000fce0007ffe1ff */
.L_x_727:
[----:B------:R-:W-:-:S04]  /*02f0*/  IADD3 R22, P1, PT, R6, UR10, RZ ;  /* 0x0000000a06167c10 */ /* 0x000fc8000ff3e0ff */
[----:B---3--:R-:W-:-:S06]  /*0300*/  IADD3.X R23, PT, PT, R21, UR11, RZ, P1, !PT ;  /* 0x0000000b15177c10 */ /* 0x008fcc0008ffe4ff */
[----:B------:R-:W2:Y:S01]  /*0310*/  LDG.E R23, desc[UR4][R22.64] ;  /* 0x0000000416177981 */ /* 0x000ea2000c1e1900 */
[----:B------:R-:W-:Y:S01]  /*0320*/  IMAD.WIDE R14, R19, 0x4, R8 ;  /* 0x00000004130e7825 */ /* 0x000fe200078e0208 */
[----:B------:R-:W-:-:S03]  /*0330*/  IADD3 R16, P1, PT, R6, UR8, RZ ;  /* 0x0000000806107c10 */ /* 0x000fc6000ff3e0ff */
[----:B------:R-:W-:Y:S01]  /*0340*/  IMAD.MOV.U32 R18, RZ, RZ, 0x40900000 ;  /* 0x40900000ff127424 */ /* 0x000fe200078e00ff */
        /* <DEDUP_REMOVED lines=26> */
[----:B------:R-:W-:Y:S02]  /*04f0*/  IADD3 R12, PT, PT, R12, 0x8, RZ ;  /* 0x000000080c0c7810 */ /* 0x000fe40007ffe0ff */
[----:B------:R-:W-:Y:S02]  /*0500*/  IADD3 R6, P2, PT, R6, 0x1000, RZ ;  /* 0x0000100006067810 */ /* 0x000fe40007f5e0ff */
[----:B------:R-:W-:Y:S02]  /*0510*/  ISETP.NE.AND P1, PT, R12, RZ, PT ;  /* 0x000000ff0c00720c */ /* 0x000fe40003f25270 */
[----:B------:R-:W-:-:S02]  /*0520*/  IADD3 R19, PT, PT, R19, 0x400, RZ ;  /* 0x0000040013137810 */ /* 0x000fc40007ffe0ff */
[----:B------:R-:W-:Y:S01]  /*0530*/  IADD3.X R21, PT, PT, RZ, R21, RZ, P2, !PT ;  /* 0x00000015ff157210 */ /* 0x000fe200017fe4ff */
[----:B--2---:R-:W-:-:S05]  /*0540*/  FFMA R23, R23, R18, 0.5 ;  /* 0x3f00000017177423 */ /* 0x004fca0000000012 */
[----:B------:R3:W-:Y:S03]  /*0550*/  STG.E desc[UR4][R14.64+0xc00], R23 ;  /* 0x000c00170e007986 */ /* 0x0007e6000c101904 */
[----:B------:R-:W-:Y:S05]  /*0560*/  @P1 BRA `(.L_x_727) ;  /* 0xfffffffc00601947 */ /* 0x000fea000383ffff */
.L_x_726:
[----:B------:R-:W-:Y:S05]  /*0570*/  @!P0 EXIT ;  /* 0x000000000000894d */ /* 0x000fea0003800000 */
[----:B------:R-:W-:Y:S02]  /*0580*/  ISETP.GE.U32.AND P0, PT, R24, 0x4, PT ;  /* 0x000000041800780c */ /* 0x000fe40003f06070 */
[----:B------:R-:W-:-:S04]  /*0590*/  LOP3.LUT R12, R7, 0x3, RZ, 0xc0, !PT ;  /* 0x00000003070c7812 */ /* 0x000fc800078ec0ff */
[----:B------:R-:W-:-:S07]  /*05a0*/  ISETP.NE.AND P1, PT, R12, RZ, PT ;  /* 0x000000ff0c00720c */ /* 0x000fce0003f25270 */
[----:B------:R-:W-:Y:S06]  /*05b0*/  @!P0 BRA `(.L_x_728) ;  /* 0x0000000000448947 */ /* 0x000fec0003800000 */
[----:B------:R-:W-:-:S05]  /*05c0*/  LEA R9, R13, R0, 0x7 ;  /* 0x000000000d097211 */ /* 0x000fca00078e38ff */
[----:B------:R-:W-:-:S05]  /*05d0*/  IMAD.WIDE R10, R9, 0x4, R4 ;  /* 0x00000004090a7825 */ /* 0x000fca00078e0204 */
[----:B------:R-:W3:Y:S01]  /*05e0*/  LDG.E R6, desc[UR4][R10.64] ;  /* 0x000000040a067981 */ /* 0x000ee2000c1e1900 */
[----:B------:R-:W-:Y:S02]  /*05f0*/  IMAD.MOV.U32 R21, RZ, RZ, 0x40900000 ;  /* 0x40900000ff157424 */ /* 0x000fe400078e00ff */
[----:B------:R-:W-:-:S04]  /*0600*/  IMAD.WIDE R8, R9, 0x4, R2 ;  /* 0x0000000409087825 */ /* 0x000fc800078e0202 */
[----:B---3--:R-:W-:-:S05]  /*0610*/  FFMA R15, R6, R21, 0.5 ;  /* 0x3f000000060f7423 */ /* 0x008fca0000000015 */
        /* <DEDUP_REMOVED lines=11> */
.L_x_728:
[----:B------:R-:W-:Y:S05]  /*06d0*/  @!P1 EXIT ;  /* 0x000000000000994d */ /* 0x000fea0003800000 */
[----:B------:R-:W-:Y:S02]  /*06e0*/  ISETP.NE.AND P0, PT, R12, 0x1, PT ;  /* 0x000000010c00780c */ /* 0x000fe40003f05270 */
[----:B------:R-:W-:-:S04]  /*06f0*/  LOP3.LUT R7, R7, 0x1, RZ, 0xc0, !PT ;  /* 0x0000000107077812 */ /* 0x000fc800078ec0ff */
[----:B------:R-:W-:-:S07]  /*0700*/  ISETP.NE.U32.AND P1, PT, R7, 0x1, PT ;  /* 0x000000010700780c */ /* 0x000fce0003f25070 */
[----:B------:R-:W-:Y:S06]  /*0710*/  @!P0 BRA `(.L_x_729) ;  /* 0x00000000002c8947 */ /* 0x000fec0003800000 */
[----:B0-----:R-:W-:-:S05]  /*0720*/  LEA R9, R13, R0, 0x7 ;  /* 0x000000000d097211 */ /* 0x001fca00078e38ff */
[----:B------:R-:W-:-:S05]  /*0730*/  IMAD.WIDE R6, R9, 0x4, R4 ;  /* 0x0000000409067825 */ /* 0x000fca00078e0204 */
[----:B------:R-:W2:Y:S01]  /*0740*/  LDG.E R10, desc[UR4][R6.64] ;  /* 0x00000004060a7981 */ /* 0x000ea2000c1e1900 */
[----:B---3--:R-:W-:Y:S01]  /*0750*/  MOV R15, 0x40900000 ;  /* 0x40900000000f7802 */ /* 0x008fe20000000f00 */
[----:B------:R-:W-:-:S04]  /*0760*/  IMAD.WIDE R8, R9, 0x4, R2 ;  /* 0x0000000409087825 */ /* 0x000fc800078e0202 */
[----:B--2---:R-:W-:-:S05]  /*0770*/  FFMA R11, R10, R15, 0.5 ;  /* 0x3f0000000a0b7423 */ /* 0x004fca000000000f */
[----:B------:R1:W-:Y:S04]  /*0780*/  STG.E desc[UR4][R8.64], R11 ;  /* 0x0000000b08007986 */ /* 0x0003e8000c101904 */
[----:B------:R-:W2:Y:S01]  /*0790*/  LDG.E R10, desc[UR4][R6.64+0x200] ;  /* 0x00020004060a7981 */ /* 0x000ea2000c1e1900 */
[----:B------:R-:W-:Y:S01]  /*07a0*/  IADD3 R13, PT, PT, R13, 0x2, RZ ;  /* 0x000000020d0d7810 */ /* 0x000fe20007ffe0ff */
[----:B--2---:R-:W-:-:S05]  /*07b0*/  FFMA R15, R10, R15, 0.5 ;  /* 0x3f0000000a0f7423 */ /* 0x004fca000000000f */
[----:B------:R1:W-:Y:S02]  /*07c0*/  STG.E desc[UR4][R8.64+0x200], R15 ;  /* 0x0002000f08007986 */ /* 0x0003e4000c101904 */
.L_x_729:
[----:B------:R-:W-:Y:S05]  /*07d0*/  @P1 EXIT ;  /* 0x000000000000194d */ /* 0x000fea0003800000 */
[----:B------:R-:W-:-:S05]  /*07e0*/  LEA R13, R13, R0, 0x7 ;  /* 0x000000000d0d7211 */ /* 0x000fca00078e38ff */
[----:B------:R-:W-:-:S06]  /*07f0*/  IMAD.WIDE R4, R13, 0x4, R4 ;  /* 0x000000040d047825 */ /* 0x000fcc00078e0204 */
[----:B------:R-:W2:Y:S01]  /*0800*/  LDG.E R4, desc[UR4][R4.64] ;  /* 0x0000000404047981 */ /* 0x000ea2000c1e1900 */
[----:B------:R-:W-:Y:S02]  /*0810*/  IMAD.MOV.U32 R7, RZ, RZ, 0x40900000 ;  /* 0x40900000ff077424 */ /* 0x000fe400078e00ff */
[----:B------:R-:W-:-:S04]  /*0820*/  IMAD.WIDE R2, R13, 0x4, R2 ;  /* 0x000000040d027825 */ /* 0x000fc800078e0202 */
[----:B--2---:R-:W-:-:S05]  /*0830*/  FFMA R7, R4, R7, 0.5 ;  /* 0x3f00000004077423 */ /* 0x004fca0000000007 */
[----:B------:R-:W-:Y:S01]  /*0840*/  STG.E desc[UR4][R2.64], R7 ;  /* 0x0000000702007986 */ /* 0x000fe2000c101904 */
[----:B------:R-:W-:Y:S05]  /*0850*/  EXIT ;  /* 0x000000000000794d */ /* 0x000fea0003800000 */
.L_x_725:
[C---:B------:R-:W-:Y:S01]  /*0860*/  ISETP.GE.U32.AND P1, PT, R7.reuse, 0x10, PT ;  /* 0x000000100700780c */ /* 0x040fe20003f26070 */
[----:B------:R-:W-:Y:S01]  /*0870*/  HFMA2 R9, -RZ, RZ, 0, 0 ;  /* 0x00000000ff097431 */ /* 0x000fe200000001ff */
[----:B------:R-:W-:-:S04]  /*0880*/  LOP3.LUT R22, R7, 0xf, RZ, 0xc0, !PT ;  /* 0x0000000f07167812 */ /* 0x000fc800078ec0ff */
[----:B------:R-:W-:-:S07]  /*0890*/  ISETP.NE.AND P0, PT, R22, RZ, PT ;  /* 0x000000ff1600720c */ /* 0x000fce0003f05270 */
[----:B------:R-:W-:Y:S06]  /*08a0*/  @!P1 BRA `(.L_x_730) ;  /* 0x0000000400189947 */ /* 0x000fec0003800000 */
[C---:B------:R-:W-:Y:S01]  /*08b0*/  IMAD.WIDE.U32 R16, R0.reuse, 0x4, RZ ;  /* 0x0000000400107825 */ /* 0x040fe200078e00ff */
[----:B------:R-:W-:Y:S02]  /*08c0*/  LOP3.LUT R9, R7, 0x7ffffff0, RZ, 0xc0, !PT ;  /* 0x7ffffff007097812 */ /* 0x000fe400078ec0ff */
[----:B------:R-:W-:Y:S02]  /*08d0*/  IADD3 R6, PT, PT, R0, 0x480, RZ ;  /* 0x0000048000067810 */ /* 0x000fe40007ffe0ff */
[----:B------:R-:W-:Y:S02]  /*08e0*/  LOP3.LUT R15, R16, 0x1000, RZ, 0xfc, !PT ;  /* 0x00001000100f7812 */ /* 0x000fe400078efcff */
[----:B------:R-:W-:-:S07]  /*08f0*/  IADD3 R8, PT, PT, -R9, RZ, RZ ;  /* 0x000000ff09087210 */ /* 0x000fce0007ffe1ff */
.L_x_731:
        /* <DEDUP_REMOVED lines=26> */
[----:B------:R-:W-:Y:S01]  /*0aa0*/  MOV R21, 0x0 ;  /* 0x0000000000157802 */ /* 0x000fe20000000f00 */
[----:B------:R-:W-:Y:S02]  /*0ab0*/  IMAD.MOV.U32 R20, RZ, RZ, 0x600 ;  /* 0x00000600ff147424 */ /* 0x000fe400078e00ff */
        /* <DEDUP_REMOVED lines=8> */
[----:B------:R-:W1:Y:S01]  /*0b40*/  LDG.E R14, desc[UR4][R18.64+-0x600] ;  /* 0xfffa0004120e7981 */ /* 0x000e62000c1e1900 */
[----:B------:R-:W-:-:S04]  /*0b50*/  IADD3 R20, P1, PT, R20, R2, RZ ;  /* 0x0000000214147210 */ /* 0x000fc80007f3e0ff */
[----:B------:R-:W-:Y:S01]  /*0b60*/  IADD3.X R21, PT, PT, R21, R3, RZ, P1, !PT ;  /* 0x0000000315157210 */ /* 0x000fe20000ffe4ff */
[----:B-1----:R-:W-:-:S05]  /*0b70*/  FMUL R23, R14, 4.3666663169860839844 ;  /* 0x408bbbbb0e177820 */ /* 0x002fca0000400000 */
        /* <DEDUP_REMOVED lines=17> */
[----:B------:R-:W-:Y:S01]  /*0c90*/  IADD3 R8, PT, PT, R8, 0x10, RZ ;  /* 0x0000001008087810 */ /* 0x000fe20007ffe0ff */
[----:B------:R-:W-:Y:S01]  /*0ca0*/  VIADD R6, R6, 0x800 ;  /* 0x0000080006067836 */ /* 0x000fe20000000000 */
[----:B------:R-:W-:Y:S02]  /*0cb0*/  IADD3 R15, P2, PT, R15, 0x2000, RZ ;  /* 0x000020000f0f7810 */ /* 0x000fe40007f5e0ff */
[----:B------:R-:W-:Y:S02]  /*0cc0*/  ISETP.NE.AND P1, PT, R8, RZ, PT ;  /* 0x000000ff0800720c */ /* 0x000fe40003f25270 */
[----:B------:R-:W-:Y:S01]  /*0cd0*/  IADD3.X R17, PT, PT, RZ, R17, RZ, P2, !PT ;  /* 0x00000011ff117210 */ /* 0x000fe200017fe4ff */
[----:B--2---:R-:W-:-:S05]  /*0ce0*/  FMUL R25, R10, 4.3666663169860839844 ;  /* 0x408bbbbb0a197820 */ /* 0x004fca0000400000 */
[----:B------:R0:W-:Y:S05]  /*0cf0*/  STG.E desc[UR4][R20.64+0x600], R25 ;  /* 0x0006001914007986 */ /* 0x0001ea000c101904 */
[----:B------:R-:W-:Y:S05]  /*0d00*/  @P1 BRA `(.L_x_731) ;  /* 0xfffffff800fc1947 */ /* 0x000fea000383ffff */
.L_x_730:
        /* <DEDUP_REMOVED lines=33> */
.L_x_732:
[----:B------:R-:W-:Y:S05]  /*0f20*/  @!P1 EXIT ;  /* 0x000000000000994d */ /* 0x000fea0003800000 */
[----:B------:R-:W-:Y:S02]  /*0f30*/  ISETP.GE.U32.AND P0, PT, R8, 0x4, PT ;  /* 0x000000040800780c */ /* 0x000fe40003f06070 */
[----:B----4-:R-:W-:-:S04]  /*0f40*/  LOP3.LUT R12, R7, 0x3, RZ, 0xc0, !PT ;  /* 0x00000003070c7812 */ /* 0x010fc800078ec0ff */
[----:B------:R-:W-:-:S07]  /*0f50*/  ISETP.NE.AND P1, PT, R12, RZ, PT ;  /* 0x000000ff0c00720c */ /* 0x000fce0003f25270 */
[----:B------:R-:W-:Y:S06]  /*0f60*/  @!P0 BRA `(.L_x_733) ;  /* 0x0000000000408947 */ /* 0x000fec0003800000 */
[----:B------:R-:W-:-:S05]  /*0f70*/  LEA R7, R9, R0, 0x7 ;  /* 0x0000000009077211 */ /* 0x000fca00078e38ff */
[----:B0-----:R-:W-:-:S05]  /*0f80*/  IMAD.WIDE R10, R7, 0x4, R4 ;  /* 0x00000004070a7825 */ /* 0x001fca00078e0204 */
        /* <DEDUP_REMOVED lines=14> */
.L_x_733:
[----:B------:R-:W-:Y:S05]  /*1070*/  @!P1 EXIT ;  /* 0x000000000000994d */ /* 0x000fea0003800000 */
[----:B0-----:R-:W-:Y:S01]  /*1080*/  LEA R11, R9, R0, 0x7 ;  /* 0x00000000090b7211 */ /* 0x001fe200078e38ff */
[----:B------:R-:W-:-:S07]  /*1090*/  IMAD.MOV R0, RZ, RZ, -R12 ;  /* 0x000000ffff007224 */ /* 0x000fce00078e0a0c */
.L_x_734:
[----:B------:R-:W-:-:S06]  /*10a0*/  IMAD.WIDE R8, R11, 0x4, R4 ;  /* 0x000000040b087825 */ /* 0x000fcc00078e0204 */
[----:B------:R-:W2:Y:S01]  /*10b0*/  LDG.E R8, desc[UR4][R8.64] ;  /* 0x0000000408087981 */ /* 0x000ea2000c1e1900 */
[C---:B01----:R-:W-:Y:S01]  /*10c0*/  IMAD.WIDE R6, R11.reuse, 0x4, R2 ;  /* 0x000000040b067825 */ /* 0x043fe200078e0202 */
[----:B------:R-:W-:Y:S02]  /*10d0*/  IADD3 R0, PT, PT, R0, 0x1, RZ ;  /* 0x0000000100007810 */ /* 0x000fe40007ffe0ff */
[----:B------:R-:W-:Y:S02]  /*10e0*/  IADD3 R11, PT, PT, R11, 0x80, RZ ;  /* 0x000000800b0b7810 */ /* 0x000fe40007ffe0ff */
[----:B------:R-:W-:Y:S01]  /*10f0*/  ISETP.NE.AND P0, PT, R0, RZ, PT ;  /* 0x000000ff0000720c */ /* 0x000fe20003f05270 */
[----:B--2---:R-:W-:-:S05]  /*1100*/  FMUL R13, R8, 4.3666663169860839844 ;  /* 0x408bbbbb080d7820 */ /* 0x004fca0000400000 */
[----:B------:R0:W-:Y:S07]  /*1110*/  STG.E desc[UR4][R6.64], R13 ;  /* 0x0000000d06007986 */ /* 0x0001ee000c101904 */
[----:B------:R-:W-:Y:S05]  /*1120*/  @P0 BRA `(.L_x_734) ;  /* 0xfffffffc00dc0947 */ /* 0x000fea000383ffff */
[----:B------:R-:W-:Y:S05]  /*1130*/  EXIT ;  /* 0x000000000000794d */ /* 0x000fea0003800000 */
.L_x_724:
        /* <DEDUP_REMOVED lines=13> */
[----:B------:R-:W-:Y:S02]  /*1210*/  IADD3 R7, PT, PT, R9, -R10, RZ ;  /* 0x8000000a09077210 */ /* 0x000fe40007ffe0ff */
[----:B------:R-:W-:Y:S02]  /*1220*/  PLOP3.LUT P0, PT, PT, PT, PT, 0x80, 0x8 ;  /* 0x000000000008781c */ /* 0x000fe40003f0f070 */
[----:B------:R-:W-:-:S13]  /*1230*/  ISETP.GT.AND P1, PT, R7, 0xc, PT ;  /* 0x0000000c0700780c */ /* 0x000fda0003f24270 */
[----:B------:R-:W-:Y:S05]  /*1240*/  @!P1 BRA `(.L_x_738) ;  /* 0x0000000800149947 */ /* 0x000fea0003800000 */
[----:B------:R-:W-:Y:S01]  /*1250*/  PLOP3.LUT P0, PT, PT, PT, PT, 0x8, 0x80 ;  /* 0x000000000080781c */ /* 0x000fe20003f0e170 */
[----:B------:R-:W-:-:S12]  /*1260*/  VIADD R7, R9, 0xfffffff4 ;  /* 0xfffffff409077836 */ /* 0x000fd80000000000 */
.L_x_739:
        /* <DEDUP_REMOVED lines=118> */
[----:B0-----:R-:W-:-:S03]  /*19d0*/  @!P2 IMAD.WIDE R12, R25, 0x4, R2 ;  /* 0x00000004190ca825 */ /* 0x001fc600078e0202 */
        /* <DEDUP_REMOVED lines=12> */
.L_x_738:
[----:B------:R-:W-:-:S04]  /*1aa0*/  IADD3 R7, PT, PT, R9, -R10, RZ ;  /* 0x8000000a09077210 */ /* 0x000fc80007ffe0ff */
[----:B------:R-:W-:-:S13]  /*1ab0*/  ISETP.GT.AND P1, PT, R7, 0x4, PT ;  /* 0x000000040700780c */ /* 0x000fda0003f24270 */
[----:B------:R-:W-:Y:S05]  /*1ac0*/  @!P1 BRA `(.L_x_740) ;  /* 0x00000004000c9947 */ /* 0x000fea0003800000 */
[----:B------:R-:W-:-:S04]  /*1ad0*/  LEA R21, R10, R0, 0x7 ;  /* 0x000000000a157211 */ /* 0x000fc800078e38ff */
[----:B------:R-:W-:-:S13]  /*1ae0*/  ISETP.GE.AND P0, PT, R21, R6, PT ;  /* 0x000000061500720c */ /* 0x000fda0003f06270 */
[----:B------:R-:W-:-:S06]  /*1af0*/  @!P0 IMAD.WIDE R12, R21, 0x4, R4 ;  /* 0x00000004150c8825 */ /* 0x000fcc00078e0204 */
        /* <DEDUP_REMOVED lines=12> */
[----:B------:R-:W-:Y:S02]  /*1bc0*/  ISETP.GE.AND P0, PT, R23, R6, PT ;  /* 0x000000061700720c */ /* 0x000fe40003f06270 */
[----:B------:R-:W-:Y:S01]  /*1bd0*/  IADD3 R25, PT, PT, R21, 0x180, RZ ;  /* 0x0000018015197810 */ /* 0x000fe20007ffe0ff */
[----:B--2---:R-:W-:-:S10]  /*1be0*/  @!P1 FFMA R11, R16, R19, 0.5 ;  /* 0x3f000000100b9423 */ /* 0x004fd40000000013 */
[----:B------:R-:W-:Y:S01]  /*1bf0*/  @!P0 IMAD.WIDE R18, R23, 0x4, R4 ;  /* 0x0000000417128825 */ /* 0x000fe200078e0204 */
[----:B------:R1:W-:Y:S05]  /*1c00*/  @!P1 STG.E desc[UR4][R12.64], R11 ;  /* 0x0000000b0c009986 */ /* 0x0003ea000c101904 */
[----:B------:R-:W2:Y:S01]  /*1c10*/  @!P0 LDG.E R18, desc[UR4][R18.64] ;  /* 0x0000000412128981 */ /* 0x000ea2000c1e1900 */
[----:B------:R-:W-:Y:S01]  /*1c20*/  ISETP.GE.AND P1, PT, R25, R6, PT ;  /* 0x000000061900720c */ /* 0x000fe20003f26270 */
[----:B0-----:R-:W-:Y:S01]  /*1c30*/  @!P0 IMAD.WIDE R14, R23, 0x4, R2 ;  /* 0x00000004170e8825 */ /* 0x001fe200078e0202 */
[----:B------:R-:W-:-:S11]  /*1c40*/  @!P0 MOV R21, 0x40900000 ;  /* 0x4090000000158802 */ /* 0x000fd60000000f00 */
[----:B------:R-:W-:-:S04]  /*1c50*/  @!P1 IMAD.WIDE R16, R25, 0x4, R4 ;  /* 0x0000000419109825 */ /* 0x000fc800078e0204 */
[----:B--2---:R-:W-:-:S05]  /*1c60*/  @!P0 FFMA R21, R18, R21, 0.5 ;  /* 0x3f00000012158423 */ /* 0x004fca0000000015 */
[----:B------:R0:W-:Y:S04]  /*1c70*/  @!P0 STG.E desc[UR4][R14.64], R21 ;  /* 0x000000150e008986 */ /* 0x0001e8000c101904 */
[----:B------:R-:W2:Y:S01]  /*1c80*/  @!P1 LDG.E R16, desc[UR4][R16.64] ;  /* 0x0000000410109981 */ /* 0x000ea2000c1e1900 */
[----:B------:R-:W-:Y:S01]  /*1c90*/  VIADD R7, R10, 0x4 ;  /* 0x000000040a077836 */ /* 0x000fe20000000000 */
[----:B------:R-:W-:Y:S01]  /*1ca0*/  @!P1 MOV R23, 0x40900000 ;  /* 0x4090000000179802 */ /* 0x000fe20000000f00 */
[----:B-1----:R-:W-:-:S03]  /*1cb0*/  @!P1 IMAD.WIDE R12, R25, 0x4, R2 ;  /* 0x00000004190c9825 */ /* 0x002fc600078e0202 */
        /* <DEDUP_REMOVED lines=36> */
.L_x_740:
[----:B------:R-:W-:-:S13]  /*1f00*/  ISETP.NE.OR P0, PT, R10, R9, P0 ;  /* 0x000000090a00720c */ /* 0x000fda0000705670 */
[----:B------:R-:W-:Y:S05]  /*1f10*/  @!P0 BRA `(.L_x_736) ;  /* 0x00000000008c8947 */ /* 0x000fea0003800000 */
.L_x_737:
        /* <DEDUP_REMOVED lines=27> */
[----:B------:R-:W3:Y:S01]  /*20d0*/  @!P1 LDG.E R16, desc[UR4][R16.64] ;  /* 0x0000000410109981 */ /* 0x000ee2000c1e1900 */
[----:B------:R-:W-:Y:S01]  /*20e0*/  @!P1 IMAD.MOV.U32 R23, RZ, RZ, 0x40900000 ;  /* 0x40900000ff179424 */ /* 0x000fe200078e00ff */
[----:B------:R-:W-:Y:S01]  /*20f0*/  IADD3 R10, PT, PT, R10, 0x4, RZ ;  /* 0x000000040a0a7810 */ /* 0x000fe20007ffe0ff */
[----:B-1----:R-:W-:-:S03]  /*2100*/  @!P1 IMAD.WIDE R12, R21, 0x4, R2 ;  /* 0x00000004150c9825 */ /* 0x002fc600078e0202 */
[----:B------:R-:W-:Y:S01]  /*2110*/  ISETP.NE.AND P0, PT, R10, R9, PT ;  /* 0x000000090a00720c */ /* 0x000fe20003f05270 */
[----:B---3--:R-:W-:-:S05]  /*2120*/  @!P1 FFMA R11, R16, R23, 0.5 ;  /* 0x3f000000100b9423 */ /* 0x008fca0000000017 */
[----:B------:R2:W-:Y:S07]  /*2130*/  @!P1 STG.E desc[UR4][R12.64], R11 ;  /* 0x0000000b0c009986 */ /* 0x0005ee000c101904 */
[----:B------:R-:W-:Y:S05]  /*2140*/  @P0 BRA `(.L_x_737) ;  /* 0xfffffffc00740947 */ /* 0x000fea000383ffff */
.L_x_736:
[----:B------:R-:W-:-:S13]  /*2150*/  ISETP.NE.AND P0, PT, R8, RZ, PT ;  /* 0x000000ff0800720c */ /* 0x000fda0003f05270 */
[----:B------:R-:W-:Y:S05]  /*2160*/  @!P0 EXIT ;  /* 0x000000000000894d */ /* 0x000fea0003800000 */
[----:B--2---:R-:W-:Y:S02]  /*2170*/  LEA R7, R9, R0, 0x7 ;  /* 0x0000000009077211 */ /* 0x004fe400078e38ff */
[----:B------:R-:W-:-:S07]  /*2180*/  IADD3 R0, PT, PT, -R8, RZ, RZ ;  /* 0x000000ff08007210 */ /* 0x000fce0007ffe1ff */
.L_x_741:
[----:B------:R-:W-:-:S13]  /*2190*/  ISETP.GE.AND P0, PT, R7, R6, PT ;  /* 0x000000060700720c */ /* 0x000fda0003f06270 */
[----:B------:R-:W-:-:S06]  /*21a0*/  @!P0 IMAD.WIDE R8, R7, 0x4, R4 ;  /* 0x0000000407088825 */ /* 0x000fcc00078e0204 */
[----:B------:R-:W2:Y:S01]  /*21b0*/  @!P0 LDG.E R8, desc[UR4][R8.64] ;  /* 0x0000000408088981 */ /* 0x000ea2000c1e1900 */
[----:B0-----:R-:W-:Y:S01]  /*21c0*/  @!P0 MOV R13, 0x40900000 ;  /* 0x40900000000d8802 */ /* 0x001fe20000000f00 */
[----:B------:R-:W-:Y:S01]  /*21d0*/  @!P0 IMAD.WIDE R10, R7, 0x4, R2 ;  /* 0x00000004070a8825 */ /* 0x000fe200078e0202 */
[----:B------:R-:W-:-:S03]  /*21e0*/  IADD3 R0, PT, PT, R0, 0x1, RZ ;  /* 0x0000000100007810 */ /* 0x000fc60007ffe0ff */
[----:B--2---:R-:W-:-:S05]  /*21f0*/  @!P0 FFMA R13, R8, R13, 0.5 ;  /* 0x3f000000080d8423 */ /* 0x004fca000000000d */
[----:B------:R0:W-:Y:S01]  /*2200*/  @!P0 STG.E desc[UR4][R10.64], R13 ;  /* 0x0000000d0a008986 */ /* 0x0001e2000c101904 */
[----:B------:R-:W-:-:S13]  /*2210*/  ISETP.NE.AND P0, PT, R0, RZ, PT ;  /* 0x000000ff0000720c */ /* 0x000fda0003f05270 */
[----:B0-----:R-:W-:Y:S05]  /*2220*/  @!P0 EXIT ;  /* 0x000000000000894d */ /* 0x001fea0003800000 */
[----:B------:R-:W-:Y:S01]  /*2230*/  VIADD R7, R7, 0x80 ;  /* 0x0000008007077836 */ /* 0x000fe20000000000 */
[----:B------:R-:W-:Y:S06]  /*2240*/  BRA `(.L_x_741) ;  /* 0xfffffffc00d07947 */ /* 0x000fec000383ffff */
.L_x_735:
        /* <DEDUP_REMOVED lines=12> */
[----:B------:R-:W-:Y:S02]  /*2310*/  PLOP3.LUT P0, PT, PT, PT, PT, 0x8, 0x80 ;  /* 0x000000000080781c */ /* 0x000fe40003f0e170 */
[----:B------:R-:W-:-:S11]  /*2320*/  IADD3 R7, PT, PT, R9, -0xc, RZ ;  /* 0xfffffff409077810 */ /* 0x000fd60007ffe0ff */
.L_x_745:
        /* <DEDUP_REMOVED lines=115> */
.L_x_744:
        /* <DEDUP_REMOVED lines=62> */
.L_x_746:
[----:B------:R-:W-:-:S13]  /*2e40*/  ISETP.NE.OR P0, PT, R10, R9, P0 ;  /* 0x000000090a00720c */ /* 0x000fda0000705670 */
[----:B------:R-:W-:Y:S05]  /*2e50*/  @!P0 BRA `(.L_x_742) ;  /* 0x00000000007c8947 */ /* 0x000fea0003800000 */
.L_x_743:
        /* <DEDUP_REMOVED lines=31> */
.L_x_742:
[----:B------:R-:W-:-:S13]  /*3050*/  ISETP.NE.AND P0, PT, R8, RZ, PT ;  /* 0x000000ff0800720c */ /* 0x000fda0003f05270 */
[----:B------:R-:W-:Y:S05]  /*3060*/  @!P0 EXIT ;  /* 0x000000000000894d */ /* 0x000fea0003800000 */
[----:B--2---:R-:W-:Y:S02]  /*3070*/  LEA R7, R9, R0, 0x7 ;  /* 0x0000000009077211 */ /* 0x004fe400078e38ff */
[----:B------:R-:W-:-:S07]  /*3080*/  IADD3 R0, PT, PT, -R8, RZ, RZ ;  /* 0x000000ff08007210 */ /* 0x000fce0007ffe1ff */
.L_x_747:
[----:B------:R-:W-:-:S13]  /*3090*/  ISETP.GE.AND P0, PT, R7, R6, PT ;  /* 0x000000060700720c */ /* 0x000fda0003f06270 */
[----:B------:R-:W-:-:S06]  /*30a0*/  @!P0 IMAD.WIDE R8, R7, 0x4, R4 ;  /* 0x0000000407088825 */ /* 0x000fcc00078e0204 */
[----:B------:R-:W2:Y:S01]  /*30b0*/  @!P0 LDG.E R8, desc[UR4][R8.64] ;  /* 0x0000000408088981 */ /* 0x000ea2000c1e1900 */
[----:B-1----:R-:W-:Y:S01]  /*30c0*/  @!P0 IMAD.WIDE R10, R7, 0x4, R2 ;  /* 0x00000004070a8825 */ /* 0x002fe200078e0202 */
[----:B------:R-:W-:-:S03]  /*30d0*/  IADD3 R0, PT, PT, R0, 0x1, RZ ;  /* 0x0000000100007810 */ /* 0x000fc60007ffe0ff */
[----:B--2---:R-:W-:-:S05]  /*30e0*/  @!P0 FMUL R13, R8, 4.3666663169860839844 ;  /* 0x408bbbbb080d8820 */ /* 0x004fca0000400000 */
[----:B------:R0:W-:Y:S01]  /*30f0*/  @!P0 STG.E desc[UR4][R10.64], R13 ;  /* 0x0000000d0a008986 */ /* 0x0001e2000c101904 */
[----:B------:R-:W-:-:S13]  /*3100*/  ISETP.NE.AND P0, PT, R0, RZ, PT ;  /* 0x000000ff0000720c */ /* 0x000fda0003f05270 */
[----:B0-----:R-:W-:Y:S05]  /*3110*/  @!P0 EXIT ;  /* 0x000000000000894d */ /* 0x001fea0003800000 */
[----:B------:R-:W-:Y:S01]  /*3120*/  IADD3 R7, PT, PT, R7, 0x80, RZ ;  /* 0x0000008007077810 */ /* 0x000fe20007ffe0ff */
[----:B------:R-:W-:Y:S06]  /*3130*/  BRA `(.L_x_747) ;  /* 0xfffffffc00d47947 */ /* 0x000fec000383ffff */
.L_x_748:
        /* <DEDUP_REMOVED lines=12> */
.L_x_769:


//--------------------- .text._ZN3cub18CUB_300001_SM_10006detail8for_each13static_kernelINS2_12policy_hub_t12policy_500_tEmN6thrust24THRUST_300001_SM_1000_NS8cuda_cub20__uninitialized_fill7functorINS7_10device_ptrIiEEiEEEEvT0_T1_ --------------------------
	.section	.text._ZN3cub18CUB_300001_SM_10006detail8for_each13static_kernelINS2_12policy_hub_t12policy_500_tEmN6thrust24THRUST_300001_SM_1000_NS8cuda_cub20__uninitialized_fill7functorINS7_10device_ptrIiEEiEEEEvT0_T1_,"ax",@progbits
	.align	128
        .global         _ZN3cub18CUB_300001_SM_10006detail8for_each13static_kernelINS2_12policy_hub_t12policy_500_tEmN6thrust24THRUST_300001_SM_1000_NS8cuda_cub20__uninitialized_fill7functorINS7_10device_ptrIiEEiEEEEvT0_T1_
        .type           _ZN3cub18CUB_300001_SM_10006detail8for_each13static_kernelINS2_12policy_hub_t12policy_500_tEmN6thrust24THRUST_300001_SM_1000_NS8cuda_cub20__uninitialized_fill7functorINS7_10device_ptrIiEEiEEEEvT0_T1_,@function
        .size           _ZN3cub18CUB_300001_SM_10006detail8for_each13static_kernelINS2_12policy_hub_t12policy_500_tEmN6thrust24THRUST_300001_SM_1000_NS8cuda_cub20__uninitialized_fill7functorINS7_10device_ptrIiEEiEEEEvT0_T1_,(.L_x_770 - _ZN3cub18CUB_300001_SM_10006detail8for_each13static_kernelINS2_12policy_hub_t12policy_500_tEmN6thrust24THRUST_300001_SM_1000_NS8cuda_cub20__uninitialized_fill7functorINS7_10device_ptrIiEEiEEEEvT0_T1_)
        .other          _ZN3cub18CUB_300001_SM_10006detail8for_each13static_kernelINS2_12policy_hub_t12policy_500_tEmN6thrust24THRUST_300001_SM_1000_NS8cuda_cub20__uninitialized_fill7functorINS7_10device_ptrIiEEiEEEEvT0_T1_,@"STO_CUDA_ENTRY STV_DEFAULT"
_ZN3cub18CUB_300001_SM_10006detail8for_each13static_kernelINS2_12policy_hub_t12policy_500_tEmN6thrust24THRUST_300001_SM_1000_NS8cuda_cub20__uninitialized_fill7functorINS7_10device_ptrIiEEiEEEEvT0_T1_:
.text._ZN3cub18CUB_300001_SM_10006detail8for_each13static_kernelINS2_12policy_hub_t12policy_500_tEmN6thrust24THRUST_300001_SM_1000_NS8cuda_cub20__uninitialized_fill7functorINS7_10device_ptrIiEEiEEEEvT0_T1_:
[----:B------:R-:W-:Y:S08]  /*0000*/  LDC R1, c[0x0][0x37c] ;  /* 0x0000df00ff017b82 */ /* 0x000ff00000000800 */
[----:B------:R-:W0:Y:S01]  /*0010*/  S2UR UR4, SR_CTAID.X ;  /* 0x00000000000479c3 */ /* 0x000e220000002500 */
[----:B------:R-:W1:Y:S01]  /*0020*/  LDCU.64 UR6, c[0x0][0x380] ;  /* 0x00007000ff0677ac */ /* 0x000e620008000a00 */
[----:B------:R-:W2:Y:S01]  /*0030*/  LDCU.64 UR8, c[0x0][0x358] ;  /* 0x00006b00ff0877ac */ /* 0x000ea20008000a00 */
[----:B0-----:R-:W-:-:S04]  /*0040*/  UIMAD.WIDE.U32 UR4, UR4, 0x200, URZ ;  /* 0x00000200040478a5 */ /* 0x001fc8000f8e00ff */
[----:B-1----:R-:W-:-:S04]  /*0050*/  UIADD3 UR6, UP0, UPT, -UR4, UR6, URZ ;  /* 0x0000000604067290 */ /* 0x002fc8000ff1e1ff */
[----:B------:R-:W-:Y:S02]  /*0060*/  UIADD3.X UR7, UPT, UPT, ~UR5, UR7, URZ, UP0, !UPT ;  /* 0x0000000705077290 */ /* 0x000fe400087fe5ff */
[----:B------:R-:W-:-:S04]  /*0070*/  UISETP.GE.U32.AND UP0, UPT, UR6, 0x200, UPT ;  /* 0x000002000600788c */ /* 0x000fc8000bf06070 */
[----:B------:R-:W-:-:S09]  /*0080*/  UISETP.GE.U32.AND.EX UP0, UPT, UR7, URZ, UPT, UP0 ;  /* 0x000000ff0700728c */ /* 0x000fd2000bf06100 */
[----:B--2---:R-:W-:Y:S05]  /*0090*/  BRA.U !UP0, `(.L_x_749) ;  /* 0x0000000108287547 */ /* 0x004fea000b800000 */
[----:B------:R-:W0:Y:S01]  /*00a0*/  S2R R0, SR_TID.X ;  /* 0x0000000000007919 */ /* 0x000e220000002100 */
[----:B------:R-:W1:Y:S01]  /*00b0*/  LDCU.64 UR6, c[0x0][0x388] ;  /* 0x00007100ff0677ac */ /* 0x000e620008000a00 */
[----:B------:R-:W2:Y:S01]  /*00c0*/  LDC R5, c[0x0][0x390] ;  /* 0x0000e400ff057b82 */ /* 0x000ea20000000800 */
[----:B0-----:R-:W-:-:S05]  /*00d0*/  IADD3 R0, P0, PT, R0, UR4, RZ ;  /* 0x0000000400007c10 */ /* 0x001fca000ff1e0ff */
[----:B------:R-:W-:Y:S01]  /*00e0*/  IMAD.X R3, RZ, RZ, UR5, P0 ;  /* 0x00000005ff037e24 */ /* 0x000fe200080e06ff */
[----:B-1----:R-:W-:-:S04]  /*00f0*/  LEA R2, P0, R0, UR6, 0x2 ;  /* 0x0000000600027c11 */ /* 0x002fc8000f8010ff */
[----:B------:R-:W-:-:S05]  /*0100*/  LEA.HI.X R3, R0, UR7, R3, 0x2, P0 ;  /* 0x0000000700037c11 */ /* 0x000fca00080f1403 */
[----:B--2---:R-:W-:Y:S04]  /*0110*/  STG.E desc[UR8][R2.64], R5 ;  /* 0x0000000502007986 */ /* 0x004fe8000c101908 */
[----:B------:R-:W-:Y:S01]  /*0120*/  STG.E desc[UR8][R2.64+0x400], R5 ;  /* 0x0004000502007986 */ /* 0x000fe2000c101908 */
[----:B------:R-:W-:Y:S05]  /*0130*/  EXIT ;  /* 0x000000000000794d */ /* 0x000fea0003800000 */
.L_x_749:
[----:B------:R-:W0:Y:S01]  /*0140*/  S2R R0, SR_TID.X ;  /* 0x0000000000007919 */ /* 0x000e220000002100 */
[----:B------:R-:W-:Y:S01]  /*0150*/  IMAD.U32 R2, RZ, RZ, UR7 ;  /* 0x00000007ff027e24 */ /* 0x000fe2000f8e00ff */
[----:B------:R-:W1:Y:S01]  /*0160*/  LDCU.64 UR10, c[0x0][0x388] ;  /* 0x00007100ff0a77ac */ /* 0x000e620008000a00 */
[----:B------:R-:W-:Y:S01]  /*0170*/  IMAD.U32 R4, RZ, RZ, UR7 ;  /* 0x00000007ff047e24 */ /* 0x000fe2000f8e00ff */
[----:B0-----:R-:W-:-:S04]  /*0180*/  ISETP.LT.U32.AND P0, PT, R0, UR6, PT ;  /* 0x0000000600007c0c */ /* 0x001fc8000bf01070 */
[----:B------:R-:W-:Y:S01]  /*0190*/  ISETP.GT.U32.AND.EX P0, PT, R2, RZ, PT, P0 ;  /* 0x000000ff0200720c */ /* 0x000fe20003f04100 */
[C---:B------:R-:W-:Y:S01]  /*01a0*/  VIADD R2, R0.reuse, 0x100 ;  /* 0x0000010000027836 */ /* 0x040fe20000000000 */
[----:B------:R-:W-:-:S04]  /*01b0*/  IADD3 R0, P2, PT, R0, UR4, RZ ;  /* 0x0000000400007c10 */ /* 0x000fc8000ff5e0ff */
[----:B------:R-:W-:Y:S01]  /*01c0*/  ISETP.LT.U32.AND P1, PT, R2, UR6, PT ;  /* 0x0000000602007c0c */ /* 0x000fe2000bf21070 */
[----:B------:R-:W-:Y:S01]  /*01d0*/  IMAD.X R3, RZ, RZ, UR5, P2 ;  /* 0x00000005ff037e24 */ /* 0x000fe200090e06ff */
[----:B-1----:R-:W-:Y:S02]  /*01e0*/  LEA R2, P2, R0, UR10, 0x2 ;  /* 0x0000000a00027c11 */ /* 0x002fe4000f8410ff */
[----:B------:R-:W-:Y:S02]  /*01f0*/  ISETP.GT.U32.AND.EX P1, PT, R4, RZ, PT, P1 ;  /* 0x000000ff0400720c */ /* 0x000fe40003f24110 */
[----:B------:R-:W-:Y:S01]  /*0200*/  LEA.HI.X R3, R0, UR11, R3, 0x2, P2 ;  /* 0x0000000b00037c11 */ /* 0x000fe200090f1403 */
[----:B------:R-:W0:Y:S04]  /*0210*/  @P0 LDC R5, c[0x0][0x390] ;  /* 0x0000e400ff050b82 */ /* 0x000e280000000800 */
[----:B0-----:R0:W-:Y:S06]  /*0220*/  @P0 STG.E desc[UR8][R2.64], R5 ;  /* 0x0000000502000986 */ /* 0x0011ec000c101908 */
[----:B------:R-:W-:Y:S05]  /*0230*/  @!P1 EXIT ;  /* 0x000000000000994d */ /* 0x000fea0003800000 */
[----:B0-----:R-:W0:Y:S02]  /*0240*/  LDC R5, c[0x0][0x390] ;  /* 0x0000e400ff057b82 */ /* 0x001e240000000800 */
[----:B0-----:R-:W-:Y:S01]  /*0250*/  STG.E desc[UR8][R2.64+0x400], R5 ;  /* 0x0004000502007986 */ /* 0x001fe2000c101908 */
[----:B------:R-:W-:Y:S05]  /*0260*/  EXIT ;  /* 0x000000000000794d */ /* 0x000fea0003800000 */
.L_x_750:
        /* <DEDUP_REMOVED lines=9> */
.L_x_770:


//--------------------- .text._ZN3cub18CUB_300001_SM_10006detail8for_each13static_kernelINS2_12policy_hub_t12policy_500_tEmN6thrust24THRUST_300001_SM_1000_NS8cuda_cub20__uninitialized_fill7functorINS7_10device_ptrIfEEfEEEEvT0_T1_ --------------------------
	.section	.text._ZN3cub18CUB_300001_SM_10006detail8for_each13static_kernelINS2_12policy_hub_t12policy_500_tEmN6thrust24THRUST_300001_SM_1000_NS8cuda_cub20__uninitialized_fill7functorINS7_10device_ptrIfEEfEEEEvT0_T1_,"ax",@progbits
	.align	128
        .global         _ZN3cub18CUB_300001_SM_10006detail8for_each13static_kernelINS2_12policy_hub_t12policy_500_tEmN6thrust24THRUST_300001_SM_1000_NS8cuda_cub20__uninitialized_fill7functorINS7_10device_ptrIfEEfEEEEvT0_T1_
        .type           _ZN3cub18CUB_300001_SM_10006detail8for_each13static_kernelINS2_12policy_hub_t12policy_500_tEmN6thrust24THRUST_300001_SM_1000_NS8cuda_cub20__uninitialized_fill7functorINS7_10device_ptrIfEEfEEEEvT0_T1_,@function
        .size           _ZN3cub18CUB_300001_SM_10006detail8for_each13static_kernelINS2_12policy_hub_t12policy_500_tEmN6thrust24THRUST_300001_SM_1000_NS8cuda_cub20__uninitialized_fill7functorINS7_10device_ptrIfEEfEEEEvT0_T1_,(.L_x_771 - _ZN3cub18CUB_300001_SM_10006detail8for_each13static_kernelINS2_12policy_hub_t12policy_500_tEmN6thrust24THRUST_300001_SM_1000_NS8cuda_cub20__uninitialized_fill7functorINS7_10device_ptrIfEEfEEEEvT0_T1_)
        .other          _ZN3cub18CUB_300001_SM_10006detail8for_each13static_kernelINS2_12policy_hub_t12policy_500_tEmN6thrust24THRUST_300001_SM_1000_NS8cuda_cub20__uninitialized_fill7functorINS7_10device_ptrIfEEfEEEEvT0_T1_,@"STO_CUDA_ENTRY STV_DEFAULT"
_ZN3cub18CUB_300001_SM_10006detail8for_each13static_kernelINS2_12policy_hub_t12policy_500_tEmN6thrust24THRUST_300001_SM_1000_NS8cuda_cub20__uninitialized_fill7functorINS7_10device_ptrIfEEfEEEEvT0_T1_:
.text._ZN3cub18CUB_300001_SM_10006detail8for_each13static_kernelINS2_12policy_hub_t12policy_500_tEmN6thrust24THRUST_300001_SM_1000_NS8cuda_cub20__uninitialized_fill7functorINS7_10device_ptrIfEEfEEEEvT0_T1_:
        /* <DEDUP_REMOVED lines=20> */
.L_x_751:
        /* <DEDUP_REMOVED lines=19> */
.L_x_752:
        /* <DEDUP_REMOVED lines=9> */
.L_x_771:


//--------------------- .text._ZN3cub18CUB_300001_SM_10006detail11EmptyKernelIvEEvv --------------------------
	.section	.text._ZN3cub18CUB_300001_SM_10006detail11EmptyKernelIvEEvv,"ax",@progbits
	.align	128
        .global         _ZN3cub18CUB_300001_SM_10006detail11EmptyKernelIvEEvv
        .type           _ZN3cub18CUB_300001_SM_10006detail11EmptyKernelIvEEvv,@function
        .size           _ZN3cub18CUB_300001_SM_10006detail11EmptyKernelIvEEvv,(.L_x_772 - _ZN3cub18CUB_300001_SM_10006detail11EmptyKernelIvEEvv)
        .other          _ZN3cub18CUB_300001_SM_10006detail11EmptyKernelIvEEvv,@"STO_CUDA_ENTRY STV_DEFAULT"
_ZN3cub18CUB_300001_SM_10006detail11EmptyKernelIvEEvv:
.text._ZN3cub18CUB_300001_SM_10006detail11EmptyKernelIvEEvv:
[----:B------:R-:W-:Y:S01]  /*0000*/  LDC R1, c[0x0][0x37c] ;  /* 0x0000df00ff017b82 */ /* 0x000fe20000000800 */
[----:B------:R-:W-:Y:S05]  /*0010*/  EXIT ;  /* 0x000000000000794d */ /* 0x000fea0003800000 */
.L_x_753:
        /* <DEDUP_REMOVED lines=14> */
.L_x_772:


//--------------------- .nv.shared._ZN3cub18CUB_300001_SM_10006detail6reduce28DeviceReduceSingleTileKernelINS2_10policy_hubIiyN4cuda3std3__44plusIiEEE10Policy1000EPiSC_iS9_iiNS7_10__identityEEEvT0_T1_T2_T3_T4_T6_ --------------------------
	.section	.nv.shared._ZN3cub18CUB_300001_SM_10006detail6reduce28DeviceReduceSingleTileKernelINS2_10policy_hubIiyN4cuda3std3__44plusIiEEE10Policy1000EPiSC_iS9_iiNS7_10__identityEEEvT0_T1_T2_T3_T4_T6_,"aw",@nobits
	.sectionflags	@""
	.align	4
.nv.shared._ZN3cub18CUB_300001_SM_10006detail6reduce28DeviceReduceSingleTileKernelINS2_10policy_hubIiyN4cuda3std3__44plusIiEEE10Policy1000EPiSC_iS9_iiNS7_10__identityEEEvT0_T1_T2_T3_T4_T6_:
	.zero		1068


//--------------------- .nv.shared.reserved.0     --------------------------
	.section	.nv.shared.reserved.0,"aw",@nobits
	.weak		__nv_reservedSMEM_offset_0_alias
	.size		__nv_reservedSMEM_offset_0_alias, 0, 64
	.other		__nv_reservedSMEM_offset_0_alias,@"STO_CUDA_RESERVED_SHARED STV_DEFAULT"
__nv_reservedSMEM_offset_0_alias:
	.zero		0
	.zero		64


//--------------------- .nv.global                --------------------------
	.section	.nv.global,"aw",@nobits
.nv.global:
	.type		_ZN34_INTERNAL_a36c0673_4_k_cu_10bfe95a6thrust24THRUST_300001_SM_1000_NS3seqE,@object
	.size		_ZN34_INTERNAL_a36c0673_4_k_cu_10bfe95a6thrust24THRUST_300001_SM_1000_NS3seqE,(_ZN34_INTERNAL_a36c0673_4_k_cu_10bfe95a4cuda3std3__48in_placeE - _ZN34_INTERNAL_a36c0673_4_k_cu_10bfe95a6thrust24THRUST_300001_SM_1000_NS3seqE)
_ZN34_INTERNAL_a36c0673_4_k_cu_10bfe95a6thrust24THRUST_300001_SM_1000_NS3seqE:
	.zero		1
	.type		_ZN34_INTERNAL_a36c0673_4_k_cu_10bfe95a4cuda3std3__48in_placeE,@object
	.size		_ZN34_INTERNAL_a36c0673_4_k_cu_10bfe95a4cuda3std3__48in_placeE,(_ZN34_INTERNAL_a36c0673_4_k_cu_10bfe95a4cuda3std6ranges3__45__cpo4sizeE - _ZN34_INTERNAL_a36c0673_4_k_cu_10bfe95a4cuda3std3__48in_placeE)
_ZN34_INTERNAL_a36c0673_4_k_cu_10bfe95a4cuda3std3__48in_placeE:
	.zero		1
	.type		_ZN34_INTERNAL_a36c0673_4_k_cu_10bfe95a4cuda3std6ranges3__45__cpo4sizeE,@object
	.size		_ZN34_INTERNAL_a36c0673_4_k_cu_10bfe95a4cuda3std6ranges3__45__cpo4sizeE,(_ZN34_INTERNAL_a36c0673_4_k_cu_10bfe95a6thrust24THRUST_300001_SM_1000_NS12placeholders2_3E - _ZN34_INTERNAL_a36c0673_4_k_cu_10bfe95a4cuda3std6ranges3__45__cpo4sizeE)
_ZN34_INTERNAL_a36c0673_4_k_cu_10bfe95a4cuda3std6ranges3__45__cpo4sizeE:
	.zero		1
	.type		_ZN34_INTERNAL_a36c0673_4_k_cu_10bfe95a6thrust24THRUST_300001_SM_1000_NS12placeholders2_3E,@object
	.size		_ZN34_INTERNAL_a36c0673_4_k_cu_10bfe95a6thrust24THRUST_300001_SM_1000_NS12placeholders2_3E,(_ZN34_INTERNAL_a36c0673_4_k_cu_10bfe95a4cuda3std3__45__cpo6cbeginE - _ZN34_INTERNAL_a36c0673_4_k_cu_10bfe95a6thrust24THRUST_300001_SM_1000_NS12placeholders2_3E)
_ZN34_INTERNAL_a36c0673_4_k_cu_10bfe95a6thrust24THRUST_300001_SM_1000_NS12placeholders2_3E:
	.zero		1
	.type		_ZN34_INTERNAL_a36c0673_4_k_cu_10bfe95a4cuda3std3__45__cpo6cbeginE,@object
	.size		_ZN34_INTERNAL_a36c0673_4_k_cu_10bfe95a4cuda3std3__45__cpo6cbeginE,(_ZN34_INTERNAL_a36c0673_4_k_cu_10bfe95a4cuda3std6ranges3__45__cpo6cbeginE - _ZN34_INTERNAL_a36c0673_4_k_cu_10bfe95a4cuda3std3__45__cpo6cbeginE)
_ZN34_INTERNAL_a36c0673_4_k_cu_10bfe95a4cuda3std3__45__cpo6cbeginE:
	.zero		1
	.type		_ZN34_INTERNAL_a36c0673_4_k_cu_10bfe95a4cuda3std6ranges3__45__cpo6cbeginE,@object
	.size		_ZN34_INTERNAL_a36c0673_4_k_cu_10bfe95a4cuda3std6ranges3__45__cpo6cbeginE,(_ZN34_INTERNAL_a36c0673_4_k_cu_10bfe95a6thrust24THRUST_300001_SM_1000_NS12placeholders2_7E - _ZN34_INTERNAL_a36c0673_4_k_cu_10bfe95a4cuda3std6ranges3__45__cpo6cbeginE)
_ZN34_INTERNAL_a36c0673_4_k_cu_10bfe95a4cuda3std6ranges3__45__cpo6cbeginE:
	.zero		1
	.type		_ZN34_INTERNAL_a36c0673_4_k_cu_10bfe95a6thrust24THRUST_300001_SM_1000_NS12placeholders2_7E,@object
	.size		_ZN34_INTERNAL_a36c0673_4_k_cu_10bfe95a6thrust24THRUST_300001_SM_1000_NS12placeholders2_7E,(_ZN34_INTERNAL_a36c0673_4_k_cu_10bfe95a4cuda3std3__45__cpo7crbeginE - _ZN34_INTERNAL_a36c0673_4_k_cu_10bfe95a6thrust24THRUST_300001_SM_1000_NS12placeholders2_7E)
_ZN34_INTERNAL_a36c0673_4_k_cu_10bfe95a6thrust24THRUST_300001_SM_1000_NS12placeholders2_7E:
	.zero		1
	.type		_ZN34_INTERNAL_a36c0673_4_k_cu_10bfe95a4cuda3std3__45__cpo7crbeginE,@object
	.size		_ZN34_INTERNAL_a36c0673_4_k_cu_10bfe95a4cuda3std3__45__cpo7crbeginE,(_ZN34_INTERNAL_a36c0673_4_k_cu_10bfe95a4cuda3std6ranges3__45__cpo4nextE - _ZN34_INTERNAL_a36c0673_4_k_cu_10bfe95a4cuda3std3__45__cpo7crbeginE)
_ZN34_INTERNAL_a36c0673_4_k_cu_10bfe95a4cuda3std3__45__cpo7crbeginE:
	.zero		1
	.type		_ZN34_INTERNAL_a36c0673_4_k_cu_10bfe95a4cuda3std6ranges3__45__cpo4nextE,@object
	.size		_ZN34_INTERNAL_a36c0673_4_k_cu_10bfe95a4cuda3std6ranges3__45__cpo4nextE,(_ZN34_INTERNAL_a36c0673_4_k_cu_10bfe95a4cuda3std6ranges3__45__cpo4swapE - _ZN34_INTERNAL_a36c0673_4_k_cu_10bfe95a4cuda3std6ranges3__45__cpo4nextE)
_ZN34_INTERNAL_a36c0673_4_k_cu_10bfe95a4cuda3std6ranges3__45__cpo4nextE:
	.zero		1
	.type		_ZN34_INTERNAL_a36c0673_4_k_cu_10bfe95a4cuda3std6ranges3__45__cpo4swapE,@object
	.size		_ZN34_INTERNAL_a36c0673_4_k_cu_10bfe95a4cuda3std6ranges3__45__cpo4swapE,(_ZN34_INTERNAL_a36c0673_4_k_cu_10bfe95a6thrust24THRUST_300001_SM_1000_NS8cuda_cub10par_nosyncE - _ZN34_INTERNAL_a36c0673_4_k_cu_10bfe95a4cuda3std6ranges3__45__cpo4swapE)
_ZN34_INTERNAL_a36c0673_4_k_cu_10bfe95a4cuda3std6ranges3__45__cpo4swapE:
	.zero		1
	.type		_ZN34_INTERNAL_a36c0673_4_k_cu_10bfe95a6thrust24THRUST_300001_SM_1000_NS8cuda_cub10par_nosyncE,@object
	.size		_ZN34_INTERNAL_a36c0673_4_k_cu_10bfe95a6thrust24THRUST_300001_SM_1000_NS8cuda_cub10par_nosyncE,(_ZN34_INTERNAL_a36c0673_4_k_cu_10bfe95a6thrust24THRUST_300001_SM_1000_NS12placeholders2_9E - _ZN34_INTERNAL_a36c0673_4_k_cu_10bfe95a6thrust24THRUST_300001_SM_1000_NS8cuda_cub10par_nosyncE)
_ZN34_INTERNAL_a36c0673_4_k_cu_10bfe95a6thrust24THRUST_300001_SM_1000_NS8cuda_cub10par_nosyncE:
	.zero		1
	.type		_ZN34_INTERNAL_a36c0673_4_k_cu_10bfe95a6thrust24THRUST_300001_SM_1000_NS12placeholders2_9E,@object
	.size		_ZN34_INTERNAL_a36c0673_4_k_cu_10bfe95a6thrust24THRUST_300001_SM_1000_NS12placeholders2_9E,(_ZN34_INTERNAL_a36c0673_4_k_cu_10bfe95a4cuda3std3__436_GLOBAL__N__a36c0673_4_k_cu_10bfe95a6ignoreE - _ZN34_INTERNAL_a36c0673_4_k_cu_10bfe95a6thrust24THRUST_300001_SM_1000_NS12placeholders2_9E)
_ZN34_INTERNAL_a36c0673_4_k_cu_10bfe95a6thrust24THRUST_300001_SM_1000_NS12placeholders2_9E:
	.zero		1
	.type		_ZN34_INTERNAL_a36c0673_4_k_cu_10bfe95a4cuda3std3__436_GLOBAL__N__a36c0673_4_k_cu_10bfe95a6ignoreE,@object
	.size		_ZN34_INTERNAL_a36c0673_4_k_cu_10bfe95a4cuda3std3__436_GLOBAL__N__a36c0673_4_k_cu_10bfe95a6ignoreE,(_ZN34_INTERNAL_a36c0673_4_k_cu_10bfe95a4cuda3std6ranges3__45__cpo4dataE - _ZN34_INTERNAL_a36c0673_4_k_cu_10bfe95a4cuda3std3__436_GLOBAL__N__a36c0673_4_k_cu_10bfe95a6ignoreE)
_ZN34_INTERNAL_a36c0673_4_k_cu_10bfe95a4cuda3std3__436_GLOBAL__N__a36c0673_4_k_cu_10bfe95a6ignoreE:
	.zero		1
	.type		_ZN34_INTERNAL_a36c0673_4_k_cu_10bfe95a4cuda3std6ranges3__45__cpo4dataE,@object
	.size		_ZN34_INTERNAL_a36c0673_4_k_cu_10bfe95a4cuda3std6ranges3__45__cpo4dataE,(_ZN34_INTERNAL_a36c0673_4_k_cu_10bfe95a6thrust24THRUST_300001_SM_1000_NS12placeholders2_1E - _ZN34_INTERNAL_a36c0673_4_k_cu_10bfe95a4cuda3std6ranges3__45__cpo4dataE)
_ZN34_INTERNAL_a36c0673_4_k_cu_10bfe95a4cuda3std6ranges3__45__cpo4dataE:
	.zero		1
	.type		_ZN34_INTERNAL_a36c0673_4_k_cu_10bfe95a6thrust24THRUST_300001_SM_1000_NS12placeholders2_1E,@object
	.size		_ZN34_INTERNAL_a36c0673_4_k_cu_10bfe95a6thrust24THRUST_300001_SM_1000_NS12placeholders2_1E,(_ZN34_INTERNAL_a36c0673_4_k_cu_10bfe95a4cuda3std3__45__cpo5beginE - _ZN34_INTERNAL_a36c0673_4_k_cu_10bfe95a6thrust24THRUST_300001_SM_1000_NS12placeholders2_1E)
_ZN34_INTERNAL_a36c0673_4_k_cu_10bfe95a6thrust24THRUST_300001_SM_1000_NS12placeholders2_1E:
	.zero		1
	.type		_ZN34_INTERNAL_a36c0673_4_k_cu_10bfe95a4cuda3std3__45__cpo5beginE,@object
	.size		_ZN34_INTERNAL_a36c0673_4_k_cu_10bfe95a4cuda3std3__45__cpo5beginE,(_ZN34_INTERNAL_a36c0673_4_k_cu_10bfe95a4cuda3std6ranges3__45__cpo5beginE - _ZN34_INTERNAL_a36c0673_4_k_cu_10bfe95a4cuda3std3__45__cpo5beginE)
_ZN34_INTERNAL_a36c0673_4_k_cu_10bfe95a4cuda3std3__45__cpo5beginE:
	.zero		1
	.type		_ZN34_INTERNAL_a36c0673_4_k_cu_10bfe95a4cuda3std6ranges3__45__cpo5beginE,@object
	.size		_ZN34_INTERNAL_a36c0673_4_k_cu_10bfe95a4cuda3std6ranges3__45__cpo5beginE,(_ZN34_INTERNAL_a36c0673_4_k_cu_10bfe95a6thrust24THRUST_300001_SM_1000_NS12placeholders2_5E - _ZN34_INTERNAL_a36c0673_4_k_cu_10bfe95a4cuda3std6ranges3__45__cpo5beginE)
_ZN34_INTERNAL_a36c0673_4_k_cu_10bfe95a4cuda3std6ranges3__45__cpo5beginE:
	.zero		1
	.type		_ZN34_INTERNAL_a36c0673_4_k_cu_10bfe95a6thrust24THRUST_300001_SM_1000_NS12placeholders2_5E,@object
	.size		_ZN34_INTERNAL_a36c0673_4_k_cu_10bfe95a6thrust24THRUST_300001_SM_1000_NS12placeholders2_5E,(_ZN34_INTERNAL_a36c0673_4_k_cu_10bfe95a4cuda3std3__45__cpo6rbeginE - _ZN34_INTERNAL_a36c0673_4_k_cu_10bfe95a6thrust24THRUST_300001_SM_1000_NS12placeholders2_5E)
_ZN34_INTERNAL_a36c0673_4_k_cu_10bfe95a6thrust24THRUST_300001_SM_1000_NS12placeholders2_5E:
	.zero		1
	.type		_ZN34_INTERNAL_a36c0673_4_k_cu_10bfe95a4cuda3std3__45__cpo6rbeginE,@object
	.size		_ZN34_INTERNAL_a36c0673_4_k_cu_10bfe95a4cuda3std3__45__cpo6rbeginE,(_ZN34_INTERNAL_a36c0673_4_k_cu_10bfe95a4cuda3std6ranges3__45__cpo7advanceE - _ZN34_INTERNAL_a36c0673_4_k_cu_10bfe95a4cuda3std3__45__cpo6rbeginE)
_ZN34_INTERNAL_a36c0673_4_k_cu_10bfe95a4cuda3std3__45__cpo6rbeginE:
	.zero		1
	.type		_ZN34_INTERNAL_a36c0673_4_k_cu_10bfe95a4cuda3std6ranges3__45__cpo7advanceE,@object
	.size		_ZN34_INTERNAL_a36c0673_4_k_cu_10bfe95a4cuda3std6ranges3__45__cpo7advanceE,(_ZN34_INTERNAL_a36c0673_4_k_cu_10bfe95a4cuda3std3__47nulloptE - _ZN34_INTERNAL_a36c0673_4_k_cu_10bfe95a4cuda3std6ranges3__45__cpo7advanceE)
_ZN34_INTERNAL_a36c0673_4_k_cu_10bfe95a4cuda3std6ranges3__45__cpo7advanceE:
	.zero		1
	.type		_ZN34_INTERNAL_a36c0673_4_k_cu_10bfe95a4cuda3std3__47nulloptE,@object
	.size		_ZN34_INTERNAL_a36c0673_4_k_cu_10bfe95a4cuda3std3__47nulloptE,(_ZN34_INTERNAL_a36c0673_4_k_cu_10bfe95a4cuda3std6ranges3__45__cpo8distanceE - _ZN34_INTERNAL_a36c0673_4_k_cu_10bfe95a4cuda3std3__47nulloptE)
_ZN34_INTERNAL_a36c0673_4_k_cu_10bfe95a4cuda3std3__47nulloptE:
	.zero		1
	.type		_ZN34_INTERNAL_a36c0673_4_k_cu_10bfe95a4cuda3std6ranges3__45__cpo8distanceE,@object
	.size		_ZN34_INTERNAL_a36c0673_4_k_cu_10bfe95a4cuda3std6ranges3__45__cpo8distanceE,(_ZN34_INTERNAL_a36c0673_4_k_cu_10bfe95a6thrust24THRUST_300001_SM_1000_NS12placeholders3_10E - _ZN34_INTERNAL_a36c0673_4_k_cu_10bfe95a4cuda3std6ranges3__45__cpo8distanceE)
_ZN34_INTERNAL_a36c0673_4_k_cu_10bfe95a4cuda3std6ranges3__45__cpo8distanceE:
	.zero		1
	.type		_ZN34_INTERNAL_a36c0673_4_k_cu_10bfe95a6thrust24THRUST_300001_SM_1000_NS12placeholders3_10E,@object
	.size		_ZN34_INTERNAL_a36c0673_4_k_cu_10bfe95a6thrust24THRUST_300001_SM_1000_NS12placeholders3_10E,(_ZN34_INTERNAL_a36c0673_4_k_cu_10bfe95a4cuda3std3__419piecewise_constructE - _ZN34_INTERNAL_a36c0673_4_k_cu_10bfe95a6thrust24THRUST_300001_SM_1000_NS12placeholders3_10E)
_ZN34_INTERNAL_a36c0673_4_k_cu_10bfe95a6thrust24THRUST_300001_SM_1000_NS12placeholders3_10E:
	.zero		1
	.type		_ZN34_INTERNAL_a36c0673_4_k_cu_10bfe95a4cuda3std3__419piecewise_constructE,@object
	.size		_ZN34_INTERNAL_a36c0673_4_k_cu_10bfe95a4cuda3std3__419piecewise_constructE,(_ZN34_INTERNAL_a36c0673_4_k_cu_10bfe95a4cuda3std6ranges3__45__cpo5cdataE - _ZN34_INTERNAL_a36c0673_4_k_cu_10bfe95a4cuda3std3__419piecewise_constructE)
_ZN34_INTERNAL_a36c0673_4_k_cu_10bfe95a4cuda3std3__419piecewise_constructE:
	.zero		1
	.type		_ZN34_INTERNAL_a36c0673_4_k_cu_10bfe95a4cuda3std6ranges3__45__cpo5cdataE,@object
	.size		_ZN34_INTERNAL_a36c0673_4_k_cu_10bfe95a4cuda3std6ranges3__45__cpo5cdataE,(_ZN34_INTERNAL_a36c0673_4_k_cu_10bfe95a6thrust24THRUST_300001_SM_1000_NS12placeholders2_2E - _ZN34_INTERNAL_a36c0673_4_k_cu_10bfe95a4cuda3std6ranges3__45__cpo5cdataE)
_ZN34_INTERNAL_a36c0673_4_k_cu_10bfe95a4cuda3std6ranges3__45__cpo5cdataE:
	.zero		1
	.type		_ZN34_INTERNAL_a36c0673_4_k_cu_10bfe95a6thrust24THRUST_300001_SM_1000_NS12placeholders2_2E,@object
	.size		_ZN34_INTERNAL_a36c0673_4_k_cu_10bfe95a6thrust24THRUST_300001_SM_1000_NS12placeholders2_2E,(_ZN34_INTERNAL_a36c0673_4_k_cu_10bfe95a4cuda3std3__45__cpo3endE - _ZN34_INTERNAL_a36c0673_4_k_cu_10bfe95a6thrust24THRUST_300001_SM_1000_NS12placeholders2_2E)
_ZN34_INTERNAL_a36c0673_4_k_cu_10bfe95a6thrust24THRUST_300001_SM_1000_NS12placeholders2_2E:
	.zero		1
	.type		_ZN34_INTERNAL_a36c0673_4_k_cu_10bfe95a4cuda3std3__45__cpo3endE,@object
	.size		_ZN34_INTERNAL_a36c0673_4_k_cu_10bfe95a4cuda3std3__45__cpo3endE,(_ZN34_INTERNAL_a36c0673_4_k_cu_10bfe95a4cuda3std6ranges3__45__cpo3endE - _ZN34_INTERNAL_a36c0673_4_k_cu_10bfe95a4cuda3std3__45__cpo3endE)
_ZN34_INTERNAL_a36c0673_4_k_cu_10bfe95a4cuda3std3__45__cpo3endE:
	.zero		1
	.type		_ZN34_INTERNAL_a36c0673_4_k_cu_10bfe95a4cuda3std6ranges3__45__cpo3endE,@object
	.size		_ZN34_INTERNAL_a36c0673_4_k_cu_10bfe95a4cuda3std6ranges3__45__cpo3endE,(_ZN34_INTERNAL_a36c0673_4_k_cu_10bfe95a6thrust24THRUST_300001_SM_1000_NS12placeholders2_6E - _ZN34_INTERNAL_a36c0673_4_k_cu_10bfe95a4cuda3std6ranges3__45__cpo3endE)
_ZN34_INTERNAL_a36c0673_4_k_cu_10bfe95a4cuda3std6ranges3__45__cpo3endE:
	.zero		1
	.type		_ZN34_INTERNAL_a36c0673_4_k_cu_10bfe95a6thrust24THRUST_300001_SM_1000_NS12placeholders2_6E,@object
	.size		_ZN34_INTERNAL_a36c0673_4_k_cu_10bfe95a6thrust24THRUST_300001_SM_1000_NS12placeholders2_6E,(_ZN34_INTERNAL_a36c0673_4_k_cu_10bfe95a4cuda3std3__45__cpo4rendE - _ZN34_INTERNAL_a36c0673_4_k_cu_10bfe95a6thrust24THRUST_300001_SM_1000_NS12placeholders2_6E)
_ZN34_INTERNAL_a36c0673_4_k_cu_10bfe95a6thrust24THRUST_300001_SM_1000_NS12placeholders2_6E:
	.zero		1
	.type		_ZN34_INTERNAL_a36c0673_4_k_cu_10bfe95a4cuda3std3__45__cpo4rendE,@object
	.size		_ZN34_INTERNAL_a36c0673_4_k_cu_10bfe95a4cuda3std3__45__cpo4rendE,(_ZN34_INTERNAL_a36c0673_4_k_cu_10bfe95a4cuda3std6ranges3__45__cpo9iter_swapE - _ZN34_INTERNAL_a36c0673_4_k_cu_10bfe95a4cuda3std3__45__cpo4rendE)
_ZN34_INTERNAL_a36c0673_4_k_cu_10bfe95a4cuda3std3__45__cpo4rendE:
	.zero		1
	.type		_ZN34_INTERNAL_a36c0673_4_k_cu_10bfe95a4cuda3std6ranges3__45__cpo9iter_swapE,@object
	.size		_ZN34_INTERNAL_a36c0673_4_k_cu_10bfe95a4cuda3std6ranges3__45__cpo9iter_swapE,(_ZN34_INTERNAL_a36c0673_4_k_cu_10bfe95a4cuda3std3__48unexpectE - _ZN34_INTERNAL_a36c0673_4_k_cu_10bfe95a4cuda3std6ranges3__45__cpo9iter_swapE)
_ZN34_INTERNAL_a36c0673_4_k_cu_10bfe95a4cuda3std6ranges3__45__cpo9iter_swapE:
	.zero		1
	.type		_ZN34_INTERNAL_a36c0673_4_k_cu_10bfe95a4cuda3std3__48unexpectE,@object
	.size		_ZN34_INTERNAL_a36c0673_4_k_cu_10bfe95a4cuda3std3__48unexpectE,(_ZN34_INTERNAL_a36c0673_4_k_cu_10bfe95a6thrust24THRUST_300001_SM_1000_NS8cuda_cub3parE - _ZN34_INTERNAL_a36c0673_4_k_cu_10bfe95a4cuda3std3__48unexpectE)
_ZN34_INTERNAL_a36c0673_4_k_cu_10bfe95a4cuda3std3__48unexpectE:
	.zero		1
	.type		_ZN34_INTERNAL_a36c0673_4_k_cu_10bfe95a6thrust24THRUST_300001_SM_1000_NS8cuda_cub3parE,@object
	.size		_ZN34_INTERNAL_a36c0673_4_k_cu_10bfe95a6thrust24THRUST_300001_SM_1000_NS8cuda_cub3parE,(_ZN34_INTERNAL_a36c0673_4_k_cu_10bfe95a6thrust24THRUST_300001_SM_1000_NS12placeholders2_4E - _ZN34_INTERNAL_a36c0673_4_k_cu_10bfe95a6thrust24THRUST_300001_SM_1000_NS8cuda_cub3parE)
_ZN34_INTERNAL_a36c0673_4_k_cu_10bfe95a6thrust24THRUST_300001_SM_1000_NS8cuda_cub3parE:
	.zero		1
	.type		_ZN34_INTERNAL_a36c0673_4_k_cu_10bfe95a6thrust24THRUST_300001_SM_1000_NS12placeholders2_4E,@object
	.size		_ZN34_INTERNAL_a36c0673_4_k_cu_10bfe95a6thrust24THRUST_300001_SM_1000_NS12placeholders2_4E,(_ZN34_INTERNAL_a36c0673_4_k_cu_10bfe95a4cuda3std3__45__cpo4cendE - _ZN34_INTERNAL_a36c0673_4_k_cu_10bfe95a6thrust24THRUST_300001_SM_1000_NS12placeholders2_4E)
_ZN34_INTERNAL_a36c0673_4_k_cu_10bfe95a6thrust24THRUST_300001_SM_1000_NS12placeholders2_4E:
	.zero		1
	.type		_ZN34_INTERNAL_a36c0673_4_k_cu_10bfe95a4cuda3std3__45__cpo4cendE,@object
	.size		_ZN34_INTERNAL_a36c0673_4_k_cu_10bfe95a4cuda3std3__45__cpo4cendE,(_ZN34_INTERNAL_a36c0673_4_k_cu_10bfe95a4cuda3std6ranges3__45__cpo4cendE - _ZN34_INTERNAL_a36c0673_4_k_cu_10bfe95a4cuda3std3__45__cpo4cendE)
_ZN34_INTERNAL_a36c0673_4_k_cu_10bfe95a4cuda3std3__45__cpo4cendE:
	.zero		1
	.type		_ZN34_INTERNAL_a36c0673_4_k_cu_10bfe95a4cuda3std6ranges3__45__cpo4cendE,@object
	.size		_ZN34_INTERNAL_a36c0673_4_k_cu_10bfe95a4cuda3std6ranges3__45__cpo4cendE,(_ZN34_INTERNAL_a36c0673_4_k_cu_10bfe95a4cuda3std3__420unreachable_sentinelE - _ZN34_INTERNAL_a36c0673_4_k_cu_10bfe95a4cuda3std6ranges3__45__cpo4cendE)
_ZN34_INTERNAL_a36c0673_4_k_cu_10bfe95a4cuda3std6ranges3__45__cpo4cendE:
	.zero		1
	.type		_ZN34_INTERNAL_a36c0673_4_k_cu_10bfe95a4cuda3std3__420unreachable_sentinelE,@object
	.size		_ZN34_INTERNAL_a36c0673_4_k_cu_10bfe95a4cuda3std3__420unreachable_sentinelE,(_ZN34_INTERNAL_a36c0673_4_k_cu_10bfe95a4cuda3std6ranges3__45__cpo5ssizeE - _ZN34_INTERNAL_a36c0673_4_k_cu_10bfe95a4cuda3std3__420unreachable_sentinelE)
_ZN34_INTERNAL_a36c0673_4_k_cu_10bfe95a4cuda3std3__420unreachable_sentinelE:
	.zero		1
	.type		_ZN34_INTERNAL_a36c0673_4_k_cu_10bfe95a4cuda3std6ranges3__45__cpo5ssizeE,@object
	.size		_ZN34_INTERNAL_a36c0673_4_k_cu_10bfe95a4cuda3std6ranges3__45__cpo5ssizeE,(_ZN34_INTERNAL_a36c0673_4_k_cu_10bfe95a6thrust24THRUST_300001_SM_1000_NS12placeholders2_8E - _ZN34_INTERNAL_a36c0673_4_k_cu_10bfe95a4cuda3std6ranges3__45__cpo5ssizeE)
_ZN34_INTERNAL_a36c0673_4_k_cu_10bfe95a4cuda3std6ranges3__45__cpo5ssizeE:
	.zero		1
	.type		_ZN34_INTERNAL_a36c0673_4_k_cu_10bfe95a6thrust24THRUST_300001_SM_1000_NS12placeholders2_8E,@object
	.size		_ZN34_INTERNAL_a36c0673_4_k_cu_10bfe95a6thrust24THRUST_300001_SM_1000_NS12placeholders2_8E,(_ZN34_INTERNAL_a36c0673_4_k_cu_10bfe95a4cuda3std3__45__cpo5crendE - _ZN34_INTERNAL_a36c0673_4_k_cu_10bfe95a6thrust24THRUST_300001_SM_1000_NS12placeholders2_8E)
_ZN34_INTERNAL_a36c0673_4_k_cu_10bfe95a6thrust24THRUST_300001_SM_1000_NS12placeholders2_8E:
	.zero		1
	.type		_ZN34_INTERNAL_a36c0673_4_k_cu_10bfe95a4cuda3std3__45__cpo5crendE,@object
	.size		_ZN34_INTERNAL_a36c0673_4_k_cu_10bfe95a4cuda3std3__45__cpo5crendE,(_ZN34_INTERNAL_a36c0673_4_k_cu_10bfe95a4cuda3std6ranges3__45__cpo4prevE - _ZN34_INTERNAL_a36c0673_4_k_cu_10bfe95a4cuda3std3__45__cpo5crendE)
_ZN34_INTERNAL_a36c0673_4_k_cu_10bfe95a4cuda3std3__45__cpo5crendE:
	.zero		1
	.type		_ZN34_INTERNAL_a36c0673_4_k_cu_10bfe95a4cuda3std6ranges3__45__cpo4prevE,@object
	.size		_ZN34_INTERNAL_a36c0673_4_k_cu_10bfe95a4cuda3std6ranges3__45__cpo4prevE,(_ZN34_INTERNAL_a36c0673_4_k_cu_10bfe95a4cuda3std6ranges3__45__cpo9iter_moveE - _ZN34_INTERNAL_a36c0673_4_k_cu_10bfe95a4cuda3std6ranges3__45__cpo4prevE)
_ZN34_INTERNAL_a36c0673_4_k_cu_10bfe95a4cuda3std6ranges3__45__cpo4prevE:
	.zero		1
	.type		_ZN34_INTERNAL_a36c0673_4_k_cu_10bfe95a4cuda3std6ranges3__45__cpo9iter_moveE,@object
	.size		_ZN34_INTERNAL_a36c0673_4_k_cu_10bfe95a4cuda3std6ranges3__45__cpo9iter_moveE,(_ZN34_INTERNAL_a36c0673_4_k_cu_10bfe95a6thrust24THRUST_300001_SM_1000_NS6system6detail10sequential3seqE - _ZN34_INTERNAL_a36c0673_4_k_cu_10bfe95a4cuda3std6ranges3__45__cpo9iter_moveE)
_ZN34_INTERNAL_a36c0673_4_k_cu_10bfe95a4cuda3std6ranges3__45__cpo9iter_moveE:
	.zero		1
	.type		_ZN34_INTERNAL_a36c0673_4_k_cu_10bfe95a6thrust24THRUST_300001_SM_1000_NS6system6detail10sequential3seqE,@object
	.size		_ZN34_INTERNAL_a36c0673_4_k_cu_10bfe95a6thrust24THRUST_300001_SM_1000_NS6system6detail10sequential3seqE,(.L_31 - _ZN34_INTERNAL_a36c0673_4_k_cu_10bfe95a6thrust24THRUST_300001_SM_1000_NS6system6detail10sequential3seqE)
_ZN34_INTERNAL_a36c0673_4_k_cu_10bfe95a6thrust24THRUST_300001_SM_1000_NS6system6detail10sequential3seqE:
	.zero		1
.L_31:


//--------------------- .nv.shared._ZN3cub18CUB_300001_SM_10006detail6reduce18DeviceReduceKernelINS2_10policy_hubIiyN4cuda3std3__44plusIiEEE10Policy1000EN6thrust24THRUST_300001_SM_1000_NS6detail15normal_iteratorINSD_10device_ptrIiEEEEyS9_iNS7_10__identityEEEvT0_PT3_T1_NS0_13GridEvenShareISN_EET2_T4_ --------------------------
	.section	.nv.shared._ZN3cub18CUB_300001_SM_10006detail6reduce18DeviceReduceKernelINS2_10policy_hubIiyN4cuda3std3__44plusIiEEE10Policy1000EN6thrust24THRUST_300001_SM_1000_NS6detail15normal_iteratorINSD_10device_ptrIiEEEEyS9_iNS7_10__identityEEEvT0_PT3_T1_NS0_13GridEvenShareISN_EET2_T4_,"aw",@nobits
	.sectionflags	@""
	.align	4
.nv.shared._ZN3cub18CUB_300001_SM_10006detail6reduce18DeviceReduceKernelINS2_10policy_hubIiyN4cuda3std3__44plusIiEEE10Policy1000EN6thrust24THRUST_300001_SM_1000_NS6detail15normal_iteratorINSD_10device_ptrIiEEEEyS9_iNS7_10__identityEEEvT0_PT3_T1_NS0_13GridEvenShareISN_EET2_T4_:
	.zero		1068


//--------------------- .nv.shared._ZN3cub18CUB_300001_SM_10006detail6reduce28DeviceReduceSingleTileKernelINS2_10policy_hubIiyN4cuda3std3__44plusIiEEE10Policy1000EN6thrust24THRUST_300001_SM_1000_NS6detail15normal_iteratorINSD_10device_ptrIiEEEEPiyS9_iiNS7_10__identityEEEvT0_T1_T2_T3_T4_T6_ --------------------------
	.section	.nv.shared._ZN3cub18CUB_300001_SM_10006detail6reduce28DeviceReduceSingleTileKernelINS2_10policy_hubIiyN4cuda3std3__44plusIiEEE10Policy1000EN6thrust24THRUST_300001_SM_1000_NS6detail15normal_iteratorINSD_10device_ptrIiEEEEPiyS9_iiNS7_10__identityEEEvT0_T1_T2_T3_T4_T6_,"aw",@nobits
	.sectionflags	@""
	.align	4
.nv.shared._ZN3cub18CUB_300001_SM_10006detail6reduce28DeviceReduceSingleTileKernelINS2_10policy_hubIiyN4cuda3std3__44plusIiEEE10Policy1000EN6thrust24THRUST_300001_SM_1000_NS6detail15normal_iteratorINSD_10device_ptrIiEEEEPiyS9_iiNS7_10__identityEEEvT0_T1_T2_T3_T4_T6_:
	.zero		1068


//--------------------- .nv.shared._ZN3cub18CUB_300001_SM_10006detail6reduce28DeviceReduceSingleTileKernelINS2_10policy_hubIijN4cuda3std3__44plusIiEEE10Policy1000EPiSC_iS9_iiNS7_10__identityEEEvT0_T1_T2_T3_T4_T6_ --------------------------
	.section	.nv.shared._ZN3cub18CUB_300001_SM_10006detail6reduce28DeviceReduceSingleTileKernelINS2_10policy_hubIijN4cuda3std3__44plusIiEEE10Policy1000EPiSC_iS9_iiNS7_10__identityEEEvT0_T1_T2_T3_T4_T6_,"aw",@nobits
	.sectionflags	@""
	.align	4
.nv.shared._ZN3cub18CUB_300001_SM_10006detail6reduce28DeviceReduceSingleTileKernelINS2_10policy_hubIijN4cuda3std3__44plusIiEEE10Policy1000EPiSC_iS9_iiNS7_10__identityEEEvT0_T1_T2_T3_T4_T6_:
	.zero		1068


//--------------------- .nv.shared._ZN3cub18CUB_300001_SM_10006detail6reduce18DeviceReduceKernelINS2_10policy_hubIijN4cuda3std3__44plusIiEEE10Policy1000EN6thrust24THRUST_300001_SM_1000_NS6detail15normal_iteratorINSD_10device_ptrIiEEEEjS9_iNS7_10__identityEEEvT0_PT3_T1_NS0_13GridEvenShareISN_EET2_T4_ --------------------------
	.section	.nv.shared._ZN3cub18CUB_300001_SM_10006detail6reduce18DeviceReduceKernelINS2_10policy_hubIijN4cuda3std3__44plusIiEEE10Policy1000EN6thrust24THRUST_300001_SM_1000_NS6detail15normal_iteratorINSD_10device_ptrIiEEEEjS9_iNS7_10__identityEEEvT0_PT3_T1_NS0_13GridEvenShareISN_EET2_T4_,"aw",@nobits
	.sectionflags	@""
	.align	4
.nv.shared._ZN3cub18CUB_300001_SM_10006detail6reduce18DeviceReduceKernelINS2_10policy_hubIijN4cuda3std3__44plusIiEEE10Policy1000EN6thrust24THRUST_300001_SM_1000_NS6detail15normal_iteratorINSD_10device_ptrIiEEEEjS9_iNS7_10__identityEEEvT0_PT3_T1_NS0_13GridEvenShareISN_EET2_T4_:
	.zero		1068


//--------------------- .nv.shared._ZN3cub18CUB_300001_SM_10006detail6reduce28DeviceReduceSingleTileKernelINS2_10policy_hubIijN4cuda3std3__44plusIiEEE10Policy1000EN6thrust24THRUST_300001_SM_1000_NS6detail15normal_iteratorINSD_10device_ptrIiEEEEPijS9_iiNS7_10__identityEEEvT0_T1_T2_T3_T4_T6_ --------------------------
	.section	.nv.shared._ZN3cub18CUB_300001_SM_10006detail6reduce28DeviceReduceSingleTileKernelINS2_10policy_hubIijN4cuda3std3__44plusIiEEE10Policy1000EN6thrust24THRUST_300001_SM_1000_NS6detail15normal_iteratorINSD_10device_ptrIiEEEEPijS9_iiNS7_10__identityEEEvT0_T1_T2_T3_T4_T6_,"aw",@nobits
	.sectionflags	@""
	.align	4
.nv.shared._ZN3cub18CUB_300001_SM_10006detail6reduce28DeviceReduceSingleTileKernelINS2_10policy_hubIijN4cuda3std3__44plusIiEEE10Policy1000EN6thrust24THRUST_300001_SM_1000_NS6detail15normal_iteratorINSD_10device_ptrIiEEEEPijS9_iiNS7_10__identityEEEvT0_T1_T2_T3_T4_T6_:
	.zero		1068


//--------------------- .nv.constant0._ZN3cub18CUB_300001_SM_10006detail6reduce28DeviceReduceSingleTileKernelINS2_10policy_hubIiyN4cuda3std3__44plusIiEEE10Policy1000EPiSC_iS9_iiNS7_10__identityEEEvT0_T1_T2_T3_T4_T6_ --------------------------
	.section	.nv.constant0._ZN3cub18CUB_300001_SM_10006detail6reduce28DeviceReduceSingleTileKernelINS2_10policy_hubIiyN4cuda3std3__44plusIiEEE10Policy1000EPiSC_iS9_iiNS7_10__identityEEEvT0_T1_T2_T3_T4_T6_,"a",@progbits
	.sectionflags	@""
	.align	4
.nv.constant0._ZN3cub18CUB_300001_SM_10006detail6reduce28DeviceReduceSingleTileKernelINS2_10policy_hubIiyN4cuda3std3__44plusIiEEE10Policy1000EPiSC_iS9_iiNS7_10__identityEEEvT0_T1_T2_T3_T4_T6_:
	.zero		925


//--------------------- .nv.constant0._ZN3cub18CUB_300001_SM_10006detail6reduce18DeviceReduceKernelINS2_10policy_hubIiyN4cuda3std3__44plusIiEEE10Policy1000EN6thrust24THRUST_300001_SM_1000_NS6detail15normal_iteratorINSD_10device_ptrIiEEEEyS9_iNS7_10__identityEEEvT0_PT3_T1_NS0_13GridEvenShareISN_EET2_T4_ --------------------------
	.section	.nv.constant0._ZN3cub18CUB_300001_SM_10006detail6reduce18DeviceReduceKernelINS2_10policy_hubIiyN4cuda3std3__44plusIiEEE10Policy1000EN6thrust24THRUST_300001_SM_1000_NS6detail15normal_iteratorINSD_10device_ptrIiEEEEyS9_iNS7_10__identityEEEvT0_PT3_T1_NS0_13GridEvenShareISN_EET2_T4_,"a",@progbits
	.sectionflags	@""
	.align	4
.nv.constant0._ZN3cub18CUB_300001_SM_10006detail6reduce18DeviceReduceKernelINS2_10policy_hubIiyN4cuda3std3__44plusIiEEE10Policy1000EN6thrust24THRUST_300001_SM_1000_NS6detail15normal_iteratorINSD_10device_ptrIiEEEEyS9_iNS7_10__identityEEEvT0_PT3_T1_NS0_13GridEvenShareISN_EET2_T4_:
	.zero		994


//--------------------- .nv.constant0._ZN3cub18CUB_300001_SM_10006detail6reduce28DeviceReduceSingleTileKernelINS2_10policy_hubIiyN4cuda3std3__44plusIiEEE10Policy1000EN6thrust24THRUST_300001_SM_1000_NS6detail15normal_iteratorINSD_10device_ptrIiEEEEPiyS9_iiNS7_10__identityEEEvT0_T1_T2_T3_T4_T6_ --------------------------
	.section	.nv.constant0._ZN3cub18CUB_300001_SM_10006detail6reduce28DeviceReduceSingleTileKernelINS2_10policy_hubIiyN4cuda3std3__44plusIiEEE10Policy1000EN6thrust24THRUST_300001_SM_1000_NS6detail15normal_iteratorINSD_10device_ptrIiEEEEPiyS9_iiNS7_10__identityEEEvT0_T1_T2_T3_T4_T6_,"a",@progbits
	.sectionflags	@""
	.align	4
.nv.constant0._ZN3cub18CUB_300001_SM_10006detail6reduce28DeviceReduceSingleTileKernelINS2_10policy_hubIiyN4cuda3std3__44plusIiEEE10Policy1000EN6thrust24THRUST_300001_SM_1000_NS6detail15normal_iteratorINSD_10device_ptrIiEEEEPiyS9_iiNS7_10__identityEEEvT0_T1_T2_T3_T4_T6_:
	.zero		929


//--------------------- .nv.constant0._ZN3cub18CUB_300001_SM_10006detail6reduce28DeviceReduceSingleTileKernelINS2_10policy_hubIijN4cuda3std3__44plusIiEEE10Policy1000EPiSC_iS9_iiNS7_10__identityEEEvT0_T1_T2_T3_T4_T6_ --------------------------
	.section	.nv.constant0._ZN3cub18CUB_300001_SM_10006detail6reduce28DeviceReduceSingleTileKernelINS2_10policy_hubIijN4cuda3std3__44plusIiEEE10Policy1000EPiSC_iS9_iiNS7_10__identityEEEvT0_T1_T2_T3_T4_T6_,"a",@progbits
	.sectionflags	@""
	.align	4
.nv.constant0._ZN3cub18CUB_300001_SM_10006detail6reduce28DeviceReduceSingleTileKernelINS2_10policy_hubIijN4cuda3std3__44plusIiEEE10Policy1000EPiSC_iS9_iiNS7_10__identityEEEvT0_T1_T2_T3_T4_T6_:
	.zero		925


//--------------------- .nv.constant0._ZN3cub18CUB_300001_SM_10006detail6reduce18DeviceReduceKernelINS2_10policy_hubIijN4cuda3std3__44plusIiEEE10Policy1000EN6thrust24THRUST_300001_SM_1000_NS6detail15normal_iteratorINSD_10device_ptrIiEEEEjS9_iNS7_10__identityEEEvT0_PT3_T1_NS0_13GridEvenShareISN_EET2_T4_ --------------------------
	.section	.nv.constant0._ZN3cub18CUB_300001_SM_10006detail6reduce18DeviceReduceKernelINS2_10policy_hubIijN4cuda3std3__44plusIiEEE10Policy1000EN6thrust24THRUST_300001_SM_1000_NS6detail15normal_iteratorINSD_10device_ptrIiEEEEjS9_iNS7_10__identityEEEvT0_PT3_T1_NS0_13GridEvenShareISN_EET2_T4_,"a",@progbits
	.sectionflags	@""
	.align	4
.nv.constant0._ZN3cub18CUB_300001_SM_10006detail6reduce18DeviceReduceKernelINS2_10policy_hubIijN4cuda3std3__44plusIiEEE10Policy1000EN6thrust24THRUST_300001_SM_1000_NS6detail15normal_iteratorINSD_10device_ptrIiEEEEjS9_iNS7_10__identityEEEvT0_PT3_T1_NS0_13GridEvenShareISN_EET2_T4_:
	.zero		958


//--------------------- .nv.constant0._ZN3cub18CUB_300001_SM_10006detail6reduce28DeviceReduceSingleTileKernelINS2_10policy_hubIijN4cuda3std3__44plusIiEEE10Policy1000EN6thrust24THRUST_300001_SM_1000_NS6detail15normal_iteratorINSD_10device_ptrIiEEEEPijS9_iiNS7_10__identityEEEvT0_T1_T2_T3_T4_T6_ --------------------------
	.section	.nv.constant0._ZN3cub18CUB_300001_SM_10006detail6reduce28DeviceReduceSingleTileKernelINS2_10policy_hubIijN4cuda3std3__44plusIiEEE10Policy1000EN6thrust24THRUST_300001_SM_1000_NS6detail15normal_iteratorINSD_10device_ptrIiEEEEPijS9_iiNS7_10__identityEEEvT0_T1_T2_T3_T4_T6_,"a",@progbits
	.sectionflags	@""
	.align	4
.nv.constant0._ZN3cub18CUB_300001_SM_10006detail6reduce28DeviceReduceSingleTileKernelINS2_10policy_hubIijN4cuda3std3__44plusIiEEE10Policy1000EN6thrust24THRUST_300001_SM_1000_NS6detail15normal_iteratorINSD_10device_ptrIiEEEEPijS9_iiNS7_10__identityEEEvT0_T1_T2_T3_T4_T6_:
	.zero		925


//--------------------- .nv.constant0._ZN3cub18CUB_300001_SM_10006detail9transform16transform_kernelINS2_10policy_hubILb1EN4cuda3std3__45tupleIJN6thrust24THRUST_300001_SM_1000_NS6detail15normal_iteratorINSA_10device_ptrIfEEEESF_EEEE10policy1000El8count_fxNSC_INSD_IiEEEEJPfSM_EEEvT0_iT1_T2_DpNS2_10kernel_argIT3_EE --------------------------
	.section	.nv.constant0._ZN3cub18CUB_300001_SM_10006detail9transform16transform_kernelINS2_10policy_hubILb1EN4cuda3std3__45tupleIJN6thrust24THRUST_300001_SM_1000_NS6detail15normal_iteratorINSA_10device_ptrIfEEEESF_EEEE10policy1000El8count_fxNSC_INSD_IiEEEEJPfSM_EEEvT0_iT1_T2_DpNS2_10kernel_argIT3_EE,"a",@progbits
	.sectionflags	@""
	.align	4
.nv.constant0._ZN3cub18CUB_300001_SM_10006detail9transform16transform_kernelINS2_10policy_hubILb1EN4cuda3std3__45tupleIJN6thrust24THRUST_300001_SM_1000_NS6detail15normal_iteratorINSA_10device_ptrIfEEEESF_EEEE10policy1000El8count_fxNSC_INSD_IiEEEEJPfSM_EEEvT0_iT1_T2_DpNS2_10kernel_argIT3_EE:
	.zero		952


//--------------------- .nv.constant0._ZN3cub18CUB_300001_SM_10006detail9transform16transform_kernelINS2_10policy_hubILb1EN4cuda3std3__45tupleIJN6thrust24THRUST_300001_SM_1000_NS6detail15normal_iteratorINSA_10device_ptrIfEEEESF_EEEE10policy1000Ei8count_fxNSC_INSD_IiEEEEJPfSM_EEEvT0_iT1_T2_DpNS2_10kernel_argIT3_EE --------------------------
	.section	.nv.constant0._ZN3cub18CUB_300001_SM_10006detail9transform16transform_kernelINS2_10policy_hubILb1EN4cuda3std3__45tupleIJN6thrust24THRUST_300001_SM_1000_NS6detail15normal_iteratorINSA_10device_ptrIfEEEESF_EEEE10policy1000Ei8count_fxNSC_INSD_IiEEEEJPfSM_EEEvT0_iT1_T2_DpNS2_10kernel_argIT3_EE,"a",@progbits
	.sectionflags	@""
	.align	4
.nv.constant0._ZN3cub18CUB_300001_SM_10006detail9transform16transform_kernelINS2_10policy_hubILb1EN4cuda3std3__45tupleIJN6thrust24THRUST_300001_SM_1000_NS6detail15normal_iteratorINSA_10device_ptrIfEEEESF_EEEE10policy1000Ei8count_fxNSC_INSD_IiEEEEJPfSM_EEEvT0_iT1_T2_DpNS2_10kernel_argIT3_EE:
	.zero		952


//--------------------- .nv.constant0._ZN3cub18CUB_300001_SM_10006detail9transform16transform_kernelINS2_10policy_hubILb1EN4cuda3std3__45tupleIJN6thrust24THRUST_300001_SM_1000_NS6detail15normal_iteratorINSA_10device_ptrIfEEEEEEEE10policy1000El2trSF_JPfEEEvT0_iT1_T2_DpNS2_10kernel_argIT3_EE --------------------------
	.section	.nv.constant0._ZN3cub18CUB_300001_SM_10006detail9transform16transform_kernelINS2_10policy_hubILb1EN4cuda3std3__45tupleIJN6thrust24THRUST_300001_SM_1000_NS6detail15normal_iteratorINSA_10device_ptrIfEEEEEEEE10policy1000El2trSF_JPfEEEvT0_iT1_T2_DpNS2_10kernel_argIT3_EE,"a",@progbits
	.sectionflags	@""
	.align	4
.nv.constant0._ZN3cub18CUB_300001_SM_10006detail9transform16transform_kernelINS2_10policy_hubILb1EN4cuda3std3__45tupleIJN6thrust24THRUST_300001_SM_1000_NS6detail15normal_iteratorINSA_10device_ptrIfEEEEEEEE10policy1000El2trSF_JPfEEEvT0_iT1_T2_DpNS2_10kernel_argIT3_EE:
	.zero		936


//--------------------- .nv.constant0._ZN3cub18CUB_300001_SM_10006detail9transform16transform_kernelINS2_10policy_hubILb1EN4cuda3std3__45tupleIJN6thrust24THRUST_300001_SM_1000_NS6detail15normal_iteratorINSA_10device_ptrIfEEEEEEEE10policy1000Ei2trSF_JPfEEEvT0_iT1_T2_DpNS2_10kernel_argIT3_EE --------------------------
	.section	.nv.constant0._ZN3cub18CUB_300001_SM_10006detail9transform16transform_kernelINS2_10policy_hubILb1EN4cuda3std3__45tupleIJN6thrust24THRUST_300001_SM_1000_NS6detail15normal_iteratorINSA_10device_ptrIfEEEEEEEE10policy1000Ei2trSF_JPfEEEvT0_iT1_T2_DpNS2_10kernel_argIT3_EE,"a",@progbits
	.sectionflags	@""
	.align	4
.nv.constant0._ZN3cub18CUB_300001_SM_10006detail9transform16transform_kernelINS2_10policy_hubILb1EN4cuda3std3__45tupleIJN6thrust24THRUST_300001_SM_1000_NS6detail15normal_iteratorINSA_10device_ptrIfEEEEEEEE10policy1000Ei2trSF_JPfEEEvT0_iT1_T2_DpNS2_10kernel_argIT3_EE:
	.zero		936


//--------------------- .nv.constant0._ZN3cub18CUB_300001_SM_10006detail9transform16transform_kernelINS2_10policy_hubILb1EN4cuda3std3__45tupleIJN6thrust24THRUST_300001_SM_1000_NS6detail15normal_iteratorINSA_10device_ptrIfEEEEEEEE10policy1000El8to_rangeSF_JPfEEEvT0_iT1_T2_DpNS2_10kernel_argIT3_EE --------------------------
	.section	.nv.constant0._ZN3cub18CUB_300001_SM_10006detail9transform16transform_kernelINS2_10policy_hubILb1EN4cuda3std3__45tupleIJN6thrust24THRUST_300001_SM_1000_NS6detail15normal_iteratorINSA_10device_ptrIfEEEEEEEE10policy1000El8to_rangeSF_JPfEEEvT0_iT1_T2_DpNS2_10kernel_argIT3_EE,"a",@progbits
	.sectionflags	@""
	.align	4
.nv.constant0._ZN3cub18CUB_300001_SM_10006detail9transform16transform_kernelINS2_10policy_hubILb1EN4cuda3std3__45tupleIJN6thrust24THRUST_300001_SM_1000_NS6detail15normal_iteratorINSA_10device_ptrIfEEEEEEEE10policy1000El8to_rangeSF_JPfEEEvT0_iT1_T2_DpNS2_10kernel_argIT3_EE:
	.zero		936


//--------------------- .nv.constant0._ZN3cub18CUB_300001_SM_10006detail9transform16transform_kernelINS2_10policy_hubILb1EN4cuda3std3__45tupleIJN6thrust24THRUST_300001_SM_1000_NS6detail15normal_iteratorINSA_10device_ptrIfEEEEEEEE10policy1000Ei8to_rangeSF_JPfEEEvT0_iT1_T2_DpNS2_10kernel_argIT3_EE --------------------------
	.section	.nv.constant0._ZN3cub18CUB_300001_SM_10006detail9transform16transform_kernelINS2_10policy_hubILb1EN4cuda3std3__45tupleIJN6thrust24THRUST_300001_SM_1000_NS6detail15normal_iteratorINSA_10device_ptrIfEEEEEEEE10policy1000Ei8to_rangeSF_JPfEEEvT0_iT1_T2_DpNS2_10kernel_argIT3_EE,"a",@progbits
	.sectionflags	@""
	.align	4
.nv.constant0._ZN3cub18CUB_300001_SM_10006detail9transform16transform_kernelINS2_10policy_hubILb1EN4cuda3std3__45tupleIJN6thrust24THRUST_300001_SM_1000_NS6detail15normal_iteratorINSA_10device_ptrIfEEEEEEEE10policy1000Ei8to_rangeSF_JPfEEEvT0_iT1_T2_DpNS2_10kernel_argIT3_EE:
	.zero		936


//--------------------- .nv.constant0._ZN3cub18CUB_300001_SM_10006detail8for_each13static_kernelINS2_12policy_hub_t12policy_500_tEmN6thrust24THRUST_300001_SM_1000_NS8cuda_cub20__uninitialized_fill7functorINS7_10device_ptrIiEEiEEEEvT0_T1_ --------------------------
	.section	.nv.constant0._ZN3cub18CUB_300001_SM_10006detail8for_each13static_kernelINS2_12policy_hub_t12policy_500_tEmN6thrust24THRUST_300001_SM_1000_NS8cuda_cub20__uninitialized_fill7functorINS7_10device_ptrIiEEiEEEEvT0_T1_,"a",@progbits
	.sectionflags	@""
	.align	4
.nv.constant0._ZN3cub18CUB_300001_SM_10006detail8for_each13static_kernelINS2_12policy_hub_t12policy_500_tEmN6thrust24THRUST_300001_SM_1000_NS8cuda_cub20__uninitialized_fill7functorINS7_10device_ptrIiEEiEEEEvT0_T1_:
	.zero		920


//--------------------- .nv.constant0._ZN3cub18CUB_300001_SM_10006detail8for_each13static_kernelINS2_12policy_hub_t12policy_500_tEmN6thrust24THRUST_300001_SM_1000_NS8cuda_cub20__uninitialized_fill7functorINS7_10device_ptrIfEEfEEEEvT0_T1_ --------------------------
	.section	.nv.constant0._ZN3cub18CUB_300001_SM_10006detail8for_each13static_kernelINS2_12policy_hub_t12policy_500_tEmN6thrust24THRUST_300001_SM_1000_NS8cuda_cub20__uninitialized_fill7functorINS7_10device_ptrIfEEfEEEEvT0_T1_,"a",@progbits
	.sectionflags	@""
	.align	4
.nv.constant0._ZN3cub18CUB_300001_SM_10006detail8for_each13static_kernelINS2_12policy_hub_t12policy_500_tEmN6thrust24THRUST_300001_SM_1000_NS8cuda_cub20__uninitialized_fill7functorINS7_10device_ptrIfEEfEEEEvT0_T1_:
	.zero		920


//--------------------- .nv.constant0._ZN3cub18CUB_300001_SM_10006detail11EmptyKernelIvEEvv --------------------------
	.section	.nv.constant0._ZN3cub18CUB_300001_SM_10006detail11EmptyKernelIvEEvv,"a",@progbits
	.sectionflags	@""
	.align	4
.nv.constant0._ZN3cub18CUB_300001_SM_10006detail11EmptyKernelIvEEvv:
	.zero		896


//--------------------- SYMBOLS --------------------------

	.type		.nv.reservedSmem.offset0,@object
	.size		.nv.reservedSmem.offset0,0x4
	.type		.nv.reservedSmem.cap,@object
	.size		.nv.reservedSmem.cap,0x4
